def matmul_kernel(
    a_ptr,
    b_ptr,
    c_ptr,
    M,
    N,
    K,
    stride_am,
    stride_ak,
    stride_bk,
    stride_bn,
    stride_cm,
    stride_cn,
    BLOCK_M: tl.constexpr,
    BLOCK_N: tl.constexpr,
    BLOCK_K: tl.constexpr,
    GROUP_M: tl.constexpr,
):
    pid = tl.program_id(axis=0)
    num_pid_m = tl.cdiv(M, BLOCK_M)
    num_pid_n = tl.cdiv(N, BLOCK_N)
    num_pid_in_group = GROUP_M * num_pid_n
    group_id = pid // num_pid_in_group
    first_pid_m = group_id * GROUP_M
    group_size_m = min(num_pid_m - first_pid_m, GROUP_M)
    pid_m = first_pid_m + ((pid % num_pid_in_group) % group_size_m)
    pid_n = (pid % num_pid_in_group) // group_size_m

    offs_am = (pid_m * BLOCK_M + tl.arange(0, BLOCK_M)) % M
    offs_bn = (pid_n * BLOCK_N + tl.arange(0, BLOCK_N)) % N
    offs_k = tl.arange(0, BLOCK_K)
    a_ptrs = a_ptr + offs_am[:, None] * stride_am + offs_k[None, :] * stride_ak
    b_ptrs = b_ptr + offs_k[:, None] * stride_bk + offs_bn[None, :] * stride_bn

    acc = tl.zeros((BLOCK_M, BLOCK_N), dtype=tl.float32)
    for kk in range(0, tl.cdiv(K, BLOCK_K)):
        a = tl.load(a_ptrs, mask=offs_k[None, :] < K - kk * BLOCK_K, other=0.0)
        b = tl.load(b_ptrs, mask=offs_k[:, None] < K - kk * BLOCK_K, other=0.0)
        acc = tl.dot(a, b, acc)
        a_ptrs += BLOCK_K * stride_ak
        b_ptrs += BLOCK_K * stride_bk

    c = acc.to(c_ptr.dtype.element_ty)
    offs_cm = pid_m * BLOCK_M + tl.arange(0, BLOCK_M)
    offs_cn = pid_n * BLOCK_N + tl.arange(0, BLOCK_N)
    c_ptrs = c_ptr + offs_cm[:, None] * stride_cm + offs_cn[None, :] * stride_cn
    mask = (offs_cm[:, None] < M) & (offs_cn[None, :] < N)
    tl.store(c_ptrs, c, mask=mask)

# config = {"BLOCK_K": 128, "BLOCK_M": 128, "BLOCK_N": 64, "GROUP_M": 8, "arch": "sm_80", "dtype": "fp32", "num_ctas": 1, "num_stages": 2, "num_warps": 4}
# arch = sm_80


// ===== COMPILED SASS (sm_80) =====

	.target	sm_80

	.elftype	@"ET_EXEC"


//--------------------- .note.nv.tkinfo           --------------------------
	.section	.note.nv.tkinfo,"",@"SHT_NOTE"
	.sectionflags	@"SHF_NOTE_NV_TKINFO"
	.tkinfo
        /*0018*/ 	.word	0x00000002
        /*0030*/ 	.string	""
        /*0030*/ 	.string	"ptxas"
        /*0030*/ 	.string	"Cuda compilation tools, release 13.0, V13.0.88"
        /*0030*/ 	.string	"Build cuda_13.0.r13.0/compiler.36424714_0"
        /*0030*/ 	.string	"-v  -suppress-debug-info  -lineinfo  -arch sm_80 "



//--------------------- .note.nv.cuinfo           --------------------------
	.section	.note.nv.cuinfo,"",@"SHT_NOTE"
	.sectionflags	@"SHF_NOTE_NV_CUINFO"
        /*0018*/ 	.short	0x0002
        /*001a*/ 	.short	0x0050
        /*001c*/ 	.short	0x0082
	.zero		2


//--------------------- .nv.info                  --------------------------
	.section	.nv.info,"",@"SHT_CUDA_INFO"
	.align	4


	//----- nvinfo : EIATTR_REGCOUNT
	.align		4
        /*0000*/ 	.byte	0x04, 0x2f
        /*0002*/ 	.short	(.L_1 - .L_0)
	.align		4
.L_0:
        /*0004*/ 	.word	index@(matmul_kernel)
        /*0008*/ 	.word	0x000000ff


	//----- nvinfo : EIATTR_FRAME_SIZE
	.align		4
.L_1:
        /*000c*/ 	.byte	0x04, 0x11
        /*000e*/ 	.short	(.L_3 - .L_2)
	.align		4
.L_2:
        /*0010*/ 	.word	index@(matmul_kernel)
        /*0014*/ 	.word	0x000006b0


	//----- nvinfo : EIATTR_MIN_STACK_SIZE
	.align		4
.L_3:
        /*0018*/ 	.byte	0x04, 0x12
        /*001a*/ 	.short	(.L_5 - .L_4)
	.align		4
.L_4:
        /*001c*/ 	.word	index@(matmul_kernel)
        /*0020*/ 	.word	0x000006b0
.L_5:


//--------------------- .nv.info.matmul_kernel    --------------------------
	.section	.nv.info.matmul_kernel,"",@"SHT_CUDA_INFO"
	.sectionflags	@""
	.align	4


	//----- nvinfo : EIATTR_CUDA_API_VERSION
	.align		4
        /*0000*/ 	.byte	0x04, 0x37
        /*0002*/ 	.short	(.L_7 - .L_6)
.L_6:
        /*0004*/ 	.word	0x00000082


	//----- nvinfo : EIATTR_SW2861232_WAR
	.align		4
.L_7:
        /*0008*/ 	.byte	0x01, 0x35
	.zero		2


	//----- nvinfo : EIATTR_PARAM_CBANK
	.align		4
        /*000c*/ 	.byte	0x04, 0x0a
        /*000e*/ 	.short	(.L_9 - .L_8)
	.align		4
.L_8:
        /*0010*/ 	.word	index@(.nv.constant0.matmul_kernel)
        /*0014*/ 	.short	0x0160
        /*0016*/ 	.short	0x0050


	//----- nvinfo : EIATTR_CBANK_PARAM_SIZE
	.align		4
.L_9:
        /*0018*/ 	.byte	0x03, 0x19
        /*001a*/ 	.short	0x0050


	//----- nvinfo : EIATTR_KPARAM_INFO
	.align		4
        /*001c*/ 	.byte	0x04, 0x17
        /*001e*/ 	.short	(.L_11 - .L_10)
.L_10:
        /*0020*/ 	.word	0x00000000
        /*0024*/ 	.short	0x000d
        /*0026*/ 	.short	0x0048
        /*0028*/ 	.byte	0x00, 0xf4, 0x21, 0x00


	//----- nvinfo : EIATTR_KPARAM_INFO
	.align		4
.L_11:
        /*002c*/ 	.byte	0x04, 0x17
        /*002e*/ 	.short	(.L_13 - .L_12)
.L_12:
        /*0030*/ 	.word	0x00000000
        /*0034*/ 	.short	0x000c
        /*0036*/ 	.short	0x0040
        /*0038*/ 	.byte	0x00, 0xf4, 0x21, 0x00


	//----- nvinfo : EIATTR_KPARAM_INFO
	.align		4
.L_13:
        /*003c*/ 	.byte	0x04, 0x17
        /*003e*/ 	.short	(.L_15 - .L_14)
.L_14:
        /*0040*/ 	.word	0x00000000
        /*0044*/ 	.short	0x000b
        /*0046*/ 	.short	0x0038
        /*0048*/ 	.byte	0x00, 0xf0, 0x11, 0x00


	//----- nvinfo : EIATTR_KPARAM_INFO
	.align		4
.L_15:
        /*004c*/ 	.byte	0x04, 0x17
        /*004e*/ 	.short	(.L_17 - .L_16)
.L_16:
        /*0050*/ 	.word	0x00000000
        /*0054*/ 	.short	0x000a
        /*0056*/ 	.short	0x0034
        /*0058*/ 	.byte	0x00, 0xf0, 0x11, 0x00


	//----- nvinfo : EIATTR_KPARAM_INFO
	.align		4
.L_17:
        /*005c*/ 	.byte	0x04, 0x17
        /*005e*/ 	.short	(.L_19 - .L_18)
.L_18:
        /*0060*/ 	.word	0x00000000
        /*0064*/ 	.short	0x0009
        /*0066*/ 	.short	0x0030
        /*0068*/ 	.byte	0x00, 0xf0, 0x11, 0x00


	//----- nvinfo : EIATTR_KPARAM_INFO
	.align		4
.L_19:
        /*006c*/ 	.byte	0x04, 0x17
        /*006e*/ 	.short	(.L_21 - .L_20)
.L_20:
        /*0070*/ 	.word	0x00000000
        /*0074*/ 	.short	0x0008
        /*0076*/ 	.short	0x002c
        /*0078*/ 	.byte	0x00, 0xf0, 0x11, 0x00


	//----- nvinfo : EIATTR_KPARAM_INFO
	.align		4
.L_21:
        /*007c*/ 	.byte	0x04, 0x17
        /*007e*/ 	.short	(.L_23 - .L_22)
.L_22:
        /*0080*/ 	.word	0x00000000
        /*0084*/ 	.short	0x0007
        /*0086*/ 	.short	0x0028
        /*0088*/ 	.byte	0x00, 0xf0, 0x11, 0x00


	//----- nvinfo : EIATTR_KPARAM_INFO
	.align		4
.L_23:
        /*008c*/ 	.byte	0x04, 0x17
        /*008e*/ 	.short	(.L_25 - .L_24)
.L_24:
        /*0090*/ 	.word	0x00000000
        /*0094*/ 	.short	0x0006
        /*0096*/ 	.short	0x0024
        /*0098*/ 	.byte	0x00, 0xf0, 0x11, 0x00


	//----- nvinfo : EIATTR_KPARAM_INFO
	.align		4
.L_25:
        /*009c*/ 	.byte	0x04, 0x17
        /*009e*/ 	.short	(.L_27 - .L_26)
.L_26:
        /*00a0*/ 	.word	0x00000000
        /*00a4*/ 	.short	0x0005
        /*00a6*/ 	.short	0x0020
        /*00a8*/ 	.byte	0x00, 0xf0, 0x11, 0x00


	//----- nvinfo : EIATTR_KPARAM_INFO
	.align		4
.L_27:
        /*00ac*/ 	.byte	0x04, 0x17
        /*00ae*/ 	.short	(.L_29 - .L_28)
.L_28:
        /*00b0*/ 	.word	0x00000000
        /*00b4*/ 	.short	0x0004
        /*00b6*/ 	.short	0x001c
        /*00b8*/ 	.byte	0x00, 0xf0, 0x11, 0x00


	//----- nvinfo : EIATTR_KPARAM_INFO
	.align		4
.L_29:
        /*00bc*/ 	.byte	0x04, 0x17
        /*00be*/ 	.short	(.L_31 - .L_30)
.L_30:
        /*00c0*/ 	.word	0x00000000
        /*00c4*/ 	.short	0x0003
        /*00c6*/ 	.short	0x0018
        /*00c8*/ 	.byte	0x00, 0xf0, 0x11, 0x00


	//----- nvinfo : EIATTR_KPARAM_INFO
	.align		4
.L_31:
        /*00cc*/ 	.byte	0x04, 0x17
        /*00ce*/ 	.short	(.L_33 - .L_32)
.L_32:
        /*00d0*/ 	.word	0x00000000
        /*00d4*/ 	.short	0x0002
        /*00d6*/ 	.short	0x0010
        /*00d8*/ 	.byte	0x00, 0xf4, 0x21, 0x00


	//----- nvinfo : EIATTR_KPARAM_INFO
	.align		4
.L_33:
        /*00dc*/ 	.byte	0x04, 0x17
        /*00de*/ 	.short	(.L_35 - .L_34)
.L_34:
        /*00e0*/ 	.word	0x00000000
        /*00e4*/ 	.short	0x0001
        /*00e6*/ 	.short	0x0008
        /*00e8*/ 	.byte	0x00, 0xf4, 0x21, 0x00


	//----- nvinfo : EIATTR_KPARAM_INFO
	.align		4
.L_35:
        /*00ec*/ 	.byte	0x04, 0x17
        /*00ee*/ 	.short	(.L_37 - .L_36)
.L_36:
        /*00f0*/ 	.word	0x00000000
        /*00f4*/ 	.short	0x0000
        /*00f6*/ 	.short	0x0000
        /*00f8*/ 	.byte	0x00, 0xf4, 0x21, 0x00


	//----- nvinfo : EIATTR_MAXREG_COUNT
	.align		4
.L_37:
        /*00fc*/ 	.byte	0x03, 0x1b
        /*00fe*/ 	.short	0x00ff


	//----- nvinfo : EIATTR_NUM_BARRIERS
	.align		4
        /*0100*/ 	.byte	0x02, 0x4c
        /*0102*/ 	.byte	0x01
	.zero		1


	//----- nvinfo : EIATTR_ANNOTATIONS
	.align		4
        /*0104*/ 	.byte	0x04, 0x55
        /*0106*/ 	.short	(.L_39 - .L_38)


	//   ....[0]....
.L_38:
        /*0108*/ 	.word	0x00000001
        /*010c*/ 	.byte	0x10, 0x06, 0x00, 0x00, 0x01, 0x00, 0x00, 0x00, 0x50, 0x06, 0x00, 0x00, 0x01, 0x00, 0x00, 0x00
        /* <DEDUP_REMOVED lines=556> */
        /*23dc*/ 	.byte	0x70, 0x75, 0x01, 0x00, 0x01, 0x00, 0x00, 0x00, 0x80, 0x75, 0x01, 0x00


	//----- nvinfo : EIATTR_MERCURY_ISA_VERSION
	.align		4
.L_39:
        /*23e8*/ 	.byte	0x03, 0x5f
        /*23ea*/ 	.short	0x0000


	//----- nvinfo : EIATTR_EXIT_INSTR_OFFSETS
	.align		4
        /*23ec*/ 	.byte	0x04, 0x1c
        /*23ee*/ 	.short	(.L_41 - .L_40)


	//   ....[0]....
.L_40:
        /*23f0*/ 	.word	0x00017880


	//   ....[1]....
        /*23f4*/ 	.word	0x000178a0


	//----- nvinfo : EIATTR_REQNTID
	.align		4
.L_41:
        /*23f8*/ 	.byte	0x04, 0x10
        /*23fa*/ 	.short	(.L_43 - .L_42)
.L_42:
        /*23fc*/ 	.word	0x00000080
        /*2400*/ 	.word	0x00000001
        /*2404*/ 	.word	0x00000001
.L_43:


//--------------------- .nv.callgraph             --------------------------
	.section	.nv.callgraph,"",@"SHT_CUDA_CALLGRAPH"
	.align	4
	.sectionentsize	8
	.align		4
        /*0000*/ 	.word	0x00000000
	.align		4
        /*0004*/ 	.word	0xffffffff
	.align		4
        /*0008*/ 	.word	0x00000000
	.align		4
        /*000c*/ 	.word	0xfffffffe
	.align		4
        /*0010*/ 	.word	0x00000000
	.align		4
        /*0014*/ 	.word	0xfffffffd
	.align		4
        /*0018*/ 	.word	0x00000000
	.align		4
        /*001c*/ 	.word	0xfffffffc


//--------------------- .nv.rel.action            --------------------------
	.section	.nv.rel.action,"",@"SHT_CUDA_RELOCINFO"
	.align	8
	.sectionentsize	8
        /*0000*/ 	.byte	0x73, 0x00, 0x00, 0x00, 0x00, 0x00, 0x00, 0x00, 0x00, 0x00, 0x00, 0x11, 0x25, 0x00, 0x05, 0x36


//--------------------- .nv.constant0.matmul_kernel --------------------------
	.section	.nv.constant0.matmul_kernel,"a",@progbits
	.sectionflags	@""
	.align	4
.nv.constant0.matmul_kernel:
	.zero		432


//--------------------- .text.matmul_kernel       --------------------------
	.section	.text.matmul_kernel,"ax",@progbits
	.sectioninfo	@"SHI_REGISTERS=255"
	.align	128
        .global         matmul_kernel
        .type           matmul_kernel,@function
        .size           matmul_kernel,(.L_x_3 - matmul_kernel)
        .other          matmul_kernel,@"STO_CUDA_ENTRY STV_DEFAULT"
matmul_kernel:
.text.matmul_kernel:
[----:B------:R-:W-:Y:S02]  /*0000*/  IMAD.MOV.U32 R1, RZ, RZ, c[0x0][0x28] ;  /* 0x00000a00ff017624 */ /* 0x000fe400078e00ff */
[----:B------:R-:W-:Y:S01]  /*0010*/  IMAD.MOV.U32 R0, RZ, RZ, c[0x0][0x17c] ;  /* 0x00005f00ff007624 */ /* 0x000fe200078e00ff */
[----:B------:R-:W1:Y:S01]  /*0020*/  S2R R7, SR_CTAID.X ;  /* 0x0000000000077919 */ /* 0x000e620000002500 */
[----:B------:R-:W-:Y:S01]  /*0030*/  IABS R13, c[0x0][0x178] ;  /* 0x00005e00000d7a13 */ /* 0x000fe20000000000 */
[----:B------:R-:W-:Y:S01]  /*0040*/  ULDC.64 UR6, c[0x0][0x118] ;  /* 0x0000460000067ab9 */ /* 0x000fe20000000a00 */
[----:B------:R-:W-:Y:S01]  /*0050*/  IADD3 R1, R1, -0x6b0, RZ ;  /* 0xfffff95001017810 */ /* 0x000fe20007ffe0ff */
[----:B------:R-:W-:Y:S01]  /*0060*/  IMAD.MOV.U32 R252, RZ, RZ, 0x7f ;  /* 0x0000007ffffc7424 */ /* 0x000fe200078e00ff */
[----:B------:R-:W-:-:S04]  /*0070*/  IADD3 R0, R0, 0x3f, RZ ;  /* 0x0000003f00007810 */ /* 0x000fc80007ffe0ff */
[----:B------:R-:W-:Y:S02]  /*0080*/  SHF.R.S32.HI R3, RZ, 0x1f, R0 ;  /* 0x0000001fff037819 */ /* 0x000fe40000011400 */
[----:B------:R-:W-:Y:S02]  /*0090*/  IADD3 R252, R252, c[0x0][0x180], RZ ;  /* 0x00006000fcfc7a10 */ /* 0x000fe40007ffe0ff */
[----:B------:R-:W-:-:S04]  /*00a0*/  LEA.HI R3, R3, R0, RZ, 0x6 ;  /* 0x0000000003037211 */ /* 0x000fc800078f30ff */
[----:B------:R-:W-:-:S05]  /*00b0*/  SHF.R.S32.HI R3, RZ, 0x6, R3 ;  /* 0x00000006ff037819 */ /* 0x000fca0000011403 */
[----:B------:R-:W-:Y:S01]  /*00c0*/  IMAD.SHL.U32 R4, R3, 0x8, RZ ;  /* 0x0000000803047824 */ /* 0x000fe200078e00ff */
[----:B-1----:R-:W-:-:S04]  /*00d0*/  IABS R8, R7 ;  /* 0x0000000700087213 */ /* 0x002fc80000000000 */
[-C--:B------:R-:W-:Y:S02]  /*00e0*/  IABS R5, R4.reuse ;  /* 0x0000000400057213 */ /* 0x080fe40000000000 */
[----:B------:R-:W-:Y:S02]  /*00f0*/  IABS R10, R4 ;  /* 0x00000004000a7213 */ /* 0x000fe40000000000 */
[----:B------:R-:W1:Y:S08]  /*0100*/  I2F.RP R0, R5 ;  /* 0x0000000500007306 */ /* 0x000e700000209400 */
[----:B-1----:R-:W1:Y:S02]  /*0110*/  MUFU.RCP R0, R0 ;  /* 0x0000000000007308 */ /* 0x002e640000001000 */
[----:B-1----:R-:W-:Y:S01]  /*0120*/  IADD3 R2, R0, 0xffffffe, RZ ;  /* 0x0ffffffe00027810 */ /* 0x002fe20007ffe0ff */
[----:B------:R-:W-:-:S05]  /*0130*/  IMAD.MOV R0, RZ, RZ, -R10 ;  /* 0x000000ffff007224 */ /* 0x000fca00078e0a0a */
[----:B------:R1:W2:Y:S02]  /*0140*/  F2I.FTZ.U32.TRUNC.NTZ R3, R2 ;  /* 0x0000000200037305 */ /* 0x0002a4000021f000 */
[----:B-1----:R-:W-:Y:S02]  /*0150*/  IMAD.MOV.U32 R2, RZ, RZ, RZ ;  /* 0x000000ffff027224 */ /* 0x002fe400078e00ff */
[----:B--2---:R-:W-:-:S04]  /*0160*/  IMAD.MOV R6, RZ, RZ, -R3 ;  /* 0x000000ffff067224 */ /* 0x004fc800078e0a03 */
[----:B------:R-:W-:Y:S02]  /*0170*/  IMAD R9, R6, R5, RZ ;  /* 0x0000000506097224 */ /* 0x000fe400078e02ff */
[----:B------:R-:W-:Y:S01]  /*0180*/  IMAD.MOV.U32 R6, RZ, RZ, R8 ;  /* 0x000000ffff067224 */ /* 0x000fe200078e0008 */
[----:B------:R-:W-:Y:S01]  /*0190*/  IABS R8, c[0x0][0x17c] ;  /* 0x00005f0000087a13 */ /* 0x000fe20000000000 */
[----:B------:R-:W-:-:S06]  /*01a0*/  IMAD.HI.U32 R3, R3, R9, R2 ;  /* 0x0000000903037227 */ /* 0x000fcc00078e0002 */
[----:B------:R-:W-:-:S04]  /*01b0*/  IMAD.HI.U32 R3, R3, R6, RZ ;  /* 0x0000000603037227 */ /* 0x000fc800078e00ff */
[----:B------:R-:W-:-:S05]  /*01c0*/  IMAD R0, R3, R0, R6 ;  /* 0x0000000003007224 */ /* 0x000fca00078e0206 */
[----:B------:R-:W-:-:S13]  /*01d0*/  ISETP.GT.U32.AND P1, PT, R5, R0, PT ;  /* 0x000000000500720c */ /* 0x000fda0003f24070 */
[----:B------:R-:W-:Y:S01]  /*01e0*/  @!P1 IMAD.IADD R0, R0, 0x1, -R5 ;  /* 0x0000000100009824 */ /* 0x000fe200078e0a05 */
[----:B------:R-:W-:Y:S02]  /*01f0*/  @!P1 IADD3 R3, R3, 0x1, RZ ;  /* 0x0000000103039810 */ /* 0x000fe40007ffe0ff */
[----:B------:R-:W-:Y:S02]  /*0200*/  ISETP.NE.AND P1, PT, R4, RZ, PT ;  /* 0x000000ff0400720c */ /* 0x000fe40003f25270 */
[----:B------:R-:W-:Y:S02]  /*0210*/  ISETP.GE.U32.AND P0, PT, R0, R5, PT ;  /* 0x000000050000720c */ /* 0x000fe40003f06070 */
[----:B------:R-:W-:-:S04]  /*0220*/  LOP3.LUT R0, R7, R4, RZ, 0x3c, !PT ;  /* 0x0000000407007212 */ /* 0x000fc800078e3cff */
[----:B------:R-:W-:Y:S01]  /*0230*/  ISETP.GE.AND P2, PT, R0, RZ, PT ;  /* 0x000000ff0000720c */ /* 0x000fe20003f46270 */
[----:B------:R-:W-:-:S05]  /*0240*/  IMAD.MOV.U32 R0, RZ, RZ, c[0x0][0x178] ;  /* 0x00005e00ff007624 */ /* 0x000fca00078e00ff */
[----:B------:R-:W-:Y:S02]  /*0250*/  IADD3 R0, R0, 0x7f, RZ ;  /* 0x0000007f00007810 */ /* 0x000fe40007ffe0ff */
[----:B------:R-:W-:-:S05]  /*0260*/  @P0 IADD3 R3, R3, 0x1, RZ ;  /* 0x0000000103030810 */ /* 0x000fca0007ffe0ff */
[----:B------:R-:W-:Y:S01]  /*0270*/  IMAD.MOV.U32 R2, RZ, RZ, R3 ;  /* 0x000000ffff027224 */ /* 0x000fe200078e0003 */
[----:B------:R-:W-:-:S03]  /*0280*/  SHF.R.S32.HI R3, RZ, 0x1f, R0 ;  /* 0x0000001fff037819 */ /* 0x000fc60000011400 */
[----:B------:R-:W-:Y:S01]  /*0290*/  @!P2 IMAD.MOV R2, RZ, RZ, -R2 ;  /* 0x000000ffff02a224 */ /* 0x000fe200078e0a02 */
[----:B------:R-:W-:Y:S02]  /*02a0*/  @!P1 LOP3.LUT R2, RZ, R4, RZ, 0x33, !PT ;  /* 0x00000004ff029212 */ /* 0x000fe400078e33ff */
[----:B------:R-:W-:-:S03]  /*02b0*/  LEA.HI R3, R3, R0, RZ, 0x7 ;  /* 0x0000000003037211 */ /* 0x000fc600078f38ff */
[----:B------:R-:W-:-:S05]  /*02c0*/  IMAD.SHL.U32 R10, R2, 0x8, RZ ;  /* 0x00000008020a7824 */ /* 0x000fca00078e00ff */
[----:B------:R-:W-:-:S04]  /*02d0*/  LEA.HI.SX32 R3, R3, -R10, 0x19 ;  /* 0x8000000a03037211 */ /* 0x000fc800078fcaff */
[----:B------:R-:W-:Y:S01]  /*02e0*/  IMNMX R11, R3, 0x8, PT ;  /* 0x00000008030b7817 */ /* 0x000fe20003800200 */
[----:B------:R-:W-:Y:S02]  /*02f0*/  IMAD.MOV R3, RZ, RZ, -R2 ;  /* 0x000000ffff037224 */ /* 0x000fe400078e0a02 */
[----:B------:R-:W-:Y:S01]  /*0300*/  IMAD.MOV.U32 R2, RZ, RZ, R8 ;  /* 0x000000ffff027224 */ /* 0x000fe200078e0008 */
[----:B------:R-:W-:Y:S01]  /*0310*/  IABS R9, R11 ;  /* 0x0000000b00097213 */ /* 0x000fe20000000000 */
[----:B------:R-:W-:Y:S02]  /*0320*/  IMAD R12, R4, R3, R7 ;  /* 0x00000003040c7224 */ /* 0x000fe400078e0207 */
[----:B------:R-:W-:Y:S01]  /*0330*/  IMAD.MOV.U32 R4, RZ, RZ, RZ ;  /* 0x000000ffff047224 */ /* 0x000fe200078e00ff */
[----:B------:R-:W1:Y:S02]  /*0340*/  I2F.RP R0, R9 ;  /* 0x0000000900007306 */ /* 0x000e640000209400 */
[----:B------:R-:W-:-:S06]  /*0350*/  IABS R7, R12 ;  /* 0x0000000c00077213 */ /* 0x000fcc0000000000 */
[----:B------:R-:W2:Y:S08]  /*0360*/  I2F.RP R8, R2 ;  /* 0x0000000200087306 */ /* 0x000eb00000209400 */
[----:B-1----:R-:W1:Y:S08]  /*0370*/  MUFU.RCP R0, R0 ;  /* 0x0000000000007308 */ /* 0x002e700000001000 */
[----:B--2---:R-:W-:Y:S01]  /*0380*/  MUFU.RCP R8, R8 ;  /* 0x0000000800087308 */ /* 0x004fe20000001000 */
[----:B-1----:R-:W-:-:S02]  /*0390*/  IADD3 R5, R0, 0xffffffe, RZ ;  /* 0x0ffffffe00057810 */ /* 0x002fc40007ffe0ff */
[----:B------:R-:W-:-:S05]  /*03a0*/  IABS R0, R11 ;  /* 0x0000000b00007213 */ /* 0x000fca0000000000 */
[----:B------:R-:W1:Y:S01]  /*03b0*/  F2I.FTZ.U32.TRUNC.NTZ R5, R5 ;  /* 0x0000000500057305 */ /* 0x000e62000021f000 */
[----:B------:R-:W-:Y:S02]  /*03c0*/  IMAD.MOV R0, RZ, RZ, -R0 ;  /* 0x000000ffff007224 */ /* 0x000fe400078e0a00 */
[----:B-1----:R-:W-:-:S04]  /*03d0*/  IMAD.MOV R6, RZ, RZ, -R5 ;  /* 0x000000ffff067224 */ /* 0x002fc800078e0a05 */
[----:B------:R-:W-:-:S04]  /*03e0*/  IMAD R3, R6, R9, RZ ;  /* 0x0000000906037224 */ /* 0x000fc800078e02ff */
[----:B------:R-:W-:-:S04]  /*03f0*/  IMAD.HI.U32 R4, R5, R3, R4 ;  /* 0x0000000305047227 */ /* 0x000fc800078e0004 */
[----:B------:R-:W-:Y:S02]  /*0400*/  IMAD.MOV.U32 R3, RZ, RZ, R13 ;  /* 0x000000ffff037224 */ /* 0x000fe400078e000d */
[----:B------:R-:W-:Y:S02]  /*0410*/  IMAD.HI.U32 R4, R4, R7, RZ ;  /* 0x0000000704047227 */ /* 0x000fe400078e00ff */
[----:B------:R-:W1:Y:S02]  /*0420*/  I2F.RP R5, R3 ;  /* 0x0000000300057306 */ /* 0x000e640000209400 */
[----:B------:R-:W-:Y:S01]  /*0430*/  IMAD R0, R4, R0, R7 ;  /* 0x0000000004007224 */ /* 0x000fe200078e0207 */
[----:B------:R-:W-:-:S04]  /*0440*/  IADD3 R7, R8, 0xffffffe, RZ ;  /* 0x0ffffffe08077810 */ /* 0x000fc80007ffe0ff */
[----:B------:R-:W-:Y:S02]  /*0450*/  ISETP.GT.U32.AND P1, PT, R9, R0, PT ;  /* 0x000000000900720c */ /* 0x000fe40003f24070 */
[----:B------:R-:W2:Y:S08]  /*0460*/  F2I.FTZ.U32.TRUNC.NTZ R7, R7 ;  /* 0x0000000700077305 */ /* 0x000eb0000021f000 */
[----:B-1----:R-:W1:Y:S03]  /*0470*/  MUFU.RCP R5, R5 ;  /* 0x0000000500057308 */ /* 0x002e660000001000 */
[----:B------:R-:W-:Y:S01]  /*0480*/  @!P1 IMAD.IADD R0, R0, 0x1, -R9 ;  /* 0x0000000100009824 */ /* 0x000fe200078e0a09 */
[----:B------:R-:W-:-:S02]  /*0490*/  @!P1 IADD3 R4, R4, 0x1, RZ ;  /* 0x0000000104049810 */ /* 0x000fc40007ffe0ff */
[----:B------:R-:W-:Y:S02]  /*04a0*/  ISETP.NE.AND P1, PT, R11, RZ, PT ;  /* 0x000000ff0b00720c */ /* 0x000fe40003f25270 */
[----:B------:R-:W-:Y:S01]  /*04b0*/  ISETP.GE.U32.AND P0, PT, R0, R9, PT ;  /* 0x000000090000720c */ /* 0x000fe20003f06070 */
[----:B--2---:R-:W-:Y:S01]  /*04c0*/  IMAD.MOV R9, RZ, RZ, -R7 ;  /* 0x000000ffff097224 */ /* 0x004fe200078e0a07 */
[----:B------:R-:W-:-:S03]  /*04d0*/  LOP3.LUT R0, R12, R11, RZ, 0x3c, !PT ;  /* 0x0000000b0c007212 */ /* 0x000fc600078e3cff */
[----:B------:R-:W-:Y:S01]  /*04e0*/  IMAD R9, R9, R2, RZ ;  /* 0x0000000209097224 */ /* 0x000fe200078e02ff */
[----:B------:R-:W-:Y:S02]  /*04f0*/  ISETP.GE.AND P2, PT, R0, RZ, PT ;  /* 0x000000ff0000720c */ /* 0x000fe40003f46270 */
[----:B-1----:R-:W-:-:S04]  /*0500*/  IADD3 R6, R5, 0xffffffe, RZ ;  /* 0x0ffffffe05067810 */ /* 0x002fc80007ffe0ff */
[----:B------:R1:W2:Y:S01]  /*0510*/  F2I.FTZ.U32.TRUNC.NTZ R5, R6 ;  /* 0x0000000600057305 */ /* 0x0002a2000021f000 */
[----:B------:R-:W-:-:S05]  /*0520*/  @P0 IADD3 R4, R4, 0x1, RZ ;  /* 0x0000000104040810 */ /* 0x000fca0007ffe0ff */
[----:B------:R-:W-:Y:S02]  /*0530*/  IMAD.MOV.U32 R0, RZ, RZ, R4 ;  /* 0x000000ffff007224 */ /* 0x000fe400078e0004 */
[----:B-1----:R-:W-:Y:S02]  /*0540*/  IMAD.MOV.U32 R6, RZ, RZ, RZ ;  /* 0x000000ffff067224 */ /* 0x002fe400078e00ff */
[----:B------:R-:W-:Y:S01]  /*0550*/  @!P2 IMAD.MOV R0, RZ, RZ, -R0 ;  /* 0x000000ffff00a224 */ /* 0x000fe200078e0a00 */
[----:B------:R-:W-:Y:S01]  /*0560*/  @!P1 LOP3.LUT R0, RZ, R11, RZ, 0x33, !PT ;  /* 0x0000000bff009212 */ /* 0x000fe200078e33ff */
[----:B------:R-:W-:-:S04]  /*0570*/  IMAD.HI.U32 R6, R7, R9, R6 ;  /* 0x0000000907067227 */ /* 0x000fc800078e0006 */
[----:B------:R-:W-:Y:S02]  /*0580*/  IMAD.MOV R4, RZ, RZ, -R0 ;  /* 0x000000ffff047224 */ /* 0x000fe400078e0a00 */
[----:B------:R-:W-:Y:S02]  /*0590*/  IMAD.SHL.U32 R0, R0, 0x40, RZ ;  /* 0x0000004000007824 */ /* 0x000fe400078e00ff */
[--C-:B--2---:R-:W-:Y:S02]  /*05a0*/  IMAD.MOV R8, RZ, RZ, -R5.reuse ;  /* 0x000000ffff087224 */ /* 0x104fe400078e0a05 */
[----:B------:R-:W-:Y:S01]  /*05b0*/  IMAD R7, R11, R4, R12 ;  /* 0x000000040b077224 */ /* 0x000fe200078e020c */
[C---:B------:R-:W-:Y:S01]  /*05c0*/  IADD3 R126, R0.reuse, 0x1, RZ ;  /* 0x00000001007e7810 */ /* 0x040fe20007ffe0ff */
[----:B------:R-:W-:Y:S01]  /*05d0*/  IMAD.MOV.U32 R4, RZ, RZ, RZ ;  /* 0x000000ffff047224 */ /* 0x000fe200078e00ff */
[----:B------:R-:W-:Y:S01]  /*05e0*/  IADD3 R124, R0, 0x2, RZ ;  /* 0x00000002007c7810 */ /* 0x000fe20007ffe0ff */
[----:B------:R-:W-:Y:S01]  /*05f0*/  IMAD R9, R8, R3, RZ ;  /* 0x0000000308097224 */ /* 0x000fe200078e02ff */
[----:B------:R-:W-:Y:S01]  /*0600*/  IABS R13, R126 ;  /* 0x0000007e000d7213 */ /* 0x000fe20000000000 */
[----:B------:R-:W-:Y:S01]  /*0610*/  STL [R1+0x51c], R126 ;  /* 0x00051c7e01007387 */ /* 0x000fe20000100800 */
[----:B------:R-:W-:Y:S01]  /*0620*/  IABS R15, R124 ;  /* 0x0000007c000f7213 */ /* 0x000fe20000000000 */
[----:B------:R-:W-:Y:S01]  /*0630*/  IMAD.HI.U32 R4, R5, R9, R4 ;  /* 0x0000000905047227 */ /* 0x000fe200078e0004 */
[----:B------:R-:W-:Y:S01]  /*0640*/  IABS R11, R0 ;  /* 0x00000000000b7213 */ /* 0x000fe20000000000 */
[----:B------:R-:W-:Y:S01]  /*0650*/  STL [R1+0x518], R124 ;  /* 0x0005187c01007387 */ /* 0x000fe20000100800 */
[----:B------:R-:W-:Y:S01]  /*0660*/  IADD3 R122, R0, 0x3, RZ ;  /* 0x00000003007a7810 */ /* 0x000fe20007ffe0ff */
[----:B------:R-:W-:Y:S01]  /*0670*/  IMAD.HI.U32 R8, R6, R13, RZ ;  /* 0x0000000d06087227 */ /* 0x000fe200078e00ff */
[----:B------:R-:W-:-:S02]  /*0680*/  IADD3 R120, R0, 0x4, RZ ;  /* 0x0000000400787810 */ /* 0x000fc40007ffe0ff */
[----:B------:R-:W-:Y:S01]  /*0690*/  IABS R12, R122 ;  /* 0x0000007a000c7213 */ /* 0x000fe20000000000 */
[----:B------:R-:W-:Y:S01]  /*06a0*/  IMAD.IADD R5, R10, 0x1, R7 ;  /* 0x000000010a057824 */ /* 0x000fe200078e0207 */
[----:B------:R-:W-:Y:S01]  /*06b0*/  IABS R17, R120 ;  /* 0x0000007800117213 */ /* 0x000fe20000000000 */
[----:B------:R-:W-:Y:S01]  /*06c0*/  IMAD.HI.U32 R9, R6, R15, RZ ;  /* 0x0000000f06097227 */ /* 0x000fe200078e00ff */
[C---:B------:R-:W-:Y:S01]  /*06d0*/  IADD3 R118, R0.reuse, 0x5, RZ ;  /* 0x0000000500767810 */ /* 0x040fe20007ffe0ff */
[----:B------:R-:W-:Y:S01]  /*06e0*/  STL [R1+0x514], R122 ;  /* 0x0005147a01007387 */ /* 0x000fe20000100800 */
[----:B------:R-:W-:Y:S01]  /*06f0*/  IADD3 R116, R0, 0x6, RZ ;  /* 0x0000000600747810 */ /* 0x000fe20007ffe0ff */
[----:B------:R-:W-:Y:S01]  /*0700*/  IMAD.HI.U32 R7, R6, R11, RZ ;  /* 0x0000000b06077227 */ /* 0x000fe200078e00ff */
[----:B------:R-:W-:Y:S01]  /*0710*/  IABS R19, R118 ;  /* 0x0000007600137213 */ /* 0x000fe20000000000 */
[----:B------:R-:W-:Y:S01]  /*0720*/  STL [R1+0x560], R120 ;  /* 0x0005607801007387 */ /* 0x000fe20000100800 */
[----:B------:R-:W-:Y:S01]  /*0730*/  IABS R21, R116 ;  /* 0x0000007400157213 */ /* 0x000fe20000000000 */
[----:B------:R-:W-:Y:S01]  /*0740*/  IMAD.MOV R8, RZ, RZ, -R8 ;  /* 0x000000ffff087224 */ /* 0x000fe200078e0a08 */
[C---:B------:R-:W-:Y:S01]  /*0750*/  IADD3 R114, R0.reuse, 0x7, RZ ;  /* 0x0000000700727810 */ /* 0x040fe20007ffe0ff */
[----:B------:R-:W-:Y:S01]  /*0760*/  IMAD.MOV R10, RZ, RZ, -R9 ;  /* 0x000000ffff0a7224 */ /* 0x000fe200078e0a09 */
[C---:B------:R-:W-:Y:S01]  /*0770*/  IADD3 R112, R0.reuse, 0x8, RZ ;  /* 0x0000000800707810 */ /* 0x040fe20007ffe0ff */
[----:B------:R-:W-:Y:S01]  /*0780*/  IMAD.MOV R7, RZ, RZ, -R7 ;  /* 0x000000ffff077224 */ /* 0x000fe200078e0a07 */
[----:B------:R-:W-:Y:S01]  /*0790*/  IADD3 R103, R0, 0x9, RZ ;  /* 0x0000000900677810 */ /* 0x000fe20007ffe0ff */
[C---:B------:R-:W-:Y:S01]  /*07a0*/  IMAD R9, R2.reuse, R8, R13 ;  /* 0x0000000802097224 */ /* 0x040fe200078e020d */
[----:B------:R-:W-:Y:S01]  /*07b0*/  IABS R23, R114 ;  /* 0x0000007200177213 */ /* 0x000fe20000000000 */
[----:B------:R-:W-:Y:S01]  /*07c0*/  IMAD.MOV.U32 R13, RZ, RZ, R12 ;  /* 0x000000ffff0d7224 */ /* 0x000fe200078e000c */
[----:B------:R-:W-:Y:S01]  /*07d0*/  IABS R25, R112 ;  /* 0x0000007000197213 */ /* 0x000fe20000000000 */
[C---:B------:R-:W-:Y:S01]  /*07e0*/  IMAD R7, R2.reuse, R7, R11 ;  /* 0x0000000702077224 */ /* 0x040fe200078e020b */
[----:B------:R-:W-:Y:S01]  /*07f0*/  IABS R27, R103 ;  /* 0x00000067001b7213 */ /* 0x000fe20000000000 */
[----:B------:R-:W-:Y:S01]  /*0800*/  IMAD R11, R2, R10, R15 ;  /* 0x0000000a020b7224 */ /* 0x000fe200078e020f */
[----:B------:R-:W-:Y:S01]  /*0810*/  IADD3 R111, R0, 0xa, RZ ;  /* 0x0000000a006f7810 */ /* 0x000fe20007ffe0ff */
[----:B------:R-:W-:Y:S01]  /*0820*/  IMAD.HI.U32 R8, R6, R13, RZ ;  /* 0x0000000d06087227 */ /* 0x000fe200078e00ff */
[----:B------:R-:W-:Y:S01]  /*0830*/  IADD3 R110, R0, 0xb, RZ ;  /* 0x0000000b006e7810 */ /* 0x000fe20007ffe0ff */
[----:B------:R-:W-:Y:S01]  /*0840*/  STL [R1+0x55c], R118 ;  /* 0x00055c7601007387 */ /* 0x000fe20000100800 */
[----:B------:R-:W-:Y:S01]  /*0850*/  IABS R29, R111 ;  /* 0x0000006f001d7213 */ /* 0x000fe20000000000 */
[----:B------:R-:W-:Y:S01]  /*0860*/  IMAD.HI.U32 R10, R6, R17, RZ ;  /* 0x00000011060a7227 */ /* 0x000fe200078e00ff */
[----:B------:R-:W-:Y:S01]  /*0870*/  IABS R31, R110 ;  /* 0x0000006e001f7213 */ /* 0x000fe20000000000 */
[----:B------:R-:W-:Y:S01]  /*0880*/  STL [R1+0x558], R116 ;  /* 0x0005587401007387 */ /* 0x000fe20000100800 */
[C---:B------:R-:W-:Y:S01]  /*0890*/  IADD3 R109, R0.reuse, 0xc, RZ ;  /* 0x0000000c006d7810 */ /* 0x040fe20007ffe0ff */
[----:B------:R-:W-:Y:S01]  /*08a0*/  IMAD.MOV R8, RZ, RZ, -R8 ;  /* 0x000000ffff087224 */ /* 0x000fe200078e0a08 */
[C---:B------:R-:W-:Y:S01]  /*08b0*/  IADD3 R108, R0.reuse, 0xd, RZ ;  /* 0x0000000d006c7810 */ /* 0x040fe20007ffe0ff */
[----:B------:R-:W-:Y:S01]  /*08c0*/  IMAD.MOV R10, RZ, RZ, -R10 ;  /* 0x000000ffff0a7224 */ /* 0x000fe200078e0a0a */
[----:B------:R-:W-:Y:S01]  /*08d0*/  IADD3 R101, R0, 0xe, RZ ;  /* 0x0000000e00657810 */ /* 0x000fe20007ffe0ff */
[C---:B------:R-:W-:Y:S01]  /*08e0*/  IMAD R13, R2.reuse, R8, R13 ;  /* 0x00000008020d7224 */ /* 0x040fe200078e020d */
[----:B------:R-:W-:Y:S01]  /*08f0*/  IABS R33, R109 ;  /* 0x0000006d00217213 */ /* 0x000fe20000000000 */
[----:B------:R-:W-:Y:S01]  /*0900*/  IMAD R15, R2, R10, R17 ;  /* 0x0000000a020f7224 */ /* 0x000fe200078e0211 */
[----:B------:R-:W-:Y:S01]  /*0910*/  IABS R35, R108 ;  /* 0x0000006c00237213 */ /* 0x000fe20000000000 */
[----:B------:R-:W-:Y:S01]  /*0920*/  IMAD.HI.U32 R8, R6, R19, RZ ;  /* 0x0000001306087227 */ /* 0x000fe200078e00ff */
[----:B------:R-:W-:Y:S01]  /*0930*/  IABS R37, R101 ;  /* 0x0000006500257213 */ /* 0x000fe20000000000 */
[----:B------:R-:W-:Y:S01]  /*0940*/  STL [R1+0x554], R114 ;  /* 0x0005547201007387 */ /* 0x000fe20000100800 */
[----:B------:R-:W-:Y:S01]  /*0950*/  IADD3 R107, R0, 0xf, RZ ;  /* 0x0000000f006b7810 */ /* 0x000fe20007ffe0ff */
[----:B------:R-:W-:Y:S01]  /*0960*/  IMAD.HI.U32 R10, R6, R21, RZ ;  /* 0x00000015060a7227 */ /* 0x000fe200078e00ff */
[C---:B------:R-:W-:Y:S01]  /*0970*/  IADD3 R106, R0.reuse, 0x10, RZ ;  /* 0x00000010006a7810 */ /* 0x040fe20007ffe0ff */
[----:B------:R-:W-:Y:S01]  /*0980*/  STL [R1+0x550], R112 ;  /* 0x0005507001007387 */ /* 0x000fe20000100800 */
[----:B------:R-:W-:Y:S01]  /*0990*/  IABS R39, R107 ;  /* 0x0000006b00277213 */ /* 0x000fe20000000000 */
[----:B------:R-:W-:Y:S01]  /*09a0*/  IMAD.MOV R8, RZ, RZ, -R8 ;  /* 0x000000ffff087224 */ /* 0x000fe200078e0a08 */
[----:B------:R-:W-:Y:S01]  /*09b0*/  IABS R41, R106 ;  /* 0x0000006a00297213 */ /* 0x000fe20000000000 */
[----:B------:R-:W-:Y:S01]  /*09c0*/  IMAD.MOV R10, RZ, RZ, -R10 ;  /* 0x000000ffff0a7224 */ /* 0x000fe200078e0a0a */
[----:B------:R-:W-:Y:S01]  /*09d0*/  IADD3 R105, R0, 0x11, RZ ;  /* 0x0000001100697810 */ /* 0x000fe20007ffe0ff */
[----:B------:R-:W-:Y:S01]  /*09e0*/  IMAD R17, R2, R8, R19 ;  /* 0x0000000802117224 */ /* 0x000fe200078e0213 */
[----:B------:R-:W-:Y:S01]  /*09f0*/  IADD3 R104, R0, 0x12, RZ ;  /* 0x0000001200687810 */ /* 0x000fe20007ffe0ff */
[----:B------:R-:W-:Y:S01]  /*0a00*/  IMAD.HI.U32 R12, R6, R23, RZ ;  /* 0x00000017060c7227 */ /* 0x000fe200078e00ff */
[----:B------:R-:W-:Y:S01]  /*0a10*/  IADD3 R102, R0, 0x13, RZ ;  /* 0x0000001300667810 */ /* 0x000fe20007ffe0ff */
[----:B------:R-:W-:Y:S01]  /*0a20*/  STL [R1+0x54c], R103 ;  /* 0x00054c6701007387 */ /* 0x000fe20000100800 */
        /* <DEDUP_REMOVED lines=14> */
[C---:B------:R-:W-:Y:S01]  /*0b10*/  IADD3 R96, R0.reuse, 0x16, RZ ;  /* 0x0000001600607810 */ /* 0x040fe20007ffe0ff */
[----:B------:R-:W-:Y:S01]  /*0b20*/  IMAD.MOV R10, RZ, RZ, -R10 ;  /* 0x000000ffff0a7224 */ /* 0x000fe200078e0a0a */
[----:B------:R-:W-:Y:S01]  /*0b30*/  IADD3 R94, R0, 0x17, RZ ;  /* 0x00000017005e7810 */ /* 0x000fe20007ffe0ff */
[----:B------:R-:W-:Y:S01]  /*0b40*/  IMAD R21, R2, R12, R23 ;  /* 0x0000000c02157224 */ /* 0x000fe200078e0217 */
        /* <DEDUP_REMOVED lines=17> */
[----:B------:R-:W-:Y:S01]  /*0c60*/  IMAD.HI.U32 R12, R6, R33, RZ ;  /* 0x00000021060c7227 */ /* 0x000fe200078e00ff */
[C---:B------:R-:W-:Y:S01]  /*0c70*/  IADD3 R84, R0.reuse, 0x1c, RZ ;  /* 0x0000001c00547810 */ /* 0x040fe20007ffe0ff */
[----:B------:R1:W-:Y:S01]  /*0c80*/  STL [R1+0x538], R101 ;  /* 0x0005386501007387 */ /* 0x0003e20000100800 */
        /* <DEDUP_REMOVED lines=19> */
[C---:B------:R-:W-:Y:S01]  /*0dc0*/  IMAD R31, R2.reuse, R12, R33 ;  /* 0x0000000c021f7224 */ /* 0x040fe200078e0221 */
[----:B------:R-:W-:Y:S01]  /*0dd0*/  IABS R14, R72 ;  /* 0x00000048000e7213 */ /* 0x000fe20000000000 */
[C---:B------:R-:W-:Y:S01]  /*0de0*/  IMAD R33, R2.reuse, R8, R35 ;  /* 0x0000000802217224 */ /* 0x040fe200078e0223 */
[----:B------:R-:W-:Y:S01]  /*0df0*/  IABS R79, R68 ;  /* 0x00000044004f7213 */ /* 0x000fe20000000000 */
[----:B------:R-:W-:Y:S01]  /*0e00*/  IMAD R35, R2, R10, R37 ;  /* 0x0000000a02237224 */ /* 0x000fe200078e0225 */
[----:B------:R-:W-:Y:S01]  /*0e10*/  IADD3 R62, R0, 0x27, RZ ;  /* 0x00000027003e7810 */ /* 0x000fe20007ffe0ff */
[----:B------:R-:W-:Y:S01]  /*0e20*/  IMAD.HI.U32 R8, R6, R39, RZ ;  /* 0x0000002706087227 */ /* 0x000fe200078e00ff */
[----:B------:R-:W-:Y:S01]  /*0e30*/  IADD3 R58, R0, 0x29, RZ ;  /* 0x00000029003a7810 */ /* 0x000fe20007ffe0ff */
[----:B------:R2:W-:Y:S01]  /*0e40*/  STL [R1+0x52c], R105 ;  /* 0x00052c6901007387 */ /* 0x0005e20000100800 */
[----:B------:R-:W-:Y:S01]  /*0e50*/  IABS R83, R62 ;  /* 0x0000003e00537213 */ /* 0x000fe20000000000 */
[----:B------:R-:W-:Y:S01]  /*0e60*/  IMAD.HI.U32 R10, R6, R41, RZ ;  /* 0x00000029060a7227 */ /* 0x000fe200078e00ff */
[----:B------:R-:W-:Y:S01]  /*0e70*/  IABS R89, R58 ;  /* 0x0000003a00597213 */ /* 0x000fe20000000000 */
[----:B------:R-:W-:Y:S01]  /*0e80*/  STL [R1+0x528], R104 ;  /* 0x0005286801007387 */ /* 0x000fe20000100800 */
[C---:B------:R-:W-:Y:S01]  /*0e90*/  IADD3 R52, R0.reuse, 0x2c, RZ ;  /* 0x0000002c00347810 */ /* 0x040fe20007ffe0ff */
[----:B------:R-:W-:Y:S01]  /*0ea0*/  IMAD.MOV R8, RZ, RZ, -R8 ;  /* 0x000000ffff087224 */ /* 0x000fe200078e0a08 */
[----:B------:R-:W-:Y:S01]  /*0eb0*/  IADD3 R48, R0, 0x2e, RZ ;  /* 0x0000002e00307810 */ /* 0x000fe20007ffe0ff */
[----:B------:R-:W-:Y:S01]  /*0ec0*/  IMAD.MOV R10, RZ, RZ, -R10 ;  /* 0x000000ffff0a7224 */ /* 0x000fe200078e0a0a */
[----:B------:R-:W-:Y:S01]  /*0ed0*/  IABS R95, R52 ;  /* 0x00000034005f7213 */ /* 0x000fe20000000000 */
[----:B------:R-:W-:Y:S01]  /*0ee0*/  IMAD.HI.U32 R12, R6, R43, RZ ;  /* 0x0000002b060c7227 */ /* 0x000fe200078e00ff */
[----:B------:R-:W-:Y:S01]  /*0ef0*/  IABS R99, R48 ;  /* 0x0000003000637213 */ /* 0x000fe20000000000 */
[----:B------:R-:W-:Y:S01]  /*0f00*/  STL [R1+0x524], R102 ;  /* 0x0005246601007387 */ /* 0x000fe20000100800 */
[----:B------:R-:W-:Y:S01]  /*0f10*/  IADD3 R42, R0, 0x31, RZ ;  /* 0x00000031002a7810 */ /* 0x000fe20007ffe0ff */
[----:B------:R-:W-:Y:S01]  /*0f20*/  IMAD R37, R2, R8, R39 ;  /* 0x0000000802257224 */ /* 0x000fe200078e0227 */
[----:B------:R-:W-:Y:S01]  /*0f30*/  IADD3 R38, R0, 0x33, RZ ;  /* 0x0000003300267810 */ /* 0x000fe20007ffe0ff */
        /* <DEDUP_REMOVED lines=14> */
[----:B------:R-:W-:Y:S01]  /*1020*/  IMAD.MOV R10, RZ, RZ, -R10 ;  /* 0x000000ffff0a7224 */ /* 0x000fe200078e0a0a */
[C---:B------:R-:W-:Y:S01]  /*1030*/  ISETP.GT.U32.AND P0, PT, R2.reuse, R7, PT ;  /* 0x000000070200720c */ /* 0x040fe20003f04070 */
[C---:B------:R-:W-:Y:S01]  /*1040*/  IMAD R41, R2.reuse, R12, R43 ;  /* 0x0000000c02297224 */ /* 0x040fe200078e022b */
[----:B------:R-:W-:Y:S01]  /*1050*/  IABS R143, R16 ;  /* 0x00000010008f7213 */ /* 0x000fe20000000000 */
[C---:B------:R-:W-:Y:S01]  /*1060*/  IMAD R43, R2.reuse, R8, R45 ;  /* 0x00000008022b7224 */ /* 0x040fe200078e022d */
[C---:B------:R-:W-:Y:S01]  /*1070*/  ISETP.GT.U32.AND P3, PT, R2.reuse, R9, PT ;  /* 0x000000090200720c */ /* 0x040fe20003f64070 */
[C---:B------:R-:W-:Y:S01]  /*1080*/  IMAD R45, R2.reuse, R10, R47 ;  /* 0x0000000a022d7224 */ /* 0x040fe200078e022f */
[----:B------:R-:W-:Y:S01]  /*1090*/  ISETP.GT.U32.AND P1, PT, R2, R13, PT ;  /* 0x0000000d0200720c */ /* 0x000fe20003f24070 */
[----:B------:R-:W-:Y:S01]  /*10a0*/  IMAD.HI.U32 R8, R6, R49, RZ ;  /* 0x0000003106087227 */ /* 0x000fe200078e00ff */
[C---:B------:R-:W-:Y:S01]  /*10b0*/  ISETP.GT.U32.AND P6, PT, R2.reuse, R11, PT ;  /* 0x0000000b0200720c */ /* 0x040fe20003fc4070 */
[----:B------:R-:W-:Y:S01]  /*10c0*/  STL [R1+0x50c], R96 ;  /* 0x00050c6001007387 */ /* 0x000fe20000100800 */
[----:B------:R-:W-:Y:S01]  /*10d0*/  ISETP.GT.U32.AND P5, PT, R2, R17, PT ;  /* 0x000000110200720c */ /* 0x000fe20003fa4070 */
[----:B------:R-:W-:Y:S01]  /*10e0*/  IMAD.HI.U32 R10, R6, R51, RZ ;  /* 0x00000033060a7227 */ /* 0x000fe200078e00ff */
[C---:B------:R-:W-:Y:S01]  /*10f0*/  IADD3 R74, R0.reuse, 0x21, RZ ;  /* 0x00000021004a7810 */ /* 0x040fe20007ffe0ff */
[----:B------:R-:W-:Y:S01]  /*1100*/  STL [R1+0x508], R94 ;  /* 0x0005085e01007387 */ /* 0x000fe20000100800 */
[----:B------:R-:W-:Y:S01]  /*1110*/  IADD3 R70, R0, 0x23, RZ ;  /* 0x0000002300467810 */ /* 0x000fe20007ffe0ff */
[----:B------:R-:W-:Y:S01]  /*1120*/  IMAD.MOV R8, RZ, RZ, -R8 ;  /* 0x000000ffff087224 */ /* 0x000fe200078e0a08 */
[----:B------:R-:W-:Y:S01]  /*1130*/  IABS R73, R74 ;  /* 0x0000004a00497213 */ /* 0x000fe20000000000 */
[----:B------:R-:W-:Y:S01]  /*1140*/  IMAD.MOV R10, RZ, RZ, -R10 ;  /* 0x000000ffff0a7224 */ /* 0x000fe200078e0a0a */
[----:B------:R-:W-:Y:S01]  /*1150*/  IABS R77, R70 ;  /* 0x00000046004d7213 */ /* 0x000fe20000000000 */
[----:B------:R-:W-:Y:S01]  /*1160*/  IMAD.HI.U32 R12, R6, R53, RZ ;  /* 0x00000035060c7227 */ /* 0x000fe200078e00ff */
[C---:B------:R-:W-:Y:S01]  /*1170*/  IADD3 R64, R0.reuse, 0x26, RZ ;  /* 0x0000002600407810 */ /* 0x040fe20007ffe0ff */
[----:B------:R-:W-:Y:S01]  /*1180*/  STL [R1+0x504], R92 ;  /* 0x0005045c01007387 */ /* 0x000fe20000100800 */
[----:B------:R-:W-:Y:S01]  /*1190*/  IADD3 R60, R0, 0x28, RZ ;  /* 0x00000028003c7810 */ /* 0x000fe20007ffe0ff */
[C---:B------:R-:W-:Y:S01]  /*11a0*/  IMAD R49, R2.reuse, R8, R49 ;  /* 0x0000000802317224 */ /* 0x040fe200078e0231 */
[----:B------:R-:W-:Y:S01]  /*11b0*/  IABS R85, R64 ;  /* 0x0000004000557213 */ /* 0x000fe20000000000 */
[----:B------:R-:W-:Y:S01]  /*11c0*/  IMAD R47, R2, R10, R51 ;  /* 0x0000000a022f7224 */ /* 0x000fe200078e0233 */
        /* <DEDUP_REMOVED lines=8> */
[C---:B------:R-:W-:Y:S01]  /*1250*/  IADD3 R76, R0.reuse, 0x20, RZ ;  /* 0x00000020004c7810 */ /* 0x040fe20007ffe0ff */
[----:B------:R-:W-:Y:S01]  /*1260*/  IMAD.MOV R12, RZ, RZ, -R12 ;  /* 0x000000ffff0c7224 */ /* 0x000fe200078e0a0c */
[----:B------:R-:W-:Y:S01]  /*1270*/  IABS R97, R50 ;  /* 0x0000003200617213 */ /* 0x000fe20000000000 */
[----:B------:R-:W-:Y:S01]  /*1280*/  IMAD.MOV R8, RZ, RZ, -R8 ;  /* 0x000000ffff087224 */ /* 0x000fe200078e0a08 */
[----:B------:R-:W-:Y:S01]  /*1290*/  IABS R75, R76 ;  /* 0x0000004c004b7213 */ /* 0x000fe20000000000 */
        /* <DEDUP_REMOVED lines=9> */
[C---:B------:R-:W-:Y:S01]  /*1330*/  IADD3 R40, R0.reuse, 0x32, RZ ;  /* 0x0000003200287810 */ /* 0x040fe20007ffe0ff */
[----:B------:R3:W-:Y:S01]  /*1340*/  STL [R1+0x4f8], R86 ;  /* 0x0004f85601007387 */ /* 0x0007e20000100800 */
        /* <DEDUP_REMOVED lines=8> */
[----:B------:R-:W-:Y:S01]  /*13d0*/  IADD3 R46, R0, 0x2f, RZ ;  /* 0x0000002f002e7810 */ /* 0x000fe20007ffe0ff */
[----:B------:R-:W-:Y:S01]  /*13e0*/  IMAD.HI.U32 R12, R6, R63, RZ ;  /* 0x0000003f060c7227 */ /* 0x000fe200078e00ff */
[----:B------:R-:W-:Y:S01]  /*13f0*/  IABS R125, R34 ;  /* 0x00000022007d7213 */ /* 0x000fe20000000000 */
[----:B------:R-:W-:Y:S01]  /*1400*/  STL [R1+0x4f0], R82 ;  /* 0x0004f05201007387 */ /* 0x000fe20000100800 */
[----:B------:R-:W-:Y:S01]  /*1410*/  IABS R113, R46 ;  /* 0x0000002e00717213 */ /* 0x000fe20000000000 */
[----:B------:R-:W-:Y:S01]  /*1420*/  IMAD R57, R2, R8, R59 ;  /* 0x0000000802397224 */ /* 0x000fe200078e023b */
[----:B------:R-:W-:Y:S01]  /*1430*/  IADD3 R30, R0, 0x37, RZ ;  /* 0x00000037001e7810 */ /* 0x000fe20007ffe0ff */
[----:B------:R-:W-:Y:S01]  /*1440*/  IMAD R61, R2, R10, R61 ;  /* 0x0000000a023d7224 */ /* 0x000fe200078e023d */
[----:B------:R-:W-:Y:S01]  /*1450*/  IADD3 R36, R0, 0x34, RZ ;  /* 0x0000003400247810 */ /* 0x000fe20007ffe0ff */
[C---:B------:R-:W-:Y:S01]  /*1460*/  IMAD.HI.U32 R8, R6.reuse, R65, RZ ;  /* 0x0000004106087227 */ /* 0x040fe200078e00ff */
[----:B------:R-:W-:Y:S01]  /*1470*/  IABS R129, R30 ;  /* 0x0000001e00817213 */ /* 0x000fe20000000000 */
[----:B------:R-:W-:Y:S01]  /*1480*/  STL [R1+0x4ec], R80 ;  /* 0x0004ec5001007387 */ /* 0x000fe20000100800 */
[----:B------:R-:W-:Y:S01]  /*1490*/  IABS R123, R36 ;  /* 0x00000024007b7213 */ /* 0x000fe20000000000 */
[----:B------:R-:W-:Y:S01]  /*14a0*/  IMAD.HI.U32 R10, R6, R67, RZ ;  /* 0x00000043060a7227 */ /* 0x000fe200078e00ff */
[C---:B------:R-:W-:Y:S01]  /*14b0*/  IADD3 R24, R0.reuse, 0x3a, RZ ;  /* 0x0000003a00187810 */ /* 0x040fe20007ffe0ff */
        /* <DEDUP_REMOVED lines=13> */
[----:B------:R-:W-:Y:S01]  /*1590*/  IADD3 R18, R0, 0x3d, RZ ;  /* 0x0000003d00127810 */ /* 0x000fe20007ffe0ff */
[C---:B------:R-:W-:Y:S01]  /*15a0*/  IMAD.HI.U32 R8, R6.reuse, R69, RZ ;  /* 0x0000004506087227 */ /* 0x040fe200078e00ff */
[----:B------:R-:W-:Y:S01]  /*15b0*/  IABS R139, R20 ;  /* 0x00000014008b7213 */ /* 0x000fe20000000000 */
[----:B------:R-:W-:Y:S01]  /*15c0*/  STL [R1+0x4e4], R76 ;  /* 0x0004e44c01007387 */ /* 0x000fe20000100800 */
[----:B------:R-:W-:Y:S01]  /*15d0*/  IABS R141, R18 ;  /* 0x00000012008d7213 */ /* 0x000fe20000000000 */
[----:B------:R-:W-:-:S02]  /*15e0*/  IMAD.HI.U32 R10, R6, R71, RZ ;  /* 0x00000047060a7227 */ /* 0x000fc400078e00ff */
[----:B------:R-:W-:Y:S02]  /*15f0*/  STL [R1+0x4e0], R74 ;  /* 0x0004e04a01007387 */ /* 0x000fe40000100800 */
[----:B------:R-:W-:Y:S02]  /*1600*/  IMAD.MOV R8, RZ, RZ, -R8 ;  /* 0x000000ffff087224 */ /* 0x000fe400078e0a08 */
[----:B------:R-:W-:Y:S01]  /*1610*/  IMAD.MOV R10, RZ, RZ, -R10 ;  /* 0x000000ffff0a7224 */ /* 0x000fe200078e0a0a */
[----:B------:R-:W-:Y:S01]  /*1620*/  STL [R1+0x4dc], R72 ;  /* 0x0004dc4801007387 */ /* 0x000fe20000100800 */
[C---:B------:R-:W-:Y:S02]  /*1630*/  IMAD R67, R2.reuse, R8, R69 ;  /* 0x0000000802437224 */ /* 0x040fe400078e0245 */
[----:B------:R-:W-:Y:S01]  /*1640*/  IMAD R69, R2, R10, R71 ;  /* 0x0000000a02457224 */ /* 0x000fe200078e0247 */
[----:B------:R-:W-:Y:S01]  /*1650*/  STL [R1+0x4d8], R70 ;  /* 0x0004d84601007387 */ /* 0x000fe20000100800 */
[----:B------:R-:W-:-:S02]  /*1660*/  IMAD.MOV.U32 R71, RZ, RZ, R14 ;  /* 0x000000ffff477224 */ /* 0x000fc400078e000e */
[----:B------:R-:W-:Y:S01]  /*1670*/  @!P0 IMAD.IADD R7, R7, 0x1, -R2 ;  /* 0x0000000107078824 */ /* 0x000fe200078e0a02 */
[----:B------:R-:W-:Y:S01]  /*1680*/  ISETP.GT.U32.AND P0, PT, R2, R15, PT ;  /* 0x0000000f0200720c */ /* 0x000fe20003f04070 */
[----:B------:R-:W-:Y:S01]  /*1690*/  IMAD.HI.U32 R10, R6, R71, RZ ;  /* 0x00000047060a7227 */ /* 0x000fe200078e00ff */
[----:B------:R-:W-:Y:S02]  /*16a0*/  STL [R1+0x4d4], R68 ;  /* 0x0004d44401007387 */ /* 0x000fe40000100800 */
[C---:B------:R-:W-:Y:S01]  /*16b0*/  ISETP.GT.U32.AND P2, PT, R2.reuse, R7, PT ;  /* 0x000000070200720c */ /* 0x040fe20003f44070 */
[----:B------:R-:W-:Y:S01]  /*16c0*/  IMAD.MOV R10, RZ, RZ, -R10 ;  /* 0x000000ffff0a7224 */ /* 0x000fe200078e0a0a */
[----:B------:R-:W-:Y:S01]  /*16d0*/  STL [R1+0x4d0], R66 ;  /* 0x0004d04201007387 */ /* 0x000fe20000100800 */
[----:B------:R-:W-:Y:S01]  /*16e0*/  @!P3 IMAD.IADD R9, R9, 0x1, -R2 ;  /* 0x000000010909b824 */ /* 0x000fe200078e0a02 */
[C---:B------:R-:W-:Y:S01]  /*16f0*/  ISETP.GT.U32.AND P3, PT, R2.reuse, R25, PT ;  /* 0x000000190200720c */ /* 0x040fe20003f64070 */
[----:B------:R-:W-:Y:S01]  /*1700*/  IMAD R71, R2, R10, R71 ;  /* 0x0000000a02477224 */ /* 0x000fe200078e0247 */
[----:B------:R-:W-:Y:S01]  /*1710*/  STL [R1+0x4cc], R64 ;  /* 0x0004cc4001007387 */ /* 0x000fe20000100800 */
[----:B------:R-:W-:-:S03]  /*1720*/  IMAD.HI.U32 R10, R6, R79, RZ ;  /* 0x0000004f060a7227 */ /* 0x000fc600078e00ff */
[----:B------:R-:W-:Y:S01]  /*1730*/  STL [R1+0x4c8], R62 ;  /* 0x0004c83e01007387 */ /* 0x000fe20000100800 */
[----:B------:R-:W-:Y:S02]  /*1740*/  IMAD.MOV R10, RZ, RZ, -R10 ;  /* 0x000000ffff0a7224 */ /* 0x000fe400078e0a0a */
        /* <DEDUP_REMOVED lines=22> */
[----:B------:R-:W-:Y:S01]  /*18b0*/  STL [R1+0x4ac], R48 ;  /* 0x0004ac3001007387 */ /* 0x000fe20000100800 */
[----:B------:R-:W-:Y:S02]  /*18c0*/  IMAD R95, R2, R10, R95 ;  /* 0x0000000a025f7224 */ /* 0x000fe400078e025f */
[----:B------:R-:W-:Y:S01]  /*18d0*/  IMAD.HI.U32 R10, R6, R99, RZ ;  /* 0x00000063060a7227 */ /* 0x000fe200078e00ff */
[----:B------:R-:W-:Y:S03]  /*18e0*/  STL [R1+0x4a8], R46 ;  /* 0x0004a82e01007387 */ /* 0x000fe60000100800 */
        /* <DEDUP_REMOVED lines=23> */
[----:B------:R-:W-:Y:S01]  /*1a60*/  IMAD.HI.U32 R8, R6, R73, RZ ;  /* 0x0000004906087227 */ /* 0x000fe200078e00ff */
[----:B------:R-:W-:Y:S03]  /*1a70*/  STL [R1+0x488], R30 ;  /* 0x0004881e01007387 */ /* 0x000fe60000100800 */
[----:B------:R-:W-:Y:S01]  /*1a80*/  IMAD R127, R2, R10, R127 ;  /* 0x0000000a027f7224 */ /* 0x000fe200078e027f */
[----:B------:R-:W-:Y:S01]  /*1a90*/  STL [R1+0x484], R28 ;  /* 0x0004841c01007387 */ /* 0x000fe20000100800 */
[----:B------:R-:W-:-:S03]  /*1aa0*/  IMAD.HI.U32 R10, R6, R131, RZ ;  /* 0x00000083060a7227 */ /* 0x000fc600078e00ff */
[----:B------:R-:W-:Y:S01]  /*1ab0*/  STL [R1+0x480], R26 ;  /* 0x0004801a01007387 */ /* 0x000fe20000100800 */
[----:B------:R-:W-:Y:S02]  /*1ac0*/  IMAD.MOV R10, RZ, RZ, -R10 ;  /* 0x000000ffff0a7224 */ /* 0x000fe400078e0a0a */
[----:B------:R-:W-:Y:S01]  /*1ad0*/  @!P5 IMAD.IADD R17, R17, 0x1, -R2 ;  /* 0x000000011111d824 */ /* 0x000fe200078e0a02 */
[----:B------:R-:W-:Y:S01]  /*1ae0*/  ISETP.GE.AND P5, PT, R0, RZ, PT ;  /* 0x000000ff0000720c */ /* 0x000fe20003fa6270 */
[----:B------:R-:W-:Y:S01]  /*1af0*/  IMAD R131, R2, R10, R131 ;  /* 0x0000000a02837224 */ /* 0x000fe200078e0283 */
[----:B------:R-:W-:Y:S01]  /*1b00*/  STL [R1+0x47c], R24 ;  /* 0x00047c1801007387 */ /* 0x000fe20000100800 */
[----:B------:R-:W-:-:S03]  /*1b10*/  IMAD.HI.U32 R10, R6, R143, RZ ;  /* 0x0000008f060a7227 */ /* 0x000fc600078e00ff */
[----:B------:R-:W-:Y:S01]  /*1b20*/  STL [R1+0x468], R16 ;  /* 0x0004681001007387 */ /* 0x000fe20000100800 */
[----:B------:R-:W-:Y:S02]  /*1b30*/  IMAD.MOV R10, RZ, RZ, -R10 ;  /* 0x000000ffff0a7224 */ /* 0x000fe400078e0a0a */
[----:B------:R-:W-:Y:S01]  /*1b40*/  @!P2 IMAD.IADD R21, R21, 0x1, -R2 ;  /* 0x000000011515a824 */ /* 0x000fe200078e0a02 */
[----:B------:R-:W-:Y:S01]  /*1b50*/  ISETP.GE.AND P2, PT, R124, RZ, PT ;  /* 0x000000ff7c00720c */ /* 0x000fe20003f46270 */
[C---:B------:R-:W-:Y:S01]  /*1b60*/  IMAD R143, R2.reuse, R10, R143 ;  /* 0x0000000a028f7224 */ /* 0x040fe200078e028f */
[----:B------:R-:W-:Y:S01]  /*1b70*/  STL [R1+0x478], R22 ;  /* 0x0004781601007387 */ /* 0x000fe20000100800 */
[----:B------:R-:W-:Y:S02]  /*1b80*/  IMAD.MOV R8, RZ, RZ, -R8 ;  /* 0x000000ffff087224 */ /* 0x000fe400078e0a08 */
[--C-:B------:R-:W-:Y:S01]  /*1b90*/  @!P0 IMAD.IADD R11, R11, 0x1, -R2.reuse ;  /* 0x000000010b0b8824 */ /* 0x100fe200078e0a02 */
[C---:B------:R-:W-:Y:S01]  /*1ba0*/  ISETP.GT.U32.AND P4, PT, R2.reuse, R143, PT ;  /* 0x0000008f0200720c */ /* 0x040fe20003f84070 */
[C---:B------:R-:W-:Y:S01]  /*1bb0*/  IMAD R73, R2.reuse, R8, R73 ;  /* 0x0000000802497224 */ /* 0x040fe200078e0249 */
[C---:B------:R-:W-:Y:S01]  /*1bc0*/  ISETP.GT.U32.AND P0, PT, R2.reuse, R17, PT ;  /* 0x000000110200720c */ /* 0x040fe20003f04070 */
[--C-:B------:R-:W-:Y:S01]  /*1bd0*/  @!P1 IMAD.IADD R15, R15, 0x1, -R2.reuse ;  /* 0x000000010f0f9824 */ /* 0x100fe200078e0a02 */
[----:B------:R-:W-:Y:S01]  /*1be0*/  ISETP.GT.U32.AND P1, PT, R2, R29, PT ;  /* 0x0000001d0200720c */ /* 0x000fe20003f24070 */
[----:B------:R-:W-:Y:S01]  /*1bf0*/  IMAD.HI.U32 R8, R6, R77, RZ ;  /* 0x0000004d06087227 */ /* 0x000fe200078e00ff */
[----:B------:R-:W-:Y:S03]  /*1c00*/  STL [R1+0x474], R20 ;  /* 0x0004741401007387 */ /* 0x000fe60000100800 */
[----:B------:R-:W-:Y:S01]  /*1c10*/  @!P3 IMAD.IADD R27, R27, 0x1, -R2 ;  /* 0x000000011b1bb824 */ /* 0x000fe200078e0a02 */
[----:B------:R-:W-:Y:S01]  /*1c20*/  ISETP.GE.AND P3, PT, R118, RZ, PT ;  /* 0x000000ff7600720c */ /* 0x000fe20003f66270 */
[----:B------:R-:W-:Y:S01]  /*1c30*/  IMAD.MOV R8, RZ, RZ, -R8 ;  /* 0x000000ffff087224 */ /* 0x000fe200078e0a08 */
[----:B------:R-:W-:Y:S01]  /*1c40*/  STL [R1+0x470], R18 ;  /* 0x0004701201007387 */ /* 0x000fe20000100800 */
[----:B------:R-:W-:Y:S01]  /*1c50*/  @!P4 IMAD.IADD R143, R143, 0x1, -R2 ;  /* 0x000000018f8fc824 */ /* 0x000fe200078e0a02 */
[C---:B------:R-:W-:Y:S01]  /*1c60*/  ISETP.GT.U32.AND P4, PT, R2.reuse, R19, PT ;  /* 0x000000130200720c */ /* 0x040fe20003f84070 */
[----:B------:R-:W-:Y:S01]  /*1c70*/  @!P2 IMAD.MOV R11, RZ, RZ, -R11 ;  /* 0x000000ffff0ba224 */ /* 0x000fe200078e0a0b */
[C---:B------:R-:W-:Y:S01]  /*1c80*/  ISETP.GT.U32.AND P2, PT, R2.reuse, R23, PT ;  /* 0x000000170200720c */ /* 0x040fe20003f44070 */
[----:B------:R-:W-:Y:S01]  /*1c90*/  @!P5 IMAD.MOV R7, RZ, RZ, -R7 ;  /* 0x000000ffff07d224 */ /* 0x000fe200078e0a07 */
[C---:B------:R-:W-:Y:S01]  /*1ca0*/  ISETP.GT.U32.AND P6, PT, R2.reuse, R143, PT ;  /* 0x0000008f0200720c */ /* 0x040fe20003fc4070 */
[C---:B------:R-:W-:Y:S01]  /*1cb0*/  IMAD R77, R2.reuse, R8, R77 ;  /* 0x00000008024d7224 */ /* 0x040fe200078e024d */
[----:B------:R-:W-:Y:S01]  /*1cc0*/  ISETP.GT.U32.AND P5, PT, R2, R25, PT ;  /* 0x000000190200720c */ /* 0x000fe20003fa4070 */
[----:B------:R-:W-:-:S04]  /*1cd0*/  IMAD.HI.U32 R8, R6, R85, RZ ;  /* 0x0000005506087227 */ /* 0x000fc800078e00ff */
[--C-:B------:R-:W-:Y:S01]  /*1ce0*/  @!P0 IMAD.IADD R17, R17, 0x1, -R2.reuse ;  /* 0x0000000111118824 */ /* 0x100fe200078e0a02 */
[----:B------:R-:W-:Y:S01]  /*1cf0*/  ISETP.GT.U32.AND P0, PT, R2, R31, PT ;  /* 0x0000001f0200720c */ /* 0x000fe20003f04070 */
[----:B------:R-:W-:Y:S01]  /*1d00*/  @!P4 IMAD.IADD R19, R19, 0x1, -R2 ;  /* 0x000000011313c824 */ /* 0x000fe200078e0a02 */
[----:B------:R-:W-:Y:S01]  /*1d10*/  ISETP.GE.AND P4, PT, R126, RZ, PT ;  /* 0x000000ff7e00720c */ /* 0x000fe20003f86270 */
[----:B------:R-:W-:Y:S02]  /*1d20*/  IMAD.MOV R8, RZ, RZ, -R8 ;  /* 0x000000ffff087224 */ /* 0x000fe400078e0a08 */
[--C-:B------:R-:W-:Y:S01]  /*1d30*/  @!P6 IMAD.IADD R143, R143, 0x1, -R2.reuse ;  /* 0x000000018f8fe824 */ /* 0x100fe200078e0a02 */
[----:B------:R-:W-:Y:S01]  /*1d40*/  ISETP.GT.U32.AND P6, PT, R2, R19, PT ;  /* 0x000000130200720c */ /* 0x000fe20003fc4070 */
[----:B------:R-:W-:Y:S01]  /*1d50*/  @!P1 IMAD.IADD R29, R29, 0x1, -R2 ;  /* 0x000000011d1d9824 */ /* 0x000fe200078e0a02 */
[----:B------:R-:W-:Y:S01]  /*1d60*/  ISETP.GE.AND P1, PT, R116, RZ, PT ;  /* 0x000000ff7400720c */ /* 0x000fe20003f26270 */
[----:B------:R-:W-:-:S02]  /*1d70*/  IMAD R85, R2, R8, R85 ;  /* 0x0000000802557224 */ /* 0x000fc400078e0255 */
[----:B------:R-:W-:Y:S01]  /*1d80*/  @!P3 IMAD.MOV R17, RZ, RZ, -R17 ;  /* 0x000000ffff11b224 */ /* 0x000fe200078e0a11 */
[----:B------:R-:W-:Y:S01]  /*1d90*/  ISETP.GT.U32.AND P3, PT, R2, R29, PT ;  /* 0x0000001d0200720c */ /* 0x000fe20003f64070 */
[----:B------:R-:W-:-:S04]  /*1da0*/  IMAD.HI.U32 R8, R6, R87, RZ ;  /* 0x0000005706087227 */ /* 0x000fc800078e00ff */
[----:B------:R-:W-:Y:S01]  /*1db0*/  @!P4 IMAD.MOV R9, RZ, RZ, -R9 ;  /* 0x000000ffff09c224 */ /* 0x000fe200078e0a09 */
[C---:B------:R-:W-:Y:S01]  /*1dc0*/  ISETP.GT.U32.AND P4, PT, R2.reuse, R21, PT ;  /* 0x000000150200720c */ /* 0x040fe20003f84070 */
[--C-:B------:R-:W-:Y:S01]  /*1dd0*/  @!P6 IMAD.IADD R19, R19, 0x1, -R2.reuse ;  /* 0x000000011313e824 */ /* 0x100fe200078e0a02 */
[----:B------:R-:W-:Y:S01]  /*1de0*/  ISETP.GT.U32.AND P6, PT, R2, R33, PT ;  /* 0x000000210200720c */ /* 0x000fe20003fc4070 */
[--C-:B------:R-:W-:Y:S01]  /*1df0*/  @!P2 IMAD.IADD R23, R23, 0x1, -R2.reuse ;  /* 0x000000011717a824 */ /* 0x100fe200078e0a02 */
[----:B------:R-:W-:Y:S01]  /*1e00*/  ISETP.GE.AND P2, PT, R120, RZ, PT ;  /* 0x000000ff7800720c */ /* 0x000fe20003f46270 */
[----:B------:R-:W-:Y:S01]  /*1e10*/  @!P5 IMAD.IADD R25, R25, 0x1, -R2 ;  /* 0x000000011919d824 */ /* 0x000fe200078e0a02 */
[----:B------:R-:W-:Y:S01]  /*1e20*/  ISETP.GE.AND P5, PT, R122, RZ, PT ;  /* 0x000000ff7a00720c */ /* 0x000fe20003fa6270 */
[----:B------:R-:W-:Y:S02]  /*1e30*/  IMAD.MOV R8, RZ, RZ, -R8 ;  /* 0x000000ffff087224 */ /* 0x000fe400078e0a08 */
[----:B------:R-:W-:Y:S01]  /*1e40*/  @!P0 IMAD.IADD R31, R31, 0x1, -R2 ;  /* 0x000000011f1f8824 */ /* 0x000fe200078e0a02 */
[----:B------:R-:W-:Y:S01]  /*1e50*/  ISETP.GE.AND P0, PT, R114, RZ, PT ;  /* 0x000000ff7200720c */ /* 0x000fe20003f06270 */
[----:B------:R-:W-:-:S02]  /*1e60*/  IMAD R87, R2, R8, R87 ;  /* 0x0000000802577224 */ /* 0x000fc400078e0257 */
[--C-:B------:R-:W-:Y:S01]  /*1e70*/  @!P4 IMAD.IADD R21, R21, 0x1, -R2.reuse ;  /* 0x000000011515c824 */ /* 0x100fe200078e0a02 */
[----:B------:R-:W-:Y:S01]  /*1e80*/  ISETP.GT.U32.AND P4, PT, R2, R35, PT ;  /* 0x000000230200720c */ /* 0x000fe20003f84070 */
[----:B------:R-:W-:Y:S01]  /*1e90*/  @!P6 IMAD.IADD R33, R33, 0x1, -R2 ;  /* 0x000000012121e824 */ /* 0x000fe200078e0a02 */
[----:B------:R-:W-:Y:S01]  /*1ea0*/  ISETP.GE.AND P6, PT, R112, RZ, PT ;  /* 0x000000ff7000720c */ /* 0x000fe20003fc6270 */
[----:B------:R-:W-:-:S04]  /*1eb0*/  IMAD.HI.U32 R8, R6, R93, RZ ;  /* 0x0000005d06087227 */ /* 0x000fc800078e00ff */
[----:B------:R-:W-:Y:S01]  /*1ec0*/  @!P1 IMAD.MOV R19, RZ, RZ, -R19 ;  /* 0x000000ffff139224 */ /* 0x000fe200078e0a13 */
[C---:B------:R-:W-:Y:S01]  /*1ed0*/  ISETP.GT.U32.AND P1, PT, R2.reuse, R33, PT ;  /* 0x000000210200720c */ /* 0x040fe20003f24070 */
[----:B------:R-:W-:Y:S02]  /*1ee0*/  IMAD.MOV R8, RZ, RZ, -R8 ;  /* 0x000000ffff087224 */ /* 0x000fe400078e0a08 */
[--C-:B------:R-:W-:Y:S01]  /*1ef0*/  @!P3 IMAD.IADD R29, R29, 0x1, -R2.reuse ;  /* 0x000000011d1db824 */ /* 0x100fe200078e0a02 */
[C---:B------:R-:W-:Y:S01]  /*1f00*/  ISETP.GT.U32.AND P3, PT, R2.reuse, R41, PT ;  /* 0x000000290200720c */ /* 0x040fe20003f64070 */
[----:B------:R-:W-:Y:S01]  /*1f10*/  @!P4 IMAD.IADD R35, R35, 0x1, -R2 ;  /* 0x000000012323c824 */ /* 0x000fe200078e0a02 */
[C---:B------:R-:W-:Y:S01]  /*1f20*/  ISETP.GT.U32.AND P4, PT, R2.reuse, R31, PT ;  /* 0x0000001f0200720c */ /* 0x040fe20003f84070 */
[----:B------:R-:W-:Y:S01]  /*1f30*/  @!P2 IMAD.MOV R15, RZ, RZ, -R15 ;  /* 0x000000ffff0fa224 */ /* 0x000fe200078e0a0f */
[C---:B------:R-:W-:Y:S01]  /*1f40*/  ISETP.GT.U32.AND P2, PT, R2.reuse, R27, PT ;  /* 0x0000001b0200720c */ /* 0x040fe20003f44070 */
[----:B------:R-:W-:-:S02]  /*1f50*/  IMAD R93, R2, R8, R93 ;  /* 0x00000008025d7224 */ /* 0x000fc400078e025d */
[----:B------:R-:W-:Y:S01]  /*1f60*/  @!P5 IMAD.MOV R13, RZ, RZ, -R13 ;  /* 0x000000ffff0dd224 */ /* 0x000fe200078e0a0d */
[----:B------:R-:W-:Y:S01]  /*1f70*/  ISETP.GT.U32.AND P5, PT, R2, R23, PT ;  /* 0x000000170200720c */ /* 0x000fe20003fa4070 */
[----:B------:R-:W-:-:S04]  /*1f80*/  IMAD.HI.U32 R8, R6, R97, RZ ;  /* 0x0000006106087227 */ /* 0x000fc800078e00ff */
[----:B------:R-:W-:Y:S01]  /*1f90*/  @!P0 IMAD.MOV R21, RZ, RZ, -R21 ;  /* 0x000000ffff158224 */ /* 0x000fe200078e0a15 */
[----:B------:R-:W-:Y:S01]  /*1fa0*/  ISETP.GT.U32.AND P0, PT, R2, R35, PT ;  /* 0x000000230200720c */ /* 0x000fe20003f04070 */
[----:B------:R-:W-:-:S04]  /*1fb0*/  IMAD.HI.U32 R12, R6, R75, RZ ;  /* 0x0000004b060c7227 */ /* 0x000fc800078e00ff */
[----:B------:R-:W-:Y:S02]  /*1fc0*/  IMAD.MOV R8, RZ, RZ, -R8 ;  /* 0x000000ffff087224 */ /* 0x000fe400078e0a08 */
[--C-:B------:R-:W-:Y:S01]  /*1fd0*/  @!P4 IMAD.IADD R31, R31, 0x1, -R2.reuse ;  /* 0x000000011f1fc824 */ /* 0x100fe200078e0a02 */
[C---:B------:R-:W-:Y:S01]  /*1fe0*/  ISETP.GT.U32.AND P4, PT, R2.reuse, R43, PT ;  /* 0x0000002b0200720c */ /* 0x040fe20003f84070 */
[----:B------:R-:W-:Y:S01]  /*1ff0*/  @!P1 IMAD.IADD R33, R33, 0x1, -R2 ;  /* 0x0000000121219824 */ /* 0x000fe200078e0a02 */
[C---:B------:R-:W-:Y:S01]  /*2000*/  ISETP.GT.U32.AND P1, PT, R2.reuse, R45, PT ;  /* 0x0000002d0200720c */ /* 0x040fe20003f24070 */
[----:B------:R-:W-:Y:S02]  /*2010*/  IMAD.MOV R12, RZ, RZ, -R12 ;  /* 0x000000ffff0c7224 */ /* 0x000fe400078e0a0c */
[----:B------:R-:W-:Y:S02]  /*2020*/  IMAD R97, R2, R8, R97 ;  /* 0x0000000802617224 */ /* 0x000fe400078e0261 */
[----:B------:R-:W-:-:S04]  /*2030*/  IMAD.HI.U32 R8, R6, R115, RZ ;  /* 0x0000007306087227 */ /* 0x000fc800078e00ff */
[----:B------:R-:W-:Y:S01]  /*2040*/  @!P6 IMAD.MOV R25, RZ, RZ, -R25 ;  /* 0x000000ffff19e224 */ /* 0x000fe200078e0a19 */
[C---:B------:R-:W-:Y:S01]  /*2050*/  ISETP.GT.U32.AND P6, PT, R2.reuse, R37, PT ;  /* 0x000000250200720c */ /* 0x040fe20003fc4070 */
[--C-:B------:R-:W-:Y:S01]  /*2060*/  @!P3 IMAD.IADD R41, R41, 0x1, -R2.reuse ;  /* 0x000000012929b824 */ /* 0x100fe200078e0a02 */
[----:B------:R-:W-:Y:S01]  /*2070*/  ISETP.GE.AND P3, PT, R109, RZ, PT ;  /* 0x000000ff6d00720c */ /* 0x000fe20003f66270 */
[----:B------:R-:W-:Y:S01]  /*2080*/  @!P2 IMAD.IADD R27, R27, 0x1, -R2 ;  /* 0x000000011b1ba824 */ /* 0x000fe200078e0a02 */
[C---:B------:R-:W-:Y:S01]  /*2090*/  ISETP.GT.U32.AND P2, PT, R2.reuse, R39, PT ;  /* 0x000000270200720c */ /* 0x040fe20003f44070 */
[----:B------:R-:W-:Y:S02]  /*20a0*/  IMAD R75, R2, R12, R75 ;  /* 0x0000000c024b7224 */ /* 0x000fe400078e024b */
[----:B------:R-:W-:-:S04]  /*20b0*/  IMAD.HI.U32 R12, R6, R81, RZ ;  /* 0x00000051060c7227 */ /* 0x000fc800078e00ff */
[----:B------:R-:W-:Y:S02]  /*20c0*/  IMAD.MOV R8, RZ, RZ, -R8 ;  /* 0x000000ffff087224 */ /* 0x000fe400078e0a08 */
[--C-:B------:R-:W-:Y:S01]  /*20d0*/  @!P5 IMAD.IADD R23, R23, 0x1, -R2.reuse ;  /* 0x000000011717d824 */ /* 0x100fe200078e0a02 */
[----:B------:R-:W-:Y:S01]  /*20e0*/  ISETP.GE.AND P5, PT, R103, RZ, PT ;  /* 0x000000ff6700720c */ /* 0x000fe20003fa6270 */
[----:B------:R-:W-:Y:S01]  /*20f0*/  @!P0 IMAD.IADD R35, R35, 0x1, -R2 ;  /* 0x0000000123238824 */ /* 0x000fe200078e0a02 */
[----:B------:R-:W-:Y:S01]  /*2100*/  ISETP.GE.AND P0, PT, R111, RZ, PT ;  /* 0x000000ff6f00720c */ /* 0x000fe20003f06270 */
[----:B------:R-:W-:Y:S02]  /*2110*/  IMAD.MOV R12, RZ, RZ, -R12 ;  /* 0x000000ffff0c7224 */ /* 0x000fe400078e0a0c */
[----:B------:R-:W-:Y:S02]  /*2120*/  IMAD R115, R2, R8, R115 ;  /* 0x0000000802737224 */ /* 0x000fe400078e0273 */
[----:B------:R-:W-:-:S04]  /*2130*/  IMAD.HI.U32 R8, R6, R119, RZ ;  /* 0x0000007706087227 */ /* 0x000fc800078e00ff */
[--C-:B------:R-:W-:Y:S01]  /*2140*/  @!P4 IMAD.IADD R43, R43, 0x1, -R2.reuse ;  /* 0x000000012b2bc824 */ /* 0x100fe200078e0a02 */
[----:B------:R-:W-:Y:S01]  /*2150*/  ISETP.GE.AND P4, PT, R108, RZ, PT ;  /* 0x000000ff6c00720c */ /* 0x000fe20003f86270 */
[----:B------:R-:W-:Y:S01]  /*2160*/  @!P1 IMAD.IADD R45, R45, 0x1, -R2 ;  /* 0x000000012d2d9824 */ /* 0x000fe200078e0a02 */
[----:B------:R-:W-:Y:S01]  /*2170*/  ISETP.GE.AND P1, PT, R101, RZ, PT ;  /* 0x000000ff6500720c */ /* 0x000fe20003f26270 */
[----:B------:R-:W-:Y:S02]  /*2180*/  IMAD R81, R2, R12, R81 ;  /* 0x0000000c02517224 */ /* 0x000fe400078e0251 */
[----:B------:R-:W-:-:S04]  /*2190*/  IMAD.HI.U32 R12, R6, R91, RZ ;  /* 0x0000005b060c7227 */ /* 0x000fc800078e00ff */
[----:B------:R-:W-:Y:S02]  /*21a0*/  IMAD.MOV R8, RZ, RZ, -R8 ;  /* 0x000000ffff087224 */ /* 0x000fe400078e0a08 */
[--C-:B------:R-:W-:Y:S01]  /*21b0*/  @!P6 IMAD.IADD R37, R37, 0x1, -R2.reuse ;  /* 0x000000012525e824 */ /* 0x100fe200078e0a02 */
[C---:B------:R-:W-:Y:S01]  /*21c0*/  ISETP.GT.U32.AND P6, PT, R2.reuse, R49, PT ;  /* 0x000000310200720c */ /* 0x040fe20003fc4070 */
[----:B------:R-:W-:Y:S01]  /*21d0*/  @!P3 IMAD.MOV R31, RZ, RZ, -R31 ;  /* 0x000000ffff1fb224 */ /* 0x000fe200078e0a1f */
[----:B------:R-:W-:Y:S01]  /*21e0*/  ISETP.GT.U32.AND P3, PT, R2, R43, PT ;  /* 0x0000002b0200720c */ /* 0x000fe20003f64070 */
[----:B------:R-:W-:Y:S01]  /*21f0*/  @!P2 IMAD.IADD R39, R39, 0x1, -R2 ;  /* 0x000000012727a824 */ /* 0x000fe200078e0a02 */
[----:B------:R-:W-:Y:S01]  /*2200*/  ISETP.GE.AND P2, PT, R110, RZ, PT ;  /* 0x000000ff6e00720c */ /* 0x000fe20003f46270 */
[----:B------:R-:W-:Y:S02]  /*2210*/  IMAD.MOV R12, RZ, RZ, -R12 ;  /* 0x000000ffff0c7224 */ /* 0x000fe400078e0a0c */
[----:B------:R-:W-:-:S02]  /*2220*/  IMAD R119, R2, R8, R119 ;  /* 0x0000000802777224 */ /* 0x000fc400078e0277 */
[----:B------:R-:W-:-:S04]  /*2230*/  IMAD.HI.U32 R8, R6, R125, RZ ;  /* 0x0000007d06087227 */ /* 0x000fc800078e00ff */
[----:B------:R-:W-:Y:S01]  /*2240*/  @!P5 IMAD.MOV R23, RZ, RZ, -R23 ;  /* 0x000000ffff17d224 */ /* 0x000fe200078e0a17 */
[C---:B------:R-:W-:Y:S01]  /*2250*/  ISETP.GT.U32.AND P5, PT, R2.reuse, R37, PT ;  /* 0x000000250200720c */ /* 0x040fe20003fa4070 */
[----:B------:R-:W-:Y:S01]  /*2260*/  @!P0 IMAD.MOV R27, RZ, RZ, -R27 ;  /* 0x000000ffff1b8224 */ /* 0x000fe200078e0a1b */
[C---:B------:R-:W-:Y:S01]  /*2270*/  ISETP.GT.U32.AND P0, PT, R2.reuse, R39, PT ;  /* 0x000000270200720c */ /* 0x040fe20003f04070 */
[----:B-1----:R-:W-:Y:S02]  /*2280*/  IMAD.MOV.U32 R101, RZ, RZ, R35 ;  /* 0x000000ffff657224 */ /* 0x002fe400078e0023 */
[----:B------:R-:W-:Y:S02]  /*2290*/  IMAD R91, R2, R12, R91 ;  /* 0x0000000c025b7224 */ /* 0x000fe400078e025b */
[----:B------:R-:W-:-:S04]  /*22a0*/  IMAD.HI.U32 R12, R6, R113, RZ ;  /* 0x00000071060c7227 */ /* 0x000fc800078e00ff */
[----:B------:R-:W-:Y:S02]  /*22b0*/  IMAD.MOV R8, RZ, RZ, -R8 ;  /* 0x000000ffff087224 */ /* 0x000fe400078e0a08 */
[----:B------:R-:W-:Y:S01]  /*22c0*/  @!P4 IMAD.MOV R33, RZ, RZ, -R33 ;  /* 0x000000ffff21c224 */ /* 0x000fe200078e0a21 */
[C---:B------:R-:W-:Y:S01]  /*22d0*/  ISETP.GT.U32.AND P4, PT, R2.reuse, R45, PT ;  /* 0x0000002d0200720c */ /* 0x040fe20003f84070 */
[----:B------:R-:W-:Y:S01]  /*22e0*/  @!P1 IMAD.MOV R101, RZ, RZ, -R101 ;  /* 0x000000ffff659224 */ /* 0x000fe200078e0a65 */
[C---:B------:R-:W-:Y:S01]  /*22f0*/  ISETP.GT.U32.AND P1, PT, R2.reuse, R47, PT ;  /* 0x0000002f0200720c */ /* 0x040fe20003f24070 */
[----:B------:R-:W-:Y:S02]  /*2300*/  IMAD.MOV R12, RZ, RZ, -R12 ;  /* 0x000000ffff0c7224 */ /* 0x000fe400078e0a0c */
[----:B------:R-:W-:Y:S02]  /*2310*/  IMAD R125, R2, R8, R125 ;  /* 0x00000008027d7224 */ /* 0x000fe400078e027d */
[----:B------:R-:W-:-:S04]  /*2320*/  IMAD.HI.U32 R8, R6, R129, RZ ;  /* 0x0000008106087227 */ /* 0x000fc800078e00ff */
[----:B------:R-:W-:Y:S01]  /*2330*/  @!P3 IMAD.IADD R43, R43, 0x1, -R2 ;  /* 0x000000012b2bb824 */ /* 0x000fe200078e0a02 */
[C---:B------:R-:W-:Y:S01]  /*2340*/  ISETP.GT.U32.AND P3, PT, R2.reuse, R57, PT ;  /* 0x000000390200720c */ /* 0x040fe20003f64070 */
[C---:B------:R-:W-:Y:S02]  /*2350*/  IMAD R113, R2.reuse, R12, R113 ;  /* 0x0000000c02717224 */ /* 0x040fe400078e0271 */
[----:B------:R-:W-:Y:S01]  /*2360*/  @!P2 IMAD.MOV R29, RZ, RZ, -R29 ;  /* 0x000000ffff1da224 */ /* 0x000fe200078e0a1d */
[----:B------:R-:W-:Y:S01]  /*2370*/  ISETP.GT.U32.AND P2, PT, R2, R41, PT ;  /* 0x000000290200720c */ /* 0x000fe20003f44070 */
[----:B------:R-:W-:-:S04]  /*2380*/  IMAD.HI.U32 R12, R6, R123, RZ ;  /* 0x0000007b060c7227 */ /* 0x000fc800078e00ff */
[----:B------:R-:W-:Y:S02]  /*2390*/  IMAD.MOV R8, RZ, RZ, -R8 ;  /* 0x000000ffff087224 */ /* 0x000fe400078e0a08 */
[--C-:B------:R-:W-:Y:S01]  /*23a0*/  @!P5 IMAD.IADD R37, R37, 0x1, -R2.reuse ;  /* 0x000000012525d824 */ /* 0x100fe200078e0a02 */
[C---:B------:R-:W-:Y:S01]  /*23b0*/  ISETP.GT.U32.AND P5, PT, R2.reuse, R51, PT ;  /* 0x000000330200720c */ /* 0x040fe20003fa4070 */
[--C-:B------:R-:W-:Y:S02]  /*23c0*/  @!P6 IMAD.IADD R49, R49, 0x1, -R2.reuse ;  /* 0x000000013131e824 */ /* 0x100fe400078e0a02 */
[----:B------:R-:W-:Y:S01]  /*23d0*/  @!P0 IMAD.IADD R39, R39, 0x1, -R2 ;  /* 0x0000000127278824 */ /* 0x000fe200078e0a02 */
[C---:B------:R-:W-:Y:S01]  /*23e0*/  ISETP.GT.U32.AND P0, PT, R2.reuse, R53, PT ;  /* 0x000000350200720c */ /* 0x040fe20003f04070 */
[----:B------:R-:W-:Y:S01]  /*23f0*/  IMAD.MOV R12, RZ, RZ, -R12 ;  /* 0x000000ffff0c7224 */ /* 0x000fe200078e0a0c */
[C---:B------:R-:W-:Y:S01]  /*2400*/  ISETP.GT.U32.AND P6, PT, R2.reuse, R49, PT ;  /* 0x000000310200720c */ /* 0x040fe20003fc4070 */
[----:B------:R-:W-:-:S02]  /*2410*/  IMAD R129, R2, R8, R129 ;  /* 0x0000000802817224 */ /* 0x000fc400078e0281 */
[----:B------:R-:W-:-:S04]  /*2420*/  IMAD.HI.U32 R8, R6, R135, RZ ;  /* 0x0000008706087227 */ /* 0x000fc800078e00ff */
[--C-:B------:R-:W-:Y:S01]  /*2430*/  @!P4 IMAD.IADD R45, R45, 0x1, -R2.reuse ;  /* 0x000000012d2dc824 */ /* 0x100fe200078e0a02 */
[----:B------:R-:W-:Y:S01]  /*2440*/  ISETP.GT.U32.AND P4, PT, R2, R61, PT ;  /* 0x0000003d0200720c */ /* 0x000fe20003f84070 */
[----:B------:R-:W-:Y:S01]  /*2450*/  @!P1 IMAD.IADD R47, R47, 0x1, -R2 ;  /* 0x000000012f2f9824 */ /* 0x000fe200078e0a02 */
[----:B------:R-:W-:Y:S01]  /*2460*/  ISETP.GE.AND P1, PT, R106, RZ, PT ;  /* 0x000000ff6a00720c */ /* 0x000fe20003f26270 */
[----:B------:R-:W-:Y:S02]  /*2470*/  IMAD R123, R2, R12, R123 ;  /* 0x0000000c027b7224 */ /* 0x000fe400078e027b */
[----:B------:R-:W-:-:S04]  /*2480*/  IMAD.HI.U32 R12, R6, R133, RZ ;  /* 0x00000085060c7227 */ /* 0x000fc800078e00ff */
[----:B------:R-:W-:Y:S02]  /*2490*/  IMAD.MOV R8, RZ, RZ, -R8 ;  /* 0x000000ffff087224 */ /* 0x000fe400078e0a08 */
[----:B------:R-:W-:Y:S01]  /*24a0*/  @!P3 IMAD.IADD R57, R57, 0x1, -R2 ;  /* 0x000000013939b824 */ /* 0x000fe200078e0a02 */
[----:B------:R-:W-:Y:S01]  /*24b0*/  ISETP.GE.AND P3, PT, R100, RZ, PT ;  /* 0x000000ff6400720c */ /* 0x000fe20003f66270 */
[----:B------:R-:W-:Y:S02]  /*24c0*/  IMAD.MOV R12, RZ, RZ, -R12 ;  /* 0x000000ffff0c7224 */ /* 0x000fe400078e0a0c */
[C---:B------:R-:W-:Y:S02]  /*24d0*/  IMAD R135, R2.reuse, R8, R135 ;  /* 0x0000000802877224 */ /* 0x040fe400078e0287 */
[----:B------:R-:W-:Y:S01]  /*24e0*/  @!P2 IMAD.IADD R41, R41, 0x1, -R2 ;  /* 0x000000012929a824 */ /* 0x000fe200078e0a02 */
[----:B------:R-:W-:Y:S01]  /*24f0*/  ISETP.GT.U32.AND P2, PT, R2, R55, PT ;  /* 0x000000370200720c */ /* 0x000fe20003f44070 */
[----:B------:R-:W-:-:S04]  /*2500*/  IMAD.HI.U32 R8, R6, R137, RZ ;  /* 0x0000008906087227 */ /* 0x000fc800078e00ff */
[--C-:B------:R-:W-:Y:S01]  /*2510*/  @!P5 IMAD.IADD R51, R51, 0x1, -R2.reuse ;  /* 0x000000013333d824 */ /* 0x100fe200078e0a02 */
[----:B------:R-:W-:Y:S01]  /*2520*/  ISETP.GE.AND P5, PT, R105, RZ, PT ;  /* 0x000000ff6900720c */ /* 0x000fe20003fa6270 */
[----:B------:R-:W-:Y:S02]  /*2530*/  IMAD R133, R2, R12, R133 ;  /* 0x0000000c02857224 */ /* 0x000fe400078e0285 */
[----:B------:R-:W-:Y:S01]  /*2540*/  @!P0 IMAD.IADD R53, R53, 0x1, -R2 ;  /* 0x0000000135358824 */ /* 0x000fe200078e0a02 */
[----:B------:R-:W-:Y:S01]  /*2550*/  ISETP.GE.AND P0, PT, R104, RZ, PT ;  /* 0x000000ff6800720c */ /* 0x000fe20003f06270 */
[----:B--2---:R-:W-:Y:S02]  /*2560*/  IMAD.MOV.U32 R105, RZ, RZ, R39 ;  /* 0x000000ffff697224 */ /* 0x004fe400078e0027 */
[----:B------:R-:W-:Y:S02]  /*2570*/  IMAD.MOV R12, RZ, RZ, -R8 ;  /* 0x000000ffff0c7224 */ /* 0x000fe400078e0a08 */
[--C-:B------:R-:W-:Y:S01]  /*2580*/  @!P6 IMAD.IADD R49, R49, 0x1, -R2.reuse ;  /* 0x000000013131e824 */ /* 0x100fe200078e0a02 */
[----:B------:R-:W-:Y:S01]  /*2590*/  ISETP.GE.AND P6, PT, R107, RZ, PT ;  /* 0x000000ff6b00720c */ /* 0x000fe20003fc6270 */
[--C-:B------:R-:W-:Y:S01]  /*25a0*/  @!P4 IMAD.IADD R61, R61, 0x1, -R2.reuse ;  /* 0x000000013d3dc824 */ /* 0x100fe200078e0a02 */
[C---:B------:R-:W-:Y:S01]  /*25b0*/  ISETP.GT.U32.AND P4, PT, R2.reuse, R47, PT ;  /* 0x0000002f0200720c */ /* 0x040fe20003f84070 */
[----:B------:R-:W-:Y:S01]  /*25c0*/  @!P1 IMAD.MOV R105, RZ, RZ, -R105 ;  /* 0x000000ffff699224 */ /* 0x000fe200078e0a69 */
[C---:B------:R-:W-:Y:S01]  /*25d0*/  ISETP.GT.U32.AND P1, PT, R2.reuse, R51, PT ;  /* 0x000000330200720c */ /* 0x040fe20003f24070 */
[----:B------:R-:W-:Y:S01]  /*25e0*/  IMAD R137, R2, R12, R137 ;  /* 0x0000000c02897224 */ /* 0x000fe200078e0289 */
[----:B------:R-:W-:Y:S01]  /*25f0*/  IADD3 R12, R0, 0x3e, RZ ;  /* 0x0000003e000c7810 */ /* 0x000fe20007ffe0ff */
[----:B------:R-:W-:Y:S01]  /*2600*/  @!P3 IMAD.MOV R49, RZ, RZ, -R49 ;  /* 0x000000ffff31b224 */ /* 0x000fe200078e0a31 */
[----:B------:R-:W-:Y:S01]  /*2610*/  ISETP.GT.U32.AND P3, PT, R2, R59, PT ;  /* 0x0000003b0200720c */ /* 0x000fe20003f64070 */
[----:B------:R-:W-:Y:S01]  /*2620*/  @!P2 IMAD.IADD R55, R55, 0x1, -R2 ;  /* 0x000000013737a824 */ /* 0x000fe200078e0a02 */
[----:B------:R-:W-:Y:S01]  /*2630*/  IABS R103, R12 ;  /* 0x0000000c00677213 */ /* 0x000fe20000000000 */
[----:B------:R-:W-:Y:S01]  /*2640*/  IMAD.MOV.U32 R107, RZ, RZ, R41 ;  /* 0x000000ffff6b7224 */ /* 0x000fe200078e0029 */
[----:B------:R-:W-:Y:S01]  /*2650*/  ISETP.GE.AND P2, PT, R102, RZ, PT ;  /* 0x000000ff6600720c */ /* 0x000fe20003f46270 */
[----:B------:R-:W-:Y:S01]  /*2660*/  IMAD.MOV.U32 R109, RZ, RZ, R43 ;  /* 0x000000ffff6d7224 */ /* 0x000fe200078e002b */
[----:B------:R1:W-:Y:S01]  /*2670*/  STL [R1+0x46c], R12 ;  /* 0x00046c0c01007387 */ /* 0x0003e20000100800 */
[----:B------:R-:W-:-:S04]  /*2680*/  IMAD.HI.U32 R10, R6, R139, RZ ;  /* 0x0000008b060a7227 */ /* 0x000fc800078e00ff */
[----:B------:R-:W-:-:S04]  /*2690*/  IMAD.HI.U32 R8, R6, R141, RZ ;  /* 0x0000008d06087227 */ /* 0x000fc800078e00ff */
[----:B------:R-:W-:Y:S01]  /*26a0*/  @!P5 IMAD.MOV R107, RZ, RZ, -R107 ;  /* 0x000000ffff6bd224 */ /* 0x000fe200078e0a6b */
[C---:B------:R-:W-:Y:S01]  /*26b0*/  ISETP.GT.U32.AND P5, PT, R2.reuse, R53, PT ;  /* 0x000000350200720c */ /* 0x040fe20003fa4070 */
[----:B------:R-:W-:Y:S01]  /*26c0*/  @!P0 IMAD.MOV R109, RZ, RZ, -R109 ;  /* 0x000000ffff6d8224 */ /* 0x000fe200078e0a6d */
[----:B------:R-:W-:Y:S01]  /*26d0*/  ISETP.GT.U32.AND P0, PT, R2, R55, PT ;  /* 0x000000370200720c */ /* 0x000fe20003f04070 */
[----:B------:R-:W-:-:S04]  /*26e0*/  IMAD.HI.U32 R6, R6, R103, RZ ;  /* 0x0000006706067227 */ /* 0x000fc800078e00ff */
[--C-:B------:R-:W-:Y:S01]  /*26f0*/  @!P4 IMAD.IADD R47, R47, 0x1, -R2.reuse ;  /* 0x000000012f2fc824 */ /* 0x100fe200078e0a02 */
[C---:B------:R-:W-:Y:S01]  /*2700*/  ISETP.GT.U32.AND P4, PT, R2.reuse, R63, PT ;  /* 0x0000003f0200720c */ /* 0x040fe20003f84070 */
[----:B------:R-:W-:Y:S01]  /*2710*/  @!P1 IMAD.IADD R51, R51, 0x1, -R2 ;  /* 0x0000000133339824 */ /* 0x000fe200078e0a02 */
[----:B------:R-:W-:Y:S01]  /*2720*/  ISETP.GT.U32.AND P1, PT, R2, R65, PT ;  /* 0x000000410200720c */ /* 0x000fe20003f24070 */
[----:B------:R-:W-:Y:S02]  /*2730*/  IMAD.MOV R6, RZ, RZ, -R6 ;  /* 0x000000ffff067224 */ /* 0x000fe400078e0a06 */
[----:B------:R-:W-:Y:S02]  /*2740*/  IMAD.MOV.U32 R111, RZ, RZ, R45 ;  /* 0x000000ffff6f7224 */ /* 0x000fe400078e002d */
[----:B------:R-:W-:Y:S01]  /*2750*/  @!P3 IMAD.IADD R59, R59, 0x1, -R2 ;  /* 0x000000013b3bb824 */ /* 0x000fe200078e0a02 */
[----:B------:R-:W-:Y:S01]  /*2760*/  ISETP.GE.AND P3, PT, R96, RZ, PT ;  /* 0x000000ff6000720c */ /* 0x000fe20003f66270 */
[----:B------:R-:W-:-:S02]  /*2770*/  IMAD R35, R2, R6, R103 ;  /* 0x0000000602237224 */ /* 0x000fc400078e0267 */
[----:B------:R-:W-:Y:S02]  /*2780*/  IMAD.MOV.U32 R103, RZ, RZ, R37 ;  /* 0x000000ffff677224 */ /* 0x000fe400078e0025 */
[----:B------:R-:W-:Y:S01]  /*2790*/  @!P2 IMAD.MOV R111, RZ, RZ, -R111 ;  /* 0x000000ffff6fa224 */ /* 0x000fe200078e0a6f */
[C---:B------:R-:W-:Y:S01]  /*27a0*/  ISETP.GT.U32.AND P2, PT, R2.reuse, R57, PT ;  /* 0x000000390200720c */ /* 0x040fe20003f44070 */
[----:B------:R-:W-:Y:S01]  /*27b0*/  @!P6 IMAD.MOV R103, RZ, RZ, -R103 ;  /* 0x000000ffff67e224 */ /* 0x000fe200078e0a67 */
[C---:B------:R-:W-:Y:S01]  /*27c0*/  ISETP.GT.U32.AND P6, PT, R2.reuse, R61, PT ;  /* 0x0000003d0200720c */ /* 0x040fe20003fc4070 */
[--C-:B------:R-:W-:Y:S01]  /*27d0*/  @!P5 IMAD.IADD R53, R53, 0x1, -R2.reuse ;  /* 0x000000013535d824 */ /* 0x100fe200078e0a02 */
[C---:B------:R-:W-:Y:S01]  /*27e0*/  ISETP.GT.U32.AND P5, PT, R2.reuse, R67, PT ;  /* 0x000000430200720c */ /* 0x040fe20003fa4070 */
[--C-:B------:R-:W-:Y:S01]  /*27f0*/  @!P0 IMAD.IADD R55, R55, 0x1, -R2.reuse ;  /* 0x0000000137378824 */ /* 0x100fe200078e0a02 */
[----:B------:R-:W-:Y:S01]  /*2800*/  ISETP.GT.U32.AND P0, PT, R2, R69, PT ;  /* 0x000000450200720c */ /* 0x000fe20003f04070 */
[--C-:B------:R-:W-:Y:S01]  /*2810*/  @!P4 IMAD.IADD R63, R63, 0x1, -R2.reuse ;  /* 0x000000013f3fc824 */ /* 0x100fe200078e0a02 */
[----:B------:R-:W-:Y:S01]  /*2820*/  ISETP.GE.AND P4, PT, R94, RZ, PT ;  /* 0x000000ff5e00720c */ /* 0x000fe20003f86270 */
[--C-:B------:R-:W-:Y:S01]  /*2830*/  @!P1 IMAD.IADD R65, R65, 0x1, -R2.reuse ;  /* 0x0000000141419824 */ /* 0x100fe200078e0a02 */
[----:B------:R-:W-:Y:S01]  /*2840*/  ISETP.GE.AND P1, PT, R92, RZ, PT ;  /* 0x000000ff5c00720c */ /* 0x000fe20003f26270 */
[----:B------:R-:W-:Y:S01]  /*2850*/  @!P3 IMAD.MOV R51, RZ, RZ, -R51 ;  /* 0x000000ffff33b224 */ /* 0x000fe200078e0a33 */
[C---:B------:R-:W-:Y:S01]  /*2860*/  ISETP.GT.U32.AND P3, PT, R2.reuse, R63, PT ;  /* 0x0000003f0200720c */ /* 0x040fe20003f64070 */
[--C-:B------:R-:W-:Y:S01]  /*2870*/  @!P2 IMAD.IADD R57, R57, 0x1, -R2.reuse ;  /* 0x000000013939a824 */ /* 0x100fe200078e0a02 */
[----:B------:R-:W-:Y:S01]  /*2880*/  ISETP.GT.U32.AND P2, PT, R2, R75, PT ;  /* 0x0000004b0200720c */ /* 0x000fe20003f44070 */
[--C-:B------:R-:W-:Y:S01]  /*2890*/  @!P6 IMAD.IADD R61, R61, 0x1, -R2.reuse ;  /* 0x000000013d3de824 */ /* 0x100fe200078e0a02 */
[----:B------:R-:W-:Y:S01]  /*28a0*/  ISETP.GE.AND P6, PT, R98, RZ, PT ;  /* 0x000000ff6200720c */ /* 0x000fe20003fc6270 */
[--C-:B------:R-:W-:Y:S01]  /*28b0*/  @!P5 IMAD.IADD R67, R67, 0x1, -R2.reuse ;  /* 0x000000014343d824 */ /* 0x100fe200078e0a02 */
[----:B------:R-:W-:Y:S01]  /*28c0*/  ISETP.GE.AND P5, PT, R90, RZ, PT ;  /* 0x000000ff5a00720c */ /* 0x000fe20003fa6270 */
[--C-:B------:R-:W-:Y:S01]  /*28d0*/  @!P0 IMAD.IADD R69, R69, 0x1, -R2.reuse ;  /* 0x0000000145458824 */ /* 0x100fe200078e0a02 */
[----:B------:R-:W-:Y:S01]  /*28e0*/  ISETP.GE.AND P0, PT, R88, RZ, PT ;  /* 0x000000ff5800720c */ /* 0x000fe20003f06270 */
[----:B------:R-:W-:Y:S01]  /*28f0*/  @!P4 IMAD.MOV R53, RZ, RZ, -R53 ;  /* 0x000000ffff35c224 */ /* 0x000fe200078e0a35 */
[C---:B------:R-:W-:Y:S01]  /*2900*/  ISETP.GT.U32.AND P4, PT, R2.reuse, R65, PT ;  /* 0x000000410200720c */ /* 0x040fe20003f84070 */
[----:B------:R-:W-:Y:S01]  /*2910*/  @!P1 IMAD.MOV R55, RZ, RZ, -R55 ;  /* 0x000000ffff379224 */ /* 0x000fe200078e0a37 */
[C---:B------:R-:W-:Y:S01]  /*2920*/  ISETP.GT.U32.AND P1, PT, R2.reuse, R67, PT ;  /* 0x000000430200720c */ /* 0x040fe20003f24070 */
[--C-:B------:R-:W-:Y:S01]  /*2930*/  @!P3 IMAD.IADD R63, R63, 0x1, -R2.reuse ;  /* 0x000000013f3fb824 */ /* 0x100fe200078e0a02 */
[C---:B------:R-:W-:Y:S01]  /*2940*/  ISETP.GT.U32.AND P3, PT, R2.reuse, R77, PT ;  /* 0x0000004d0200720c */ /* 0x040fe20003f64070 */
[----:B------:R-:W-:Y:S01]  /*2950*/  @!P2 IMAD.IADD R75, R75, 0x1, -R2 ;  /* 0x000000014b4ba824 */ /* 0x000fe200078e0a02 */
[----:B------:R-:W-:Y:S01]  /*2960*/  ISETP.GT.U32.AND P2, PT, R2, R59, PT ;  /* 0x0000003b0200720c */ /* 0x000fe20003f44070 */
[----:B------:R-:W-:-:S02]  /*2970*/  @!P6 IMAD.MOV R47, RZ, RZ, -R47 ;  /* 0x000000ffff2fe224 */ /* 0x000fc400078e0a2f */
[----:B------:R-:W-:Y:S01]  /*2980*/  @!P5 IMAD.MOV R57, RZ, RZ, -R57 ;  /* 0x000000ffff39d224 */ /* 0x000fe200078e0a39 */
[C---:B------:R-:W-:Y:S01]  /*2990*/  ISETP.GT.U32.AND P5, PT, R2.reuse, R69, PT ;  /* 0x000000450200720c */ /* 0x040fe20003fa4070 */
[----:B------:R-:W-:Y:S01]  /*29a0*/  @!P0 IMAD.MOV R61, RZ, RZ, -R61 ;  /* 0x000000ffff3d8224 */ /* 0x000fe200078e0a3d */
[C---:B------:R-:W-:Y:S01]  /*29b0*/  ISETP.GT.U32.AND P6, PT, R2.reuse, R75, PT ;  /* 0x0000004b0200720c */ /* 0x040fe20003fc4070 */
[--C-:B------:R-:W-:Y:S01]  /*29c0*/  @!P4 IMAD.IADD R65, R65, 0x1, -R2.reuse ;  /* 0x000000014141c824 */ /* 0x100fe200078e0a02 */
[C---:B------:R-:W-:Y:S01]  /*29d0*/  ISETP.GT.U32.AND P0, PT, R2.reuse, R73, PT ;  /* 0x000000490200720c */ /* 0x040fe20003f04070 */
[--C-:B------:R-:W-:Y:S01]  /*29e0*/  @!P1 IMAD.IADD R67, R67, 0x1, -R2.reuse ;  /* 0x0000000143439824 */ /* 0x100fe200078e0a02 */
[C---:B------:R-:W-:Y:S01]  /*29f0*/  ISETP.GT.U32.AND P4, PT, R2.reuse, R79, PT ;  /* 0x0000004f0200720c */ /* 0x040fe20003f84070 */
[--C-:B------:R-:W-:Y:S01]  /*2a00*/  @!P3 IMAD.IADD R77, R77, 0x1, -R2.reuse ;  /* 0x000000014d4db824 */ /* 0x100fe200078e0a02 */
[----:B------:R-:W-:Y:S01]  /*2a10*/  ISETP.GT.U32.AND P1, PT, R2, R81, PT ;  /* 0x000000510200720c */ /* 0x000fe20003f24070 */
[----:B------:R-:W-:Y:S01]  /*2a20*/  @!P2 IMAD.IADD R59, R59, 0x1, -R2 ;  /* 0x000000013b3ba824 */ /* 0x000fe200078e0a02 */
[----:B------:R-:W-:Y:S01]  /*2a30*/  ISETP.GE.AND P3, PT, R80, RZ, PT ;  /* 0x000000ff5000720c */ /* 0x000fe20003f66270 */
[----:B------:R-:W-:Y:S01]  /*2a40*/  IMAD.MOV R10, RZ, RZ, -R10 ;  /* 0x000000ffff0a7224 */ /* 0x000fe200078e0a0a */
        /* <DEDUP_REMOVED lines=9> */
[--C-:B------:R-:W-:Y:S01]  /*2ae0*/  @!P1 IMAD.IADD R81, R81, 0x1, -R2.reuse ;  /* 0x0000000151519824 */ /* 0x100fe200078e0a02 */
[----:B------:R-:W-:Y:S01]  /*2af0*/  ISETP.GE.AND P1, PT, R76, RZ, PT ;  /* 0x000000ff4c00720c */ /* 0x000fe20003f26270 */
[----:B------:R-:W-:Y:S01]  /*2b00*/  @!P3 IMAD.MOV R67, RZ, RZ, -R67 ;  /* 0x000000ffff43b224 */ /* 0x000fe200078e0a43 */
[----:B------:R-:W-:Y:S01]  /*2b10*/  ISETP.GT.U32.AND P3, PT, R2, R79, PT ;  /* 0x0000004f0200720c */ /* 0x000fe20003f64070 */
        /* <DEDUP_REMOVED lines=8> */
[----:B------:R-:W-:Y:S01]  /*2ba0*/  @!P4 IMAD.MOV R69, RZ, RZ, -R69 ;  /* 0x000000ffff45c224 */ /* 0x000fe200078e0a45 */
[C---:B------:R-:W-:Y:S01]  /*2bb0*/  ISETP.GT.U32.AND P4, PT, R2.reuse, R81, PT ;  /* 0x000000510200720c */ /* 0x040fe20003f84070 */
[----:B------:R-:W-:Y:S01]  /*2bc0*/  @!P1 IMAD.MOV R75, RZ, RZ, -R75 ;  /* 0x000000ffff4b9224 */ /* 0x000fe200078e0a4b */
[C---:B------:R-:W-:Y:S01]  /*2bd0*/  ISETP.GT.U32.AND P1, PT, R2.reuse, R85, PT ;  /* 0x000000550200720c */ /* 0x040fe20003f24070 */
[--C-:B------:R-:W-:Y:S01]  /*2be0*/  @!P3 IMAD.IADD R79, R79, 0x1, -R2.reuse ;  /* 0x000000014f4fb824 */ /* 0x100fe200078e0a02 */
[C---:B------:R-:W-:Y:S01]  /*2bf0*/  ISETP.GT.U32.AND P3, PT, R2.reuse, R91, PT ;  /* 0x0000005b0200720c */ /* 0x040fe20003f64070 */
[----:B------:R-:W-:Y:S01]  /*2c00*/  @!P2 IMAD.MOV R65, RZ, RZ, -R65 ;  /* 0x000000ffff41a224 */ /* 0x000fe200078e0a41 */
[C---:B------:R-:W-:Y:S01]  /*2c10*/  ISETP.GT.U32.AND P2, PT, R2.reuse, R77, PT ;  /* 0x0000004d0200720c */ /* 0x040fe20003f44070 */
[C---:B------:R-:W-:Y:S01]  /*2c20*/  IMAD R139, R2.reuse, R10, R139 ;  /* 0x0000000a028b7224 */ /* 0x040fe200078e028b */
[----:B---3--:R-:W-:Y:S01]  /*2c30*/  LOP3.LUT R86, RZ, c[0x0][0x17c], RZ, 0x33, !PT ;  /* 0x00005f00ff567a12 */ /* 0x008fe200078e33ff */
[--C-:B------:R-:W-:Y:S01]  /*2c40*/  @!P6 IMAD.IADD R73, R73, 0x1, -R2.reuse ;  /* 0x000000014949e824 */ /* 0x100fe200078e0a02 */
        /* <DEDUP_REMOVED lines=10> */
[C---:B------:R-:W-:Y:S01]  /*2cf0*/  ISETP.GT.U32.AND P2, PT, R2.reuse, R89, PT ;  /* 0x000000590200720c */ /* 0x040fe20003f44070 */
[----:B------:R-:W-:Y:S01]  /*2d00*/  @!P5 IMAD.MOV R73, RZ, RZ, -R73 ;  /* 0x000000ffff49d224 */ /* 0x000fe200078e0a49 */
[----:B------:R-:W2:Y:S01]  /*2d10*/  S2R R10, SR_TID.X ;  /* 0x00000000000a7919 */ /* 0x000ea20000002100 */
        /* <DEDUP_REMOVED lines=10> */
[----:B------:R-:W-:Y:S01]  /*2dc0*/  @!P2 IMAD.IADD R89, R89, 0x1, -R2 ;  /* 0x000000015959a824 */ /* 0x000fe200078e0a02 */
[----:B------:R-:W-:Y:S01]  /*2dd0*/  ISETP.GT.U32.AND P3, PT, R2, R93, PT ;  /* 0x0000005d0200720c */ /* 0x000fe20003f64070 */
[----:B------:R-:W-:Y:S01]  /*2de0*/  IMAD.MOV R8, RZ, RZ, -R8 ;  /* 0x000000ffff087224 */ /* 0x000fe200078e0a08 */
[----:B------:R-:W-:Y:S01]  /*2df0*/  ISETP.GE.AND P2, PT, R68, RZ, PT ;  /* 0x000000ff4400720c */ /* 0x000fe20003f46270 */
[----:B------:R-:W-:-:S02]  /*2e00*/  @!P6 IMAD.IADD R95, R95, 0x1, -R2 ;  /* 0x000000015f5fe824 */ /* 0x000fc400078e0a02 */
        /* <DEDUP_REMOVED lines=9> */
[C---:B------:R-:W-:Y:S01]  /*2ea0*/  ISETP.GT.U32.AND P1, PT, R2.reuse, R113, PT ;  /* 0x000000710200720c */ /* 0x040fe20003f24070 */
[----:B------:R-:W-:Y:S01]  /*2eb0*/  @!P2 IMAD.MOV R79, RZ, RZ, -R79 ;  /* 0x000000ffff4fa224 */ /* 0x000fe200078e0a4f */
[C---:B------:R-:W-:Y:S01]  /*2ec0*/  ISETP.GT.U32.AND P3, PT, R2.reuse, R119, PT ;  /* 0x000000770200720c */ /* 0x040fe20003f64070 */
[C---:B------:R-:W-:Y:S01]  /*2ed0*/  IMAD R141, R2.reuse, R8, R141 ;  /* 0x00000008028d7224 */ /* 0x040fe200078e028d */
        /* <DEDUP_REMOVED lines=11> */
[--C-:B------:R-:W-:Y:S01]  /*2f90*/  @!P3 IMAD.IADD R119, R119, 0x1, -R2.reuse ;  /* 0x000000017777b824 */ /* 0x100fe200078e0a02 */
[C---:B------:R-:W-:Y:S01]  /*2fa0*/  ISETP.GT.U32.AND P3, PT, R2.reuse, R97, PT ;  /* 0x000000610200720c */ /* 0x040fe20003f64070 */
[--C-:B------:R-:W-:Y:S01]  /*2fb0*/  @!P2 IMAD.IADD R91, R91, 0x1, -R2.reuse ;  /* 0x000000015b5ba824 */ /* 0x100fe200078e0a02 */
[----:B------:R-:W-:Y:S01]  /*2fc0*/  ISETP.GT.U32.AND P2, PT, R2, R117, PT ;  /* 0x000000750200720c */ /* 0x000fe20003f44070 */
[--C-:B------:R-:W-:Y:S01]  /*2fd0*/  @!P0 IMAD.IADD R115, R115, 0x1, -R2.reuse ;  /* 0x0000000173738824 */ /* 0x100fe200078e0a02 */
[----:B------:R-:W-:Y:S01]  /*2fe0*/  ISETP.GE.AND P0, PT, R54, RZ, PT ;  /* 0x000000ff3600720c */ /* 0x000fe20003f06270 */
[----:B------:R-:W-:Y:S01]  /*2ff0*/  @!P6 IMAD.MOV R83, RZ, RZ, -R83 ;  /* 0x000000ffff53e224 */ /* 0x000fe200078e0a53 */
[----:B--2---:R-:W-:Y:S01]  /*3000*/  LOP3.LUT R6, R10, 0x7f, RZ, 0xc0, !PT ;  /* 0x0000007f0a067812 */ /* 0x004fe200078ec0ff */
        /* <DEDUP_REMOVED lines=10> */
[----:B------:R-:W-:Y:S01]  /*30b0*/  @!P0 IMAD.MOV R93, RZ, RZ, -R93 ;  /* 0x000000ffff5d8224 */ /* 0x000fe200078e0a5d */
[----:B------:R-:W-:Y:S01]  /*30c0*/  ISETP.GE.AND P2, PT, R52, RZ, PT ;  /* 0x000000ff3400720c */ /* 0x000fe20003f46270 */
[----:B------:R-:W-:Y:S01]  /*30d0*/  IMAD R6, R5, 0x80, R6 ;  /* 0x0000008005067824 */ /* 0x000fe200078e0206 */
[C---:B------:R-:W-:Y:S01]  /*30e0*/  ISETP.GT.U32.AND P0, PT, R2.reuse, R117, PT ;  /* 0x000000750200720c */ /* 0x040fe20003f04070 */
        /* <DEDUP_REMOVED lines=23> */
[----:B------:R-:W-:Y:S01]  /*3260*/  ISETP.GT.U32.AND P3, PT, R2, R127, PT ;  /* 0x0000007f0200720c */ /* 0x000fe20003f64070 */
[--C-:B------:R-:W-:Y:S01]  /*3270*/  @!P2 IMAD.IADD R121, R121, 0x1, -R2.reuse ;  /* 0x000000017979a824 */ /* 0x100fe200078e0a02 */
[----:B------:R-:W-:Y:S01]  /*3280*/  ISETP.GE.AND P2, PT, R48, RZ, PT ;  /* 0x000000ff3000720c */ /* 0x000fe20003f46270 */
[--C-:B------:R-:W-:Y:S01]  /*3290*/  @!P0 IMAD.IADD R131, R131, 0x1, -R2.reuse ;  /* 0x0000000183838824 */ /* 0x100fe200078e0a02 */
[----:B------:R-:W-:Y:S01]  /*32a0*/  IABS R5, R6 ;  /* 0x0000000600057213 */ /* 0x000fe20000000000 */
        /* <DEDUP_REMOVED lines=10> */
[----:B------:R-:W-:Y:S01]  /*3350*/  IMAD.HI.U32 R4, R4, R5, RZ ;  /* 0x0000000504047227 */ /* 0x000fe200078e00ff */
[C---:B------:R-:W-:Y:S01]  /*3360*/  ISETP.GT.U32.AND P5, PT, R2.reuse, R131, PT ;  /* 0x000000830200720c */ /* 0x040fe20003fa4070 */
[----:B------:R2:W-:Y:S02]  /*3370*/  STL [R1+0x460], R6 ;  /* 0x0004600601007387 */ /* 0x0005e40000100800 */
        /* <DEDUP_REMOVED lines=8> */
[----:B------:R-:W-:Y:S01]  /*3400*/  @!P3 IMAD.IADD R141, R141, 0x1, -R2 ;  /* 0x000000018d8db824 */ /* 0x000fe200078e0a02 */
[----:B------:R-:W-:Y:S01]  /*3410*/  ISETP.GT.U32.AND P3, PT, R2, R133, PT ;  /* 0x000000850200720c */ /* 0x000fe20003f64070 */
[----:B------:R-:W-:-:S02]  /*3420*/  IMAD.MOV R4, RZ, RZ, -R4 ;  /* 0x000000ffff047224 */ /* 0x000fc400078e0a04 */
[----:B------:R-:W-:Y:S01]  /*3430*/  @!P2 IMAD.MOV R99, RZ, RZ, -R99 ;  /* 0x000000ffff63a224 */ /* 0x000fe200078e0a63 */
[----:B------:R-:W-:Y:S01]  /*3440*/  ISETP.GT.U32.AND P2, PT, R2, R125, PT ;  /* 0x0000007d0200720c */ /* 0x000fe20003f44070 */
[--C-:B------:R-:W-:Y:S01]  /*3450*/  @!P0 IMAD.IADD R135, R135, 0x1, -R2.reuse ;  /* 0x0000000187878824 */ /* 0x100fe200078e0a02 */
[----:B------:R-:W-:Y:S01]  /*3460*/  ISETP.GE.AND P0, PT, R32, RZ, PT ;  /* 0x000000ff2000720c */ /* 0x000fe20003f06270 */
[----:B------:R-:W-:Y:S02]  /*3470*/  IMAD R4, R3, R4, R5 ;  /* 0x0000000403047224 */ /* 0x000fe400078e0205 */
[----:B------:R-:W-:Y:S01]  /*3480*/  @!P4 IMAD.MOV R121, RZ, RZ, -R121 ;  /* 0x000000ffff79c224 */ /* 0x000fe200078e0a79 */
[C---:B------:R-:W-:Y:S01]  /*3490*/  ISETP.GT.U32.AND P4, PT, R2.reuse, R135, PT ;  /* 0x000000870200720c */ /* 0x040fe20003f84070 */
[----:B------:R-:W-:Y:S01]  /*34a0*/  @!P1 IMAD.MOV R129, RZ, RZ, -R129 ;  /* 0x000000ffff819224 */ /* 0x000fe200078e0a81 */
[----:B------:R-:W-:Y:S01]  /*34b0*/  ISETP.GT.U32.AND P1, PT, R2, R35, PT ;  /* 0x000000230200720c */ /* 0x000fe20003f24070 */
[--C-:B------:R-:W-:Y:S01]  /*34c0*/  @!P3 IMAD.IADD R133, R133, 0x1, -R2.reuse ;  /* 0x000000018585b824 */ /* 0x100fe200078e0a02 */
[----:B------:R-:W-:Y:S01]  /*34d0*/  ISETP.GT.U32.AND P3, PT, R3, R4, PT ;  /* 0x000000040300720c */ /* 0x000fe20003f64070 */
[--C-:B------:R-:W-:Y:S01]  /*34e0*/  @!P5 IMAD.IADD R131, R131, 0x1, -R2.reuse ;  /* 0x000000018383d824 */ /* 0x100fe200078e0a02 */
[----:B------:R-:W-:Y:S01]  /*34f0*/  ISETP.GE.AND P5, PT, R36, RZ, PT ;  /* 0x000000ff2400720c */ /* 0x000fe20003fa6270 */
[----:B------:R-:W-:Y:S01]  /*3500*/  @!P2 IMAD.IADD R125, R125, 0x1, -R2 ;  /* 0x000000017d7da824 */ /* 0x000fe200078e0a02 */
[----:B------:R-:W-:Y:S01]  /*3510*/  ISETP.GT.U32.AND P2, PT, R2, R139, PT ;  /* 0x0000008b0200720c */ /* 0x000fe20003f44070 */
[----:B------:R-:W-:-:S02]  /*3520*/  @!P0 IMAD.MOV R127, RZ, RZ, -R127 ;  /* 0x000000ffff7f8224 */ /* 0x000fc400078e0a7f */
[----:B------:R-:W-:Y:S01]  /*3530*/  @!P6 IMAD.MOV R125, RZ, RZ, -R125 ;  /* 0x000000ffff7de224 */ /* 0x000fe200078e0a7d */
[----:B------:R-:W-:Y:S01]  /*3540*/  ISETP.GT.U32.AND P6, PT, R2, R141, PT ;  /* 0x0000008d0200720c */ /* 0x000fe20003fc4070 */
[--C-:B------:R-:W-:Y:S01]  /*3550*/  @!P4 IMAD.IADD R135, R135, 0x1, -R2.reuse ;  /* 0x000000018787c824 */ /* 0x100fe200078e0a02 */
[----:B------:R-:W-:Y:S01]  /*3560*/  ISETP.GE.AND P4, PT, R26, RZ, PT ;  /* 0x000000ff1a00720c */ /* 0x000fe20003f86270 */
[--C-:B------:R-:W-:Y:S01]  /*3570*/  @!P1 IMAD.IADD R35, R35, 0x1, -R2.reuse ;  /* 0x0000000123239824 */ /* 0x100fe200078e0a02 */
[----:B------:R-:W-:Y:S01]  /*3580*/  ISETP.GE.AND P1, PT, R18, RZ, PT ;  /* 0x000000ff1200720c */ /* 0x000fe20003f26270 */
[----:B------:R-:W-:Y:S02]  /*3590*/  @!P3 IMAD.IADD R4, R4, 0x1, -R3 ;  /* 0x000000010404b824 */ /* 0x000fe400078e0a03 */
[----:B------:R-:W-:Y:S01]  /*35a0*/  @!P5 IMAD.MOV R123, RZ, RZ, -R123 ;  /* 0x000000ffff7bd224 */ /* 0x000fe200078e0a7b */
[C---:B------:R-:W-:Y:S01]  /*35b0*/  ISETP.GT.U32.AND P3, PT, R2.reuse, R35, PT ;  /* 0x000000230200720c */ /* 0x040fe20003f64070 */
[--C-:B------:R-:W-:Y:S01]  /*35c0*/  @!P2 IMAD.IADD R139, R139, 0x1, -R2.reuse ;  /* 0x000000018b8ba824 */ /* 0x100fe200078e0a02 */
[----:B------:R-:W-:Y:S01]  /*35d0*/  ISETP.GT.U32.AND P5, PT, R2, R137, PT ;  /* 0x000000890200720c */ /* 0x000fe20003fa4070 */
[----:B------:R-:W-:Y:S01]  /*35e0*/  IMAD.MOV.U32 R8, RZ, RZ, c[0x0][0x180] ;  /* 0x00006000ff087624 */ /* 0x000fe200078e00ff */
[----:B------:R-:W-:Y:S01]  /*35f0*/  ISETP.GE.AND P2, PT, R28, RZ, PT ;  /* 0x000000ff1c00720c */ /* 0x000fe20003f46270 */
[--C-:B------:R-:W-:Y:S01]  /*3600*/  @!P6 IMAD.IADD R141, R141, 0x1, -R2.reuse ;  /* 0x000000018d8de824 */ /* 0x100fe200078e0a02 */
[----:B------:R-:W-:Y:S01]  /*3610*/  ISETP.GT.U32.AND P0, PT, R2, R139, PT ;  /* 0x0000008b0200720c */ /* 0x000fe20003f04070 */
[----:B------:R-:W-:Y:S01]  /*3620*/  @!P4 IMAD.MOV R133, RZ, RZ, -R133 ;  /* 0x000000ffff85c224 */ /* 0x000fe200078e0a85 */
[----:B------:R-:W-:Y:S01]  /*3630*/  ISETP.GT.U32.AND P4, PT, R3, R4, PT ;  /* 0x000000040300720c */ /* 0x000fe20003f84070 */
[----:B------:R-:W-:Y:S01]  /*3640*/  @!P1 IMAD.MOV R141, RZ, RZ, -R141 ;  /* 0x000000ffff8d9224 */ /* 0x000fe200078e0a8d */
[----:B------:R-:W-:Y:S01]  /*3650*/  ISETP.GE.AND P6, PT, R20, RZ, PT ;  /* 0x000000ff1400720c */ /* 0x000fe20003fc6270 */
[----:B------:R-:W-:Y:S01]  /*3660*/  IMAD.MOV.U32 R90, RZ, RZ, c[0x0][0x188] ;  /* 0x00006200ff5a7624 */ /* 0x000fe200078e00ff */
[----:B------:R-:W-:Y:S01]  /*3670*/  IADD3 R5, R8, -0x1, RZ ;  /* 0xffffffff08057810 */ /* 0x000fe20007ffe0ff */
[--C-:B------:R-:W-:Y:S01]  /*3680*/  @!P3 IMAD.IADD R35, R35, 0x1, -R2.reuse ;  /* 0x000000012323b824 */ /* 0x100fe200078e0a02 */
[----:B------:R-:W-:Y:S01]  /*3690*/  ISETP.GE.AND P3, PT, R6, RZ, PT ;  /* 0x000000ff0600720c */ /* 0x000fe20003f66270 */
[--C-:B------:R-:W-:Y:S01]  /*36a0*/  @!P5 IMAD.IADD R137, R137, 0x1, -R2.reuse ;  /* 0x000000018989d824 */ /* 0x100fe200078e0a02 */
[----:B------:R-:W-:Y:S01]  /*36b0*/  ISETP.GE.AND P5, PT, R24, RZ, PT ;  /* 0x000000ff1800720c */ /* 0x000fe20003fa6270 */
[----:B------:R-:W-:Y:S01]  /*36c0*/  @!P2 IMAD.MOV R131, RZ, RZ, -R131 ;  /* 0x000000ffff83a224 */ /* 0x000fe200078e0a83 */
[----:B------:R-:W-:Y:S01]  /*36d0*/  ISETP.GE.U32.AND P2, PT, R5, 0x7fffff80, PT ;  /* 0x7fffff800500780c */ /* 0x000fe20003f46070 */
[----:B------:R-:W-:Y:S01]  /*36e0*/  @!P0 IMAD.IADD R139, R139, 0x1, -R2 ;  /* 0x000000018b8b8824 */ /* 0x000fe200078e0a02 */
[----:B------:R-:W-:Y:S01]  /*36f0*/  ISETP.GE.AND P0, PT, R22, RZ, PT ;  /* 0x000000ff1600720c */ /* 0x000fe20003f06270 */
[----:B------:R-:W-:Y:S01]  /*3700*/  @!P4 IMAD.IADD R4, R4, 0x1, -R3 ;  /* 0x000000010404c824 */ /* 0x000fe200078e0a03 */
[----:B------:R-:W-:Y:S01]  /*3710*/  IADD3 R2, R8, -0xd, RZ ;  /* 0xfffffff308027810 */ /* 0x000fe20007ffe0ff */
[----:B------:R-:W-:Y:S01]  /*3720*/  @!P6 IMAD.MOV R139, RZ, RZ, -R139 ;  /* 0x000000ffff8be224 */ /* 0x000fe200078e0a8b */
[----:B------:R-:W-:Y:S01]  /*3730*/  ISETP.GE.AND P6, PT, R12, RZ, PT ;  /* 0x000000ff0c00720c */ /* 0x000fe20003fc6270 */
[----:B------:R-:W-:Y:S01]  /*3740*/  IMAD.MOV.U32 R3, RZ, RZ, R35 ;  /* 0x000000ffff037224 */ /* 0x000fe200078e0023 */
[----:B------:R-:W-:Y:S01]  /*3750*/  IADD3 R5, R8, -0x5, RZ ;  /* 0xfffffffb08057810 */ /* 0x000fe20007ffe0ff */
[----:B------:R-:W-:Y:S01]  /*3760*/  @!P3 IMAD.MOV R4, RZ, RZ, -R4 ;  /* 0x000000ffff04b224 */ /* 0x000fe200078e0a04 */
[----:B------:R-:W-:Y:S01]  /*3770*/  ISETP.NE.AND P3, PT, RZ, c[0x0][0x178], PT ;  /* 0x00005e00ff007a0c */ /* 0x000fe20003f65270 */
[----:B------:R-:W-:Y:S01]  /*3780*/  @!P5 IMAD.MOV R135, RZ, RZ, -R135 ;  /* 0x000000ffff87d224 */ /* 0x000fe200078e0a87 */
[----:B------:R-:W-:Y:S01]  /*3790*/  ISETP.GE.AND P5, PT, R16, RZ, PT ;  /* 0x000000ff1000720c */ /* 0x000fe20003fa6270 */
[----:B-1----:R-:W-:-:S02]  /*37a0*/  IMAD R12, R90, 0x1c, RZ ;  /* 0x0000001c5a0c7824 */ /* 0x002fc400078e02ff */
[----:B------:R-:W-:Y:S01]  /*37b0*/  @!P0 IMAD.MOV R137, RZ, RZ, -R137 ;  /* 0x000000ffff898224 */ /* 0x000fe200078e0a89 */
[----:B------:R-:W-:Y:S01]  /*37c0*/  ISETP.GE.U32.AND P0, PT, R5, 0x7fffff7c, PT ;  /* 0x7fffff7c0500780c */ /* 0x000fe20003f06070 */
[----:B------:R-:W-:Y:S01]  /*37d0*/  IMAD R149, R90, 0x90, RZ ;  /* 0x000000905a957824 */ /* 0x000fe200078e02ff */
[----:B------:R-:W-:Y:S01]  /*37e0*/  IADD3 R5, R8, -0x9, RZ ;  /* 0xfffffff708057810 */ /* 0x000fe20007ffe0ff */
[----:B------:R-:W-:Y:S01]  /*37f0*/  @!P6 IMAD.MOV R3, RZ, RZ, -R3 ;  /* 0x000000ffff03e224 */ /* 0x000fe200078e0a03 */
[----:B------:R-:W-:Y:S01]  /*3800*/  ISETP.NE.AND P6, PT, RZ, c[0x0][0x17c], PT ;  /* 0x00005f00ff007a0c */ /* 0x000fe20003fc5270 */
[C---:B------:R-:W-:Y:S01]  /*3810*/  IMAD R153, R90.reuse, 0xa0, RZ ;  /* 0x000000a05a997824 */ /* 0x040fe200078e02ff */
[----:B------:R-:W-:Y:S01]  /*3820*/  ISETP.GE.U32.AND P1, PT, R5, 0x7fffff78, PT ;  /* 0x7fffff780500780c */ /* 0x000fe20003f26070 */
[----:B------:R-:W-:Y:S01]  /*3830*/  IMAD R110, R90, 0x28, RZ ;  /* 0x000000285a6e7824 */ /* 0x000fe200078e02ff */
[----:B------:R-:W-:Y:S01]  /*3840*/  @!P3 LOP3.LUT R4, RZ, c[0x0][0x178], RZ, 0x33, !PT ;  /* 0x00005e00ff04ba12 */ /* 0x000fe200078e33ff */
[----:B------:R-:W-:Y:S01]  /*3850*/  @!P5 IMAD.MOV R143, RZ, RZ, -R143 ;  /* 0x000000ffff8fd224 */ /* 0x000fe200078e0a8f */
[----:B------:R-:W-:Y:S01]  /*3860*/  ISETP.GE.U32.AND P5, PT, R2, 0x7fffff74, PT ;  /* 0x7fffff740200780c */ /* 0x000fe20003fa6070 */
[----:B------:R-:W-:Y:S01]  /*3870*/  IMAD R157, R90, 0xb0, RZ ;  /* 0x000000b05a9d7824 */ /* 0x000fe200078e02ff */
[----:B------:R-:W-:Y:S01]  /*3880*/  SEL R50, R86, R65, !P6 ;  /* 0x0000004156327207 */ /* 0x000fe20007000000 */
[----:B------:R-:W-:Y:S01]  /*3890*/  IMAD R2, R4, c[0x0][0x184], RZ ;  /* 0x0000610004027a24 */ /* 0x000fe200078e02ff */
[----:B------:R-:W-:Y:S01]  /*38a0*/  SEL R65, R86, R91, !P6 ;  /* 0x0000005b56417207 */ /* 0x000fe20007000000 */
[----:B------:R-:W-:Y:S01]  /*38b0*/  IMAD R4, R90, 0xc, RZ ;  /* 0x0000000c5a047824 */ /* 0x000fe200078e02ff */
[----:B------:R-:W-:Y:S01]  /*38c0*/  LOP3.LUT R91, R10, 0x7f, RZ, 0xc0, !PT ;  /* 0x0000007f0a5b7812 */ /* 0x000fe200078ec0ff */
[----:B------:R-:W-:Y:S01]  /*38d0*/  IMAD R10, R90, 0x18, RZ ;  /* 0x000000185a0a7824 */ /* 0x000fe200078e02ff */
[----:B--2---:R-:W-:Y:S01]  /*38e0*/  LEA R6, P3, R2, c[0x0][0x160], 0x2 ;  /* 0x0000580002067a11 */ /* 0x004fe200078610ff */
[----:B------:R-:W-:Y:S01]  /*38f0*/  IMAD R161, R90, 0xc0, RZ ;  /* 0x000000c05aa17824 */ /* 0x000fe200078e02ff */
[----:B------:R-:W-:Y:S01]  /*3900*/  SEL R46, R86, R7, !P6 ;  /* 0x00000007562e7207 */ /* 0x000fe20007000000 */
[----:B------:R-:W-:Y:S01]  /*3910*/  IMAD R226, R90, 0x2c, RZ ;  /* 0x0000002c5ae27824 */ /* 0x000fe200078e02ff */
[----:B------:R-:W-:Y:S01]  /*3920*/  SEL R37, R86, R23, !P6 ;  /* 0x0000001756257207 */ /* 0x000fe20007000000 */
[----:B------:R-:W-:Y:S01]  /*3930*/  IMAD R165, R90, 0xd0, RZ ;  /* 0x000000d05aa57824 */ /* 0x000fe200078e02ff */
[----:B------:R-:W-:Y:S01]  /*3940*/  LEA.HI.X.SX32 R7, R2, c[0x0][0x164], 0x2, P3 ;  /* 0x0000590002077a11 */ /* 0x000fe200018f16ff */
[----:B------:R-:W-:Y:S01]  /*3950*/  IMAD.SHL.U32 R2, R91, 0x4, RZ ;  /* 0x000000045b027824 */ /* 0x000fe200078e00ff */
[----:B------:R-:W-:Y:S01]  /*3960*/  SEL R42, R86, R15, !P6 ;  /* 0x0000000f562a7207 */ /* 0x000fe20007000000 */
[----:B------:R-:W-:Y:S01]  /*3970*/  IMAD R225, R90, 0x34, RZ ;  /* 0x000000345ae17824 */ /* 0x000fe200078e02ff */
[----:B------:R-:W-:Y:S01]  /*3980*/  SEL R24, R86, R49, !P6 ;  /* 0x0000003156187207 */ /* 0x000fe20007000000 */
[----:B------:R-:W-:Y:S01]  /*3990*/  IMAD R169, R90, 0xe0, RZ ;  /* 0x000000e05aa97824 */ /* 0x000fe200078e02ff */
[C---:B------:R-:W-:Y:S01]  /*39a0*/  SEL R23, R86.reuse, R47, !P6 ;  /* 0x0000002f56177207 */ /* 0x040fe20007000000 */
[----:B------:R1:W-:Y:S01]  /*39b0*/  LDGSTS.E [R2], [R6.64], !P2 ;  /* 0x0000000006027fae */ /* 0x0003e2000d121846 */
[----:B------:R-:W-:Y:S01]  /*39c0*/  SEL R22, R86, R51, !P6 ;  /* 0x0000003356167207 */ /* 0x000fe20007000000 */
[----:B------:R-:W-:Y:S01]  /*39d0*/  IMAD R173, R90, 0xf0, RZ ;  /* 0x000000f05aad7824 */ /* 0x000fe200078e02ff */
        /* <DEDUP_REMOVED lines=45> */
[----:B------:R-:W-:Y:S01]  /*3cb0*/  IMAD.SHL.U32 R17, R90, 0x4, RZ ;  /* 0x000000045a117824 */ /* 0x000fe200078e00ff */
        /* <DEDUP_REMOVED lines=65> */
[C---:B------:R-:W-:Y:S01]  /*40d0*/  IMAD R202, R90.reuse, 0x8c, RZ ;  /* 0x0000008c5aca7824 */ /* 0x040fe200078e02ff */
[CC--:B------:R-:W-:Y:S01]  /*40e0*/  LEA R242, P6, R90.reuse, R6.reuse, 0x4 ;  /* 0x000000065af27211 */ /* 0x0c0fe200078c20ff */
[C---:B------:R-:W-:Y:S01]  /*40f0*/  IMAD R198, R90.reuse, 0x9c, RZ ;  /* 0x0000009c5ac67824 */ /* 0x040fe200078e02ff */
[CC--:B------:R-:W-:Y:S01]  /*4100*/  LEA R20, P2, R90.reuse, R6.reuse, 0x5 ;  /* 0x000000065a147211 */ /* 0x0c0fe200078428ff */
[----:B------:R-:W-:Y:S01]  /*4110*/  IMAD R194, R90, 0xac, RZ ;  /* 0x000000ac5ac27824 */ /* 0x000fe200078e02ff */
[----:B------:R-:W-:Y:S01]  /*4120*/  IADD3 R5, R8, -0x11, RZ ;  /* 0xffffffef08057810 */ /* 0x000fe20007ffe0ff */
[C---:B------:R-:W-:Y:S01]  /*4130*/  IMAD R190, R90.reuse, 0xbc, RZ ;  /* 0x000000bc5abe7824 */ /* 0x040fe200078e02ff */
[-C--:B------:R-:W-:Y:S01]  /*4140*/  LEA.HI.X.SX32 R243, R17, R7.reuse, 0x2, P6 ;  /* 0x0000000711f37211 */ /* 0x080fe200030f16ff */
[C---:B------:R-:W-:Y:S01]  /*4150*/  IMAD R186, R90.reuse, 0xcc, RZ ;  /* 0x000000cc5aba7824 */ /* 0x040fe200078e02ff */
[-C--:B------:R-:W-:Y:S01]  /*4160*/  LEA.HI.X.SX32 R21, R3, R7.reuse, 0x2, P2 ;  /* 0x0000000703157211 */ /* 0x080fe200010f16ff */
[----:B------:R-:W-:Y:S01]  /*4170*/  IMAD R182, R90, 0xdc, RZ ;  /* 0x000000dc5ab67824 */ /* 0x000fe200078e02ff */
[----:B------:R-:W-:Y:S01]  /*4180*/  IADD3 R3, R8, -0x1d, RZ ;  /* 0xffffffe308037810 */ /* 0x000fe20007ffe0ff */
[----:B------:R2:W-:Y:S01]  /*4190*/  LDGSTS.E [R2+0x800], [R242.64], !P0 ;  /* 0x00800000f2027fae */ /* 0x0005e2000c121846 */
[----:B------:R-:W-:Y:S01]  /*41a0*/  ISETP.GE.U32.AND P4, PT, R5, 0x7fffff70, PT ;  /* 0x7fffff700500780c */ /* 0x000fe20003f86070 */
[----:B------:R-:W-:Y:S01]  /*41b0*/  IMAD R178, R90, 0xec, RZ ;  /* 0x000000ec5ab27824 */ /* 0x000fe200078e02ff */
[----:B------:R-:W-:Y:S01]  /*41c0*/  IADD3 R5, R8, -0x15, RZ ;  /* 0xffffffeb08057810 */ /* 0x000fe20007ffe0ff */
[----:B------:R3:W-:Y:S01]  /*41d0*/  LDGSTS.E [R2+0x1000], [R20.64], !P1 ;  /* 0x0100000014027fae */ /* 0x0007e2000c921846 */
[----:B------:R-:W-:Y:S01]  /*41e0*/  ISETP.GE.U32.AND P0, PT, R3, 0x7fffff64, PT ;  /* 0x7fffff640300780c */ /* 0x000fe20003f06070 */
[C---:B------:R-:W-:Y:S01]  /*41f0*/  IMAD.SHL.U32 R3, R90.reuse, 0x10, RZ ;  /* 0x000000105a037824 */ /* 0x040fe200078e00ff */
[-C--:B------:R-:W-:Y:S01]  /*4200*/  IADD3 R116, P6, R11, R6.reuse, RZ ;  /* 0x000000060b747210 */ /* 0x080fe20007fde0ff */
[----:B------:R2:W-:Y:S01]  /*4210*/  STL.64 [R1+0x568], R242 ;  /* 0x000568f201007387 */ /* 0x0005e20000100a00 */
[CC--:B------:R-:W-:Y:S01]  /*4220*/  LEA R124, P1, R90.reuse, R6.reuse, 0x6 ;  /* 0x000000065a7c7211 */ /* 0x0c0fe200078230ff */
[----:B------:R-:W-:Y:S01]  /*4230*/  IMAD R130, R90, 0xfc, RZ ;  /* 0x000000fc5a827824 */ /* 0x000fe200078e02ff */
[----:B------:R-:W-:Y:S01]  /*4240*/  ISETP.GE.U32.AND P3, PT, R5, 0x7fffff6c, PT ;  /* 0x7fffff6c0500780c */ /* 0x000fe20003f66070 */
[----:B------:R3:W-:Y:S01]  /*4250*/  STL.64 [R1+0x570], R20 ;  /* 0x0005701401007387 */ /* 0x0007e20000100a00 */
[-C--:B------:R-:W-:Y:S01]  /*4260*/  LEA.HI.X.SX32 R117, R4, R7.reuse, 0x2, P6 ;  /* 0x0000000704757211 */ /* 0x080fe200030f16ff */
[C---:B------:R-:W-:Y:S01]  /*4270*/  IMAD R114, R90.reuse, 0x10c, RZ ;  /* 0x0000010c5a727824 */ /* 0x040fe200078e02ff */
[-C--:B------:R-:W-:Y:S01]  /*4280*/  LEA.HI.X.SX32 R125, R3, R7.reuse, 0x2, P1 ;  /* 0x00000007037d7211 */ /* 0x080fe200008f16ff */
[----:B------:R-:W-:Y:S01]  /*4290*/  IMAD R102, R90, 0x11c, RZ ;  /* 0x0000011c5a667824 */ /* 0x000fe200078e02ff */
[-C--:B------:R-:W-:Y:S01]  /*42a0*/  IADD3 R132, P6, R13, R6.reuse, RZ ;  /* 0x000000060d847210 */ /* 0x080fe20007fde0ff */
[----:B------:R4:W-:Y:S01]  /*42b0*/  LDGSTS.E [R2+0x1800], [R116.64], !P5 ;  /* 0x0180000074027fae */ /* 0x0009e2000e921846 */
[----:B------:R-:W-:Y:S01]  /*42c0*/  IADD3 R5, R8, -0x19, RZ ;  /* 0xffffffe708057810 */ /* 0x000fe20007ffe0ff */
[----:B--2---:R-:W-:Y:S01]  /*42d0*/  IMAD.MOV.U32 R243, RZ, RZ, c[0x0][0x180] ;  /* 0x00006000fff37624 */ /* 0x004fe200078e00ff */
[-C--:B------:R-:W-:Y:S01]  /*42e0*/  LEA.HI.X.SX32 R133, R9, R7.reuse, 0x2, P6 ;  /* 0x0000000709857211 */ /* 0x080fe200030f16ff */
[----:B------:R2:W-:Y:S01]  /*42f0*/  LDGSTS.E [R2+0x2000], [R124.64], !P4 ;  /* 0x020000007c027fae */ /* 0x0005e2000e121846 */
[----:B------:R-:W-:Y:S01]  /*4300*/  ISETP.GE.U32.AND P2, PT, R5, 0x7fffff68, PT ;  /* 0x7fffff680500780c */ /* 0x000fe20003f46070 */
[C---:B------:R-:W-:Y:S01]  /*4310*/  IMAD R94, R90.reuse, 0x12c, RZ ;  /* 0x0000012c5a5e7824 */ /* 0x040fe200078e02ff */
[----:B------:R-:W-:Y:S01]  /*4320*/  IADD3 R3, R243, -0x29, RZ ;  /* 0xffffffd7f3037810 */ /* 0x000fe20007ffe0ff */
[----:B------:R1:W-:Y:S01]  /*4330*/  LDGSTS.E [R2+0x2800], [R132.64], !P3 ;  /* 0x0280000084027fae */ /* 0x0003e2000d921846 */
[-C--:B------:R-:W-:Y:S01]  /*4340*/  IADD3 R136, P3, R19, R6.reuse, RZ ;  /* 0x0000000613887210 */ /* 0x080fe20007f7e0ff */
[C---:B------:R-:W-:Y:S01]  /*4350*/  IMAD R230, R90.reuse, 0x13c, RZ ;  /* 0x0000013c5ae67824 */ /* 0x040fe200078e02ff */
[----:B------:R-:W-:Y:S01]  /*4360*/  ISETP.GE.U32.AND P4, PT, R3, 0x7fffff58, PT ;  /* 0x7fffff580300780c */ /* 0x000fe20003f86070 */
[C---:B------:R-:W-:Y:S01]  /*4370*/  IMAD R3, R90.reuse, 0x70, RZ ;  /* 0x000000705a037824 */ /* 0x040fe200078e02ff */
[C---:B------:R-:W-:Y:S01]  /*4380*/  IADD3 R5, R243.reuse, -0x21, RZ ;  /* 0xffffffdff3057810 */ /* 0x040fe20007ffe0ff */
[----:B------:R-:W-:Y:S01]  /*4390*/  STL.64 [R1+0x578], R116 ;  /* 0x0005787401007387 */ /* 0x000fe20000100a00 */
[----:B------:R-:W-:Y:S01]  /*43a0*/  IADD3 R8, R243, -0x25, RZ ;  /* 0xffffffdbf3087810 */ /* 0x000fe20007ffe0ff */
[----:B------:R-:W-:Y:S01]  /*43b0*/  IMAD R238, R90, 0x14c, RZ ;  /* 0x0000014c5aee7824 */ /* 0x000fe200078e02ff */
[-C--:B------:R-:W-:Y:S01]  /*43c0*/  IADD3 R140, P6, R3, R6.reuse, RZ ;  /* 0x00000006038c7210 */ /* 0x080fe20007fde0ff */
[----:B------:R-:W-:Y:S01]  /*43d0*/  STL.64 [R1+0x580], R124 ;  /* 0x0005807c01007387 */ /* 0x000fe20000100a00 */
[-C--:B------:R-:W-:Y:S01]  /*43e0*/  LEA.HI.X.SX32 R137, R10, R7.reuse, 0x2, P3 ;  /* 0x000000070a897211 */ /* 0x080fe200018f16ff */
[----:B------:R-:W-:Y:S01]  /*43f0*/  IMAD R248, R90, 0x15c, RZ ;  /* 0x0000015c5af87824 */ /* 0x000fe200078e02ff */
[-C--:B------:R-:W-:Y:S01]  /*4400*/  LEA.HI.X.SX32 R141, R12, R7.reuse, 0x2, P6 ;  /* 0x000000070c8d7211 */ /* 0x080fe200030f16ff */
[----:B------:R-:W-:Y:S01]  /*4410*/  STL.64 [R1+0x588], R132 ;  /* 0x0005888401007387 */ /* 0x000fe20000100a00 */
[----:B------:R-:W-:Y:S01]  /*4420*/  ISETP.GE.U32.AND P5, PT, R5, 0x7fffff60, PT ;  /* 0x7fffff600500780c */ /* 0x000fe20003fa6070 */
[----:B------:R-:W-:Y:S01]  /*4430*/  IMAD.SHL.U32 R5, R90, 0x20, RZ ;  /* 0x000000205a057824 */ /* 0x000fe200078e00ff */
[----:B------:R-:W-:Y:S01]  /*4440*/  ISETP.GE.U32.AND P1, PT, R8, 0x7fffff5c, PT ;  /* 0x7fffff5c0800780c */ /* 0x000fe20003f26070 */
[----:B------:R1:W-:Y:S01]  /*4450*/  LDGSTS.E [R2+0x3000], [R136.64], !P2 ;  /* 0x0300000088027fae */ /* 0x0003e2000d121846 */
[-C--:B------:R-:W-:Y:S01]  /*4460*/  LEA R144, P3, R90, R6.reuse, 0x7 ;  /* 0x000000065a907211 */ /* 0x080fe200078638ff */
[----:B------:R-:W-:Y:S01]  /*4470*/  IMAD R46, R46, c[0x0][0x190], RZ ;  /* 0x000064002e2e7a24 */ /* 0x000fe200078e02ff */
[-C--:B------:R-:W-:Y:S01]  /*4480*/  IADD3 R152, P6, R153, R6.reuse, RZ ;  /* 0x0000000699987210 */ /* 0x080fe20007fde0ff */
[----:B------:R1:W-:Y:S01]  /*4490*/  LDGSTS.E [R2+0x3800], [R140.64], !P0 ;  /* 0x038000008c027fae */ /* 0x0003e2000c121846 */
[-C--:B------:R-:W-:Y:S01]  /*44a0*/  IADD3 R148, P0, R149, R6.reuse, RZ ;  /* 0x0000000695947210 */ /* 0x080fe20007f1e0ff */
[----:B------:R-:W-:Y:S01]  /*44b0*/  IMAD R45, R45, c[0x0][0x190], RZ ;  /* 0x000064002d2d7a24 */ /* 0x000fe200078e02ff */
[----:B------:R-:W-:Y:S01]  /*44c0*/  IADD3 R8, R243, -0x2d, RZ ;  /* 0xffffffd3f3087810 */ /* 0x000fe20007ffe0ff */
[----:B------:R-:W-:Y:S01]  /*44d0*/  STL.64 [R1+0x590], R136 ;  /* 0x0005908801007387 */ /* 0x000fe20000100a00 */
[-C--:B------:R-:W-:Y:S01]  /*44e0*/  LEA.HI.X.SX32 R145, R5, R7.reuse, 0x2, P3 ;  /* 0x0000000705917211 */ /* 0x080fe200018f16ff */
[----:B------:R-:W-:Y:S01]  /*44f0*/  IMAD R44, R44, c[0x0][0x190], RZ ;  /* 0x000064002c2c7a24 */ /* 0x000fe200078e02ff */
[----:B------:R-:W-:Y:S01]  /*4500*/  IADD3 R14, R243, -0x31, RZ ;  /* 0xffffffcff30e7810 */ /* 0x000fe20007ffe0ff */
[----:B------:R-:W-:Y:S01]  /*4510*/  STL.64 [R1+0x598], R140 ;  /* 0x0005988c01007387 */ /* 0x000fe20000100a00 */
[-C--:B------:R-:W-:Y:S01]  /*4520*/  LEA.HI.X.SX32 R149, R109, R7.reuse, 0x2, P0 ;  /* 0x000000076d957211 */ /* 0x080fe200000f16ff */
[----:B------:R-:W-:Y:S01]  /*4530*/  IMAD R43, R43, c[0x0][0x190], RZ ;  /* 0x000064002b2b7a24 */ /* 0x000fe200078e02ff */
[-C--:B------:R-:W-:Y:S01]  /*4540*/  LEA.HI.X.SX32 R153, R110, R7.reuse, 0x2, P6 ;  /* 0x000000076e997211 */ /* 0x080fe200030f16ff */
[----:B------:R1:W-:Y:S01]  /*4550*/  LDGSTS.E [R2+0x4000], [R144.64], !P5 ;  /* 0x0400000090027fae */ /* 0x0003e2000e921846 */
[----:B------:R-:W-:Y:S01]  /*4560*/  ISETP.GE.U32.AND P2, PT, R8, 0x7fffff54, PT ;  /* 0x7fffff540800780c */ /* 0x000fe20003f46070 */
[----:B------:R-:W-:Y:S01]  /*4570*/  IMAD R42, R42, c[0x0][0x190], RZ ;  /* 0x000064002a2a7a24 */ /* 0x000fe200078e02ff */
[----:B------:R-:W-:Y:S01]  /*4580*/  ISETP.GE.U32.AND P3, PT, R14, 0x7fffff50, PT ;  /* 0x7fffff500e00780c */ /* 0x000fe20003f66070 */
[----:B------:R1:W-:Y:S01]  /*4590*/  LDGSTS.E [R2+0x4800], [R148.64], !P1 ;  /* 0x0480000094027fae */ /* 0x0003e2000c921846 */
[----:B------:R-:W-:Y:S01]  /*45a0*/  IADD3 R5, R243, -0x35, RZ ;  /* 0xffffffcbf3057810 */ /* 0x000fe20007ffe0ff */
[----:B------:R-:W-:Y:S01]  /*45b0*/  IMAD R14, R90, 0x59, RZ ;  /* 0x000000595a0e7824 */ /* 0x000fe200078e02ff */
[-C--:B------:R-:W-:Y:S01]  /*45c0*/  IADD3 R160, P6, R161, R6.reuse, RZ ;  /* 0x00000006a1a07210 */ /* 0x080fe20007fde0ff */
[----:B------:R1:W-:Y:S01]  /*45d0*/  LDGSTS.E [R2+0x5000], [R152.64], !P4 ;  /* 0x0500000098027fae */ /* 0x0003e2000e121846 */
[-C--:B------:R-:W-:Y:S01]  /*45e0*/  IADD3 R156, P4, R157, R6.reuse, RZ ;  /* 0x000000069d9c7210 */ /* 0x080fe20007f9e0ff */
[----:B------:R-:W-:Y:S01]  /*45f0*/  IMAD R41, R41, c[0x0][0x190], RZ ;  /* 0x0000640029297a24 */ /* 0x000fe200078e02ff */
[----:B------:R-:W-:Y:S01]  /*4600*/  ISETP.GE.U32.AND P5, PT, R5, 0x7fffff4c, PT ;  /* 0x7fffff4c0500780c */ /* 0x000fe20003fa6070 */
[----:B------:R-:W-:Y:S01]  /*4610*/  STL.64 [R1+0x5a0], R144 ;  /* 0x0005a09001007387 */ /* 0x000fe20000100a00 */
[C---:B------:R-:W-:Y:S01]  /*4620*/  IADD3 R5, R243.reuse, -0x3d, RZ ;  /* 0xffffffc3f3057810 */ /* 0x040fe20007ffe0ff */
[----:B------:R-:W-:Y:S01]  /*4630*/  IMAD R40, R40, c[0x0][0x190], RZ ;  /* 0x0000640028287a24 */ /* 0x000fe200078e02ff */
[----:B------:R-:W-:Y:S01]  /*4640*/  IADD3 R8, R243, -0x39, RZ ;  /* 0xffffffc7f3087810 */ /* 0x000fe20007ffe0ff */
[----:B------:R-:W-:Y:S01]  /*4650*/  STL.64 [R1+0x5a8], R148 ;  /* 0x0005a89401007387 */ /* 0x000fe20000100a00 */
[-C--:B------:R-:W-:Y:S01]  /*4660*/  LEA.HI.X.SX32 R157, R226, R7.reuse, 0x2, P4 ;  /* 0x00000007e29d7211 */ /* 0x080fe200020f16ff */
[----:B------:R-:W-:Y:S01]  /*4670*/  IMAD R39, R39, c[0x0][0x190], RZ ;  /* 0x0000640027277a24 */ /* 0x000fe200078e02ff */
[-C--:B------:R-:W-:Y:S01]  /*4680*/  LEA.HI.X.SX32 R161, R11, R7.reuse, 0x2, P6 ;  /* 0x000000070ba17211 */ /* 0x080fe200030f16ff */
[----:B------:R-:W-:Y:S01]  /*4690*/  IMAD R11, R90, 0x170, RZ ;  /* 0x000001705a0b7824 */ /* 0x000fe200078e02ff */
[----:B------:R-:W-:Y:S01]  /*46a0*/  ISETP.GE.U32.AND P1, PT, R5, 0x7fffff44, PT ;  /* 0x7fffff440500780c */ /* 0x000fe20003f26070 */
[----:B------:R1:W-:Y:S01]  /*46b0*/  LDGSTS.E [R2+0x5800], [R156.64], !P2 ;  /* 0x058000009c027fae */ /* 0x0003e2000d121846 */
[-C--:B------:R-:W-:Y:S01]  /*46c0*/  IADD3 R164, P4, R165, R6.reuse, RZ ;  /* 0x00000006a5a47210 */ /* 0x080fe20007f9e0ff */
[----:B------:R-:W-:Y:S01]  /*46d0*/  IMAD R38, R38, c[0x0][0x190], RZ ;  /* 0x0000640026267a24 */ /* 0x000fe200078e02ff */
[----:B------:R-:W-:Y:S01]  /*46e0*/  ISETP.GE.U32.AND P0, PT, R8, 0x7fffff48, PT ;  /* 0x7fffff480800780c */ /* 0x000fe20003f06070 */
[----:B------:R1:W-:Y:S01]  /*46f0*/  LDGSTS.E [R2+0x6000], [R160.64], !P3 ;  /* 0x06000000a0027fae */ /* 0x0003e2000d921846 */
[----:B------:R-:W-:Y:S01]  /*4700*/  IADD3 R5, R243, -0x41, RZ ;  /* 0xffffffbff3057810 */ /* 0x000fe20007ffe0ff */
[----:B------:R-:W-:Y:S01]  /*4710*/  IMAD R37, R37, c[0x0][0x190], RZ ;  /* 0x0000640025257a24 */ /* 0x000fe200078e02ff */
[-C--:B------:R-:W-:Y:S01]  /*4720*/  LEA.HI.X.SX32 R165, R225, R7.reuse, 0x2, P4 ;  /* 0x00000007e1a57211 */ /* 0x080fe200020f16ff */
[----:B------:R-:W-:Y:S01]  /*4730*/  STL.64 [R1+0x5b0], R152 ;  /* 0x0005b09801007387 */ /* 0x000fe20000100a00 */
[----:B------:R-:W-:Y:S01]  /*4740*/  ISETP.GE.U32.AND P2, PT, R5, 0x7fffff40, PT ;  /* 0x7fffff400500780c */ /* 0x000fe20003f46070 */
[----:B------:R-:W-:Y:S01]  /*4750*/  IMAD R36, R36, c[0x0][0x190], RZ ;  /* 0x0000640024247a24 */ /* 0x000fe200078e02ff */
[-C--:B------:R-:W-:Y:S01]  /*4760*/  IADD3 R168, P3, R169, R6.reuse, RZ ;  /* 0x00000006a9a87210 */ /* 0x080fe20007f7e0ff */
[----:B------:R1:W-:Y:S01]  /*4770*/  LDGSTS.E [R2+0x6800], [R164.64], !P5 ;  /* 0x06800000a4027fae */ /* 0x0003e2000e921846 */
[----:B------:R-:W-:Y:S01]  /*4780*/  IADD3 R5, R243, -0x49, RZ ;  /* 0xffffffb7f3057810 */ /* 0x000fe20007ffe0ff */
[----:B------:R-:W-:Y:S01]  /*4790*/  IMAD R35, R35, c[0x0][0x190], RZ ;  /* 0x0000640023237a24 */ /* 0x000fe200078e02ff */
[-C--:B------:R-:W-:Y:S01]  /*47a0*/  IADD3 R172, P6, R173, R6.reuse, RZ ;  /* 0x00000006adac7210 */ /* 0x080fe20007fde0ff */
[----:B------:R-:W-:Y:S01]  /*47b0*/  STL.64 [R1+0x5b8], R156 ;  /* 0x0005b89c01007387 */ /* 0x000fe20000100a00 */
[-C--:B------:R-:W-:Y:S01]  /*47c0*/  LEA.HI.X.SX32 R169, R118, R7.reuse, 0x2, P3 ;  /* 0x0000000776a97211 */ /* 0x080fe200018f16ff */
[----:B------:R-:W-:Y:S01]  /*47d0*/  IMAD R34, R34, c[0x0][0x190], RZ ;  /* 0x0000640022227a24 */ /* 0x000fe200078e02ff */
[----:B------:R-:W-:Y:S01]  /*47e0*/  IADD3 R8, R243, -0x45, RZ ;  /* 0xffffffbbf3087810 */ /* 0x000fe20007ffe0ff */
[----:B------:R-:W-:Y:S01]  /*47f0*/  STL.64 [R1+0x5c0], R160 ;  /* 0x0005c0a001007387 */ /* 0x000fe20000100a00 */
[----:B------:R-:W-:Y:S01]  /*4800*/  ISETP.GE.U32.AND P5, PT, R5, 0x7fffff38, PT ;  /* 0x7fffff380500780c */ /* 0x000fe20003fa6070 */
[----:B------:R-:W-:Y:S01]  /*4810*/  IMAD R33, R33, c[0x0][0x190], RZ ;  /* 0x0000640021217a24 */ /* 0x000fe200078e02ff */
[----:B------:R-:W-:Y:S01]  /*4820*/  IADD3 R5, R243, -0x51, RZ ;  /* 0xffffffaff3057810 */ /* 0x000fe20007ffe0ff */
[----:B------:R1:W-:Y:S01]  /*4830*/  LDGSTS.E [R2+0x7000], [R168.64], !P0 ;  /* 0x07000000a8027fae */ /* 0x0003e2000c121846 */
[-C--:B------:R-:W-:Y:S01]  /*4840*/  LEA.HI.X.SX32 R173, R222, R7.reuse, 0x2, P6 ;  /* 0x00000007dead7211 */ /* 0x080fe200030f16ff */
[----:B------:R-:W-:Y:S01]  /*4850*/  IMAD R32, R32, c[0x0][0x190], RZ ;  /* 0x0000640020207a24 */ /* 0x000fe200078e02ff */
[----:B------:R-:W-:Y:S01]  /*4860*/  ISETP.GE.U32.AND P4, PT, R8, 0x7fffff3c, PT ;  /* 0x7fffff3c0800780c */ /* 0x000fe20003f86070 */
[----:B------:R-:W-:Y:S01]  /*4870*/  STL.64 [R1+0x5c8], R164 ;  /* 0x0005c8a401007387 */ /* 0x000fe20000100a00 */
[----:B------:R-:W-:Y:S01]  /*4880*/  ISETP.GE.U32.AND P0, PT, R5, 0x7fffff30, PT ;  /* 0x7fffff300500780c */ /* 0x000fe20003f06070 */
[C---:B------:R-:W-:Y:S01]  /*4890*/  IMAD.SHL.U32 R5, R90.reuse, 0x40, RZ ;  /* 0x000000405a057824 */ /* 0x040fe200078e00ff */
[-C--:B------:R-:W-:Y:S01]  /*48a0*/  LEA R128, P6, R90, R6.reuse, 0x8 ;  /* 0x000000065a807211 */ /* 0x080fe200078c40ff */
[----:B------:R1:W-:Y:S01]  /*48b0*/  LDGSTS.E [R2+0x7800], [R172.64], !P1 ;  /* 0x07800000ac027fae */ /* 0x0003e2000c921846 */
[-C--:B------:R-:W-:Y:S01]  /*48c0*/  IADD3 R112, P1, R113, R6.reuse, RZ ;  /* 0x0000000671707210 */ /* 0x080fe20007f3e0ff */
[----:B------:R-:W-:Y:S01]  /*48d0*/  IMAD R31, R31, c[0x0][0x190], RZ ;  /* 0x000064001f1f7a24 */ /* 0x000fe200078e02ff */
[----:B------:R-:W-:Y:S01]  /*48e0*/  IADD3 R8, R243, -0x4d, RZ ;  /* 0xffffffb3f3087810 */ /* 0x000fe20007ffe0ff */
[----:B------:R-:W-:Y:S01]  /*48f0*/  STL.64 [R1+0x5d0], R168 ;  /* 0x0005d0a801007387 */ /* 0x000fe20000100a00 */
[-C--:B------:R-:W-:Y:S01]  /*4900*/  LEA.HI.X.SX32 R129, R5, R7.reuse, 0x2, P6 ;  /* 0x0000000705817211 */ /* 0x080fe200030f16ff */
        /* <DEDUP_REMOVED lines=9> */
[-C--:B------:R-:W-:Y:S01]  /*49a0*/  LEA.HI.X.SX32 R101, R126, R7.reuse, 0x2, P6 ;  /* 0x000000077e657211 */ /* 0x080fe200030f16ff */
[----:B------:R1:W-:Y:S01]  /*49b0*/  LDGSTS.E [R2+0x8800], [R112.64], !P4 ;  /* 0x0880000070027fae */ /* 0x0003e2000e121846 */
[-C--:B------:R-:W-:Y:S01]  /*49c0*/  IADD3 R92, P4, R93, R6.reuse, RZ ;  /* 0x000000065d5c7210 */ /* 0x080fe20007f9e0ff */
[----:B------:R-:W-:Y:S01]  /*49d0*/  IMAD R25, R25, c[0x0][0x190], RZ ;  /* 0x0000640019197a24 */ /* 0x000fe200078e02ff */
[----:B------:R-:W-:Y:S01]  /*49e0*/  ISETP.GE.U32.AND P1, PT, R5, 0x7fffff2c, PT ;  /* 0x7fffff2c0500780c */ /* 0x000fe20003f26070 */
[----:B------:R1:W-:Y:S01]  /*49f0*/  LDGSTS.E [R2+0x9000], [R100.64], !P5 ;  /* 0x0900000064027fae */ /* 0x0003e2000e921846 */
[-C--:B------:R-:W-:Y:S01]  /*4a00*/  IADD3 R232, P6, R233, R6.reuse, RZ ;  /* 0x00000006e9e87210 */ /* 0x080fe20007fde0ff */
[----:B------:R-:W-:Y:S01]  /*4a10*/  IMAD R24, R24, c[0x0][0x190], RZ ;  /* 0x0000640018187a24 */ /* 0x000fe200078e02ff */
[C---:B------:R-:W-:Y:S01]  /*4a20*/  IADD3 R5, R243.reuse, -0x5d, RZ ;  /* 0xffffffa3f3057810 */ /* 0x040fe20007ffe0ff */
[----:B------:R-:W-:Y:S01]  /*4a30*/  STL.64 [R1+0x5e0], R128 ;  /* 0x0005e08001007387 */ /* 0x000fe20000100a00 */
[----:B------:R-:W-:Y:S01]  /*4a40*/  IADD3 R8, R243, -0x59, RZ ;  /* 0xffffffa7f3087810 */ /* 0x000fe20007ffe0ff */
[----:B------:R-:W-:Y:S01]  /*4a50*/  IMAD R23, R23, c[0x0][0x190], RZ ;  /* 0x0000640017177a24 */ /* 0x000fe200078e02ff */
[-C--:B------:R-:W-:Y:S01]  /*4a60*/  LEA.HI.X.SX32 R93, R218, R7.reuse, 0x2, P4 ;  /* 0x00000007da5d7211 */ /* 0x080fe200020f16ff */
[----:B------:R-:W-:Y:S01]  /*4a70*/  STL.64 [R1+0x5e8], R112 ;  /* 0x0005e87001007387 */ /* 0x000fe20000100a00 */
[-C--:B------:R-:W-:Y:S01]  /*4a80*/  LEA.HI.X.SX32 R233, R13, R7.reuse, 0x2, P6 ;  /* 0x000000070de97211 */ /* 0x080fe200030f16ff */
[----:B------:R-:W-:Y:S01]  /*4a90*/  IMAD R13, R90, 0x1c0, RZ ;  /* 0x000001c05a0d7824 */ /* 0x000fe200078e02ff */
[----:B------:R-:W-:Y:S01]  /*4aa0*/  ISETP.GE.U32.AND P5, PT, R5, 0x7fffff24, PT ;  /* 0x7fffff240500780c */ /* 0x000fe20003fa6070 */
[----:B------:R1:W-:Y:S01]  /*4ab0*/  LDGSTS.E [R2+0x9800], [R92.64], !P3 ;  /* 0x098000005c027fae */ /* 0x0003e2000d921846 */
[----:B------:R-:W-:Y:S01]  /*4ac0*/  ISETP.GE.U32.AND P2, PT, R8, 0x7fffff28, PT ;  /* 0x7fffff280800780c */ /* 0x000fe20003f46070 */
[----:B------:R-:W-:Y:S01]  /*4ad0*/  IMAD R22, R22, c[0x0][0x190], RZ ;  /* 0x0000640016167a24 */ /* 0x000fe200078e02ff */
[----:B------:R-:W-:Y:S01]  /*4ae0*/  IADD3 R5, R243, -0x65, RZ ;  /* 0xffffff9bf3057810 */ /* 0x000fe20007ffe0ff */
[----:B------:R1:W-:Y:S01]  /*4af0*/  LDGSTS.E [R2+0xa000], [R232.64], !P0 ;  /* 0x0a000000e8027fae */ /* 0x0003e2000c121846 */
[-C--:B------:R-:W-:Y:S01]  /*4b00*/  IADD3 R240, P6, R241, R6.reuse, RZ ;  /* 0x00000006f1f07210 */ /* 0x080fe20007fde0ff */
[----:B------:R-:W-:Y:S01]  /*4b10*/  IMAD R15, R15, c[0x0][0x190], RZ ;  /* 0x000064000f0f7a24 */ /* 0x000fe200078e02ff */
[----:B------:R-:W-:Y:S01]  /*4b20*/  ISETP.GE.U32.AND P3, PT, R5, 0x7fffff1c, PT ;  /* 0x7fffff1c0500780c */ /* 0x000fe20003f66070 */
[----:B------:R-:W-:Y:S01]  /*4b30*/  STL.64 [R1+0x5f0], R100 ;  /* 0x0005f06401007387 */ /* 0x000fe20000100a00 */
[-C--:B------:R-:W-:Y:S01]  /*4b40*/  IADD3 R250, P0, R251, R6.reuse, RZ ;  /* 0x00000006fbfa7210 */ /* 0x080fe20007f1e0ff */
[----:B------:R-:W-:Y:S01]  /*4b50*/  IMAD R49, R49, c[0x0][0x190], RZ ;  /* 0x0000640031317a24 */ /* 0x000fe200078e02ff */
[-C--:B------:R-:W-:Y:S01]  /*4b60*/  LEA.HI.X.SX32 R241, R217, R7.reuse, 0x2, P6 ;  /* 0x00000007d9f17211 */ /* 0x080fe200030f16ff */
[----:B------:R-:W-:Y:S01]  /*4b70*/  STL.64 [R1+0x5f8], R92 ;  /* 0x0005f85c01007387 */ /* 0x000fe20000100a00 */
[----:B------:R-:W-:Y:S01]  /*4b80*/  IADD3 R5, R243, -0x69, RZ ;  /* 0xffffff97f3057810 */ /* 0x000fe20007ffe0ff */
[----:B------:R-:W-:Y:S01]  /*4b90*/  IMAD R48, R48, c[0x0][0x190], RZ ;  /* 0x0000640030307a24 */ /* 0x000fe200078e02ff */
[-C--:B------:R-:W-:Y:S01]  /*4ba0*/  IADD3 R26, P6, R11, R6.reuse, RZ ;  /* 0x000000060b1a7210 */ /* 0x080fe20007fde0ff */
[----:B------:R-:W-:Y:S01]  /*4bb0*/  STL.64 [R1+0x600], R232 ;  /* 0x000600e801007387 */ /* 0x000fe20000100a00 */
[----:B------:R-:W-:Y:S01]  /*4bc0*/  IADD3 R8, R243, -0x61, RZ ;  /* 0xffffff9ff3087810 */ /* 0x000fe20007ffe0ff */
[----:B------:R-:W-:Y:S01]  /*4bd0*/  IMAD R11, R90, 0x190, RZ ;  /* 0x000001905a0b7824 */ /* 0x000fe200078e02ff */
[-C--:B------:R-:W-:Y:S01]  /*4be0*/  LEA.HI.X.SX32 R251, R134, R7.reuse, 0x2, P0 ;  /* 0x0000000786fb7211 */ /* 0x080fe200000f16ff */
[----:B------:R1:W-:Y:S01]  /*4bf0*/  LDGSTS.E [R2+0xa800], [R240.64], !P1 ;  /* 0x0a800000f0027fae */ /* 0x0003e2000c921846 */
[----:B------:R-:W-:Y:S01]  /*4c00*/  ISETP.GE.U32.AND P0, PT, R5, 0x7fffff18, PT ;  /* 0x7fffff180500780c */ /* 0x000fe20003f06070 */
[----:B------:R-:W-:Y:S01]  /*4c10*/  IMAD R5, R90, 0x180, RZ ;  /* 0x000001805a057824 */ /* 0x000fe200078e02ff */
[-C--:B------:R-:W-:Y:S01]  /*4c20*/  LEA.HI.X.SX32 R27, R214, R7.reuse, 0x2, P6 ;  /* 0x00000007d61b7211 */ /* 0x080fe200030f16ff */
[----:B------:R-:W-:Y:S01]  /*4c30*/  STL.64 [R1+0x608], R240 ;  /* 0x000608f001007387 */ /* 0x000fe20000100a00 */
[----:B------:R-:W-:Y:S01]  /*4c40*/  ISETP.GE.U32.AND P4, PT, R8, 0x7fffff20, PT ;  /* 0x7fffff200800780c */ /* 0x000fe20003f86070 */
[----:B------:R-:W-:Y:S01]  /*4c50*/  IMAD R47, R47, c[0x0][0x190], RZ ;  /* 0x000064002f2f7a24 */ /* 0x000fe200078e02ff */
[----:B---3--:R-:W-:Y:S01]  /*4c60*/  IADD3 R20, P6, R11, R6, RZ ;  /* 0x000000060b147210 */ /* 0x008fe20007fde0ff */
[----:B------:R3:W-:Y:S01]  /*4c70*/  LDGSTS.E [R2+0xb000], [R250.64], !P2 ;  /* 0x0b000000fa027fae */ /* 0x0007e2000d121846 */
[----:B------:R-:W-:Y:S01]  /*4c80*/  IADD3 R8, R243, -0x6d, RZ ;  /* 0xffffff93f3087810 */ /* 0x000fe20007ffe0ff */
[----:B------:R-:W-:Y:S01]  /*4c90*/  IMAD R11, R90, 0x1b0, RZ ;  /* 0x000001b05a0b7824 */ /* 0x000fe200078e02ff */
[----:B------:R-:W-:Y:S01]  /*4ca0*/  LEA.HI.X.SX32 R21, R213, R7, 0x2, P6 ;  /* 0x00000007d5157211 */ /* 0x000fe200030f16ff */
[----:B------:R-:W-:Y:S01]  /*4cb0*/  STL.64 [R1+0x610], R250 ;  /* 0x000610fa01007387 */ /* 0x000fe20000100a00 */
[----:B------:R-:W-:Y:S01]  /*4cc0*/  ISETP.GE.U32.AND P1, PT, R8, 0x7fffff14, PT ;  /* 0x7fffff140800780c */ /* 0x000fe20003f26070 */
[----:B------:R-:W-:Y:S01]  /*4cd0*/  IMAD R52, R52, c[0x0][0x190], RZ ;  /* 0x0000640034347a24 */ /* 0x000fe200078e02ff */
[----:B------:R-:W-:Y:S01]  /*4ce0*/  IADD3 R8, R243, -0x75, RZ ;  /* 0xffffff8bf3087810 */ /* 0x000fe20007ffe0ff */
[----:B------:R1:W-:Y:S01]  /*4cf0*/  STL.64 [R1+0x18], R26 ;  /* 0x0000181a01007387 */ /* 0x0003e20000100a00 */
[----:B------:R-:W-:-:S02]  /*4d00*/  IMAD R51, R51, c[0x0][0x190], RZ ;  /* 0x0000640033337a24 */ /* 0x000fc400078e02ff */
[----:B------:R-:W-:Y:S01]  /*4d10*/  IMAD R50, R50, c[0x0][0x190], RZ ;  /* 0x0000640032327a24 */ /* 0x000fe200078e02ff */
[----:B------:R1:W-:Y:S01]  /*4d20*/  LDGSTS.E [R2+0xb800], [R26.64], !P5 ;  /* 0x0b8000001a027fae */ /* 0x0003e2000e921846 */
[----:B------:R-:W-:Y:S02]  /*4d30*/  IMAD R55, R55, c[0x0][0x190], RZ ;  /* 0x0000640037377a24 */ /* 0x000fe400078e02ff */
[----:B------:R-:W-:Y:S02]  /*4d40*/  IMAD R54, R54, c[0x0][0x190], RZ ;  /* 0x0000640036367a24 */ /* 0x000fe400078e02ff */
[----:B------:R-:W-:Y:S02]  /*4d50*/  IMAD R53, R53, c[0x0][0x190], RZ ;  /* 0x0000640035357a24 */ /* 0x000fe400078e02ff */
[----:B------:R-:W-:Y:S02]  /*4d60*/  IMAD R56, R56, c[0x0][0x190], RZ ;  /* 0x0000640038387a24 */ /* 0x000fe400078e02ff */
[----:B------:R-:W-:-:S02]  /*4d70*/  IMAD R57, R57, c[0x0][0x190], RZ ;  /* 0x0000640039397a24 */ /* 0x000fc400078e02ff */
[----:B------:R-:W-:Y:S01]  /*4d80*/  IMAD R58, R58, c[0x0][0x190], RZ ;  /* 0x000064003a3a7a24 */ /* 0x000fe200078e02ff */
[----:B-1----:R-:W-:Y:S01]  /*4d90*/  IADD3 R26, P2, R5, R6, RZ ;  /* 0x00000006051a7210 */ /* 0x002fe20007f5e0ff */
[----:B------:R-:W-:Y:S01]  /*4da0*/  IMAD R59, R59, c[0x0][0x190], RZ ;  /* 0x000064003b3b7a24 */ /* 0x000fe200078e02ff */
[----:B------:R-:W-:Y:S01]  /*4db0*/  IADD3 R5, R243, -0x71, RZ ;  /* 0xffffff8ff3057810 */ /* 0x000fe20007ffe0ff */
[----:B------:R-:W-:Y:S01]  /*4dc0*/  IMAD R60, R60, c[0x0][0x190], RZ ;  /* 0x000064003c3c7a24 */ /* 0x000fe200078e02ff */
[----:B------:R-:W-:Y:S01]  /*4dd0*/  LEA.HI.X.SX32 R27, R19, R7, 0x2, P2 ;  /* 0x00000007131b7211 */ /* 0x000fe200010f16ff */
[----:B------:R-:W-:Y:S01]  /*4de0*/  IMAD R61, R61, c[0x0][0x190], RZ ;  /* 0x000064003d3d7a24 */ /* 0x000fe200078e02ff */
[----:B------:R-:W-:Y:S01]  /*4df0*/  ISETP.GE.U32.AND P5, PT, R5, 0x7fffff10, PT ;  /* 0x7fffff100500780c */ /* 0x000fe20003fa6070 */
[----:B------:R-:W-:Y:S01]  /*4e00*/  IMAD R62, R62, c[0x0][0x190], RZ ;  /* 0x000064003e3e7a24 */ /* 0x000fe200078e02ff */
[----:B------:R-:W-:Y:S01]  /*4e10*/  IADD3 R5, R243, -0x79, RZ ;  /* 0xffffff87f3057810 */ /* 0x000fe20007ffe0ff */
[----:B------:R1:W-:Y:S01]  /*4e20*/  LDGSTS.E [R2+0xc000], [R26.64], !P4 ;  /* 0x0c0000001a027fae */ /* 0x0003e2000e121846 */
[----:B------:R-:W-:Y:S01]  /*4e30*/  ISETP.GE.U32.AND P2, PT, R8, 0x7fffff0c, PT ;  /* 0x7fffff0c0800780c */ /* 0x000fe20003f46070 */
[----:B------:R-:W-:Y:S01]  /*4e40*/  IMAD R63, R63, c[0x0][0x190], RZ ;  /* 0x000064003f3f7a24 */ /* 0x000fe200078e02ff */
[----:B------:R-:W-:Y:S01]  /*4e50*/  ISETP.GE.U32.AND P4, PT, R5, 0x7fffff08, PT ;  /* 0x7fffff080500780c */ /* 0x000fe20003f86070 */
[----:B------:R-:W-:Y:S01]  /*4e60*/  IMAD R5, R90, 0x1a0, RZ ;  /* 0x000001a05a057824 */ /* 0x000fe200078e02ff */
[----:B------:R1:W-:Y:S01]  /*4e70*/  STL.64 [R1+0x38], R26 ;  /* 0x0000381a01007387 */ /* 0x0003e20000100a00 */
[----:B------:R-:W-:Y:S01]  /*4e80*/  IADD3 R8, R243, -0x2, RZ ;  /* 0xfffffffef3087810 */ /* 0x000fe20007ffe0ff */
[----:B------:R-:W-:-:S02]  /*4e90*/  IMAD R64, R64, c[0x0][0x190], RZ ;  /* 0x0000640040407a24 */ /* 0x000fc400078e02ff */
[----:B------:R2:W-:Y:S01]  /*4ea0*/  LDGSTS.E [R2+0xc800], [R20.64], !P3 ;  /* 0x0c80000014027fae */ /* 0x0005e2000d921846 */
[----:B------:R-:W-:Y:S02]  /*4eb0*/  IMAD R65, R65, c[0x0][0x190], RZ ;  /* 0x0000640041417a24 */ /* 0x000fe400078e02ff */
[----:B------:R-:W-:Y:S01]  /*4ec0*/  IMAD R66, R66, c[0x0][0x190], RZ ;  /* 0x0000640042427a24 */ /* 0x000fe200078e02ff */
[----:B------:R2:W-:Y:S01]  /*4ed0*/  STL.64 [R1+0x58], R20 ;  /* 0x0000581401007387 */ /* 0x0005e20000100a00 */
[----:B------:R-:W-:Y:S02]  /*4ee0*/  IMAD R67, R67, c[0x0][0x190], RZ ;  /* 0x0000640043437a24 */ /* 0x000fe400078e02ff */
[----:B------:R-:W-:Y:S01]  /*4ef0*/  IMAD R68, R68, c[0x0][0x190], RZ ;  /* 0x0000640044447a24 */ /* 0x000fe200078e02ff */
[-C--:B-1----:R-:W-:Y:S01]  /*4f00*/  IADD3 R26, P3, R5, R6.reuse, RZ ;  /* 0x00000006051a7210 */ /* 0x082fe20007f7e0ff */
[----:B------:R-:W-:Y:S01]  /*4f10*/  IMAD R69, R69, c[0x0][0x190], RZ ;  /* 0x0000640045457a24 */ /* 0x000fe200078e02ff */
[----:B------:R-:W-:Y:S01]  /*4f20*/  IADD3 R5, R243, -0x7d, RZ ;  /* 0xffffff83f3057810 */ /* 0x000fe20007ffe0ff */
[----:B------:R-:W-:Y:S01]  /*4f30*/  IMAD R70, R70, c[0x0][0x190], RZ ;  /* 0x0000640046467a24 */ /* 0x000fe200078e02ff */
[-C--:B------:R-:W-:Y:S01]  /*4f40*/  LEA.HI.X.SX32 R27, R138, R7.reuse, 0x2, P3 ;  /* 0x000000078a1b7211 */ /* 0x080fe200018f16ff */
[----:B------:R-:W-:Y:S01]  /*4f50*/  IMAD R71, R71, c[0x0][0x190], RZ ;  /* 0x0000640047477a24 */ /* 0x000fe200078e02ff */
[-C--:B------:R-:W-:Y:S01]  /*4f60*/  IADD3 R18, P3, R13, R6.reuse, RZ ;  /* 0x000000060d127210 */ /* 0x080fe20007f7e0ff */
[----:B------:R-:W-:Y:S01]  /*4f70*/  IMAD R72, R72, c[0x0][0x190], RZ ;  /* 0x0000640048487a24 */ /* 0x000fe200078e02ff */
[----:B--2---:R-:W-:Y:S01]  /*4f80*/  IADD3 R20, P6, R11, R6, RZ ;  /* 0x000000060b147210 */ /* 0x004fe20007fde0ff */
[C---:B------:R-:W-:Y:S01]  /*4f90*/  IMAD R11, R90.reuse, 0x1e0, RZ ;  /* 0x000001e05a0b7824 */ /* 0x040fe200078e02ff */
[-C--:B------:R-:W-:Y:S01]  /*4fa0*/  LEA.HI.X.SX32 R19, R3, R7.reuse, 0x2, P3 ;  /* 0x0000000703137211 */ /* 0x080fe200018f16ff */
[----:B------:R-:W-:Y:S01]  /*4fb0*/  IMAD R3, R90, 0x1d0, RZ ;  /* 0x000001d05a037824 */ /* 0x000fe200078e02ff */
[----:B------:R-:W-:Y:S01]  /*4fc0*/  LEA.HI.X.SX32 R21, R210, R7, 0x2, P6 ;  /* 0x00000007d2157211 */ /* 0x000fe200030f16ff */
[----:B------:R1:W-:Y:S01]  /*4fd0*/  STL.64 [R1+0x78], R26 ;  /* 0x0000781a01007387 */ /* 0x0003e20000100a00 */
[----:B------:R-:W-:Y:S01]  /*4fe0*/  ISETP.GE.U32.AND P3, PT, R8, 0x7fffff7f, PT ;  /* 0x7fffff7f0800780c */ /* 0x000fe20003f66070 */
[----:B------:R-:W-:Y:S01]  /*4ff0*/  IMAD R73, R73, c[0x0][0x190], RZ ;  /* 0x0000640049497a24 */ /* 0x000fe200078e02ff */
[----:B------:R-:W-:Y:S01]  /*5000*/  IADD3 R13, R243, -0x1a, RZ ;  /* 0xffffffe6f30d7810 */ /* 0x000fe20007ffe0ff */
[----:B------:R1:W-:Y:S01]  /*5010*/  LDGSTS.E [R2+0xd000], [R26.64], !P0 ;  /* 0x0d0000001a027fae */ /* 0x0003e2000c121846 */
        /* <DEDUP_REMOVED lines=8> */
[----:B------:R-:W-:Y:S01]  /*50a0*/  IMAD R78, R78, c[0x0][0x190], RZ ;  /* 0x000064004e4e7a24 */ /* 0x000fe200078e02ff */
[----:B------:R3:W-:Y:S01]  /*50b0*/  STL.64 [R1+0xb8], R18 ;  /* 0x0000b81201007387 */ /* 0x0007e20000100a00 */
[----:B-1----:R-:W-:Y:S02]  /*50c0*/  IMAD R26, R90, 0x134, RZ ;  /* 0x000001345a1a7824 */ /* 0x002fe400078e02ff */
[----:B------:R-:W-:Y:S01]  /*50d0*/  IMAD R79, R79, c[0x0][0x190], RZ ;  /* 0x000064004f4f7a24 */ /* 0x000fe200078e02ff */
[----:B------:R3:W-:Y:S01]  /*50e0*/  LDGSTS.E [R2+0xe000], [R18.64], !P5 ;  /* 0x0e00000012027fae */ /* 0x0007e2000e921846 */
[----:B------:R-:W-:-:S02]  /*50f0*/  IMAD R80, R80, c[0x0][0x190], RZ ;  /* 0x0000640050507a24 */ /* 0x000fc400078e02ff */
[----:B------:R-:W-:Y:S01]  /*5100*/  IMAD R81, R81, c[0x0][0x190], RZ ;  /* 0x0000640051517a24 */ /* 0x000fe200078e02ff */
[-C--:B--2---:R-:W-:Y:S01]  /*5110*/  IADD3 R20, P1, R3, R6.reuse, RZ ;  /* 0x0000000603147210 */ /* 0x084fe20007f3e0ff */
[----:B------:R-:W-:Y:S01]  /*5120*/  IMAD R82, R82, c[0x0][0x190], RZ ;  /* 0x0000640052527a24 */ /* 0x000fe200078e02ff */
[----:B------:R-:W-:Y:S01]  /*5130*/  IADD3 R3, R243, -0x6, RZ ;  /* 0xfffffffaf3037810 */ /* 0x000fe20007ffe0ff */
[----:B------:R-:W-:Y:S01]  /*5140*/  IMAD R83, R83, c[0x0][0x190], RZ ;  /* 0x0000640053537a24 */ /* 0x000fe200078e02ff */
[-C--:B------:R-:W-:Y:S01]  /*5150*/  LEA.HI.X.SX32 R21, R209, R7.reuse, 0x2, P1 ;  /* 0x00000007d1157211 */ /* 0x080fe200008f16ff */
[----:B------:R-:W-:Y:S01]  /*5160*/  IMAD R84, R84, c[0x0][0x190], RZ ;  /* 0x0000640054547a24 */ /* 0x000fe200078e02ff */
[----:B------:R-:W-:Y:S01]  /*5170*/  ISETP.GE.U32.AND P5, PT, R3, 0x7fffff7b, PT ;  /* 0x7fffff7b0300780c */ /* 0x000fe20003fa6070 */
[C---:B------:R-:W-:Y:S01]  /*5180*/  IMAD R3, R90.reuse, 0x1f0, RZ ;  /* 0x000001f05a037824 */ /* 0x040fe200078e02ff */
[----:B---3--:R-:W-:Y:S01]  /*5190*/  IADD3 R18, P6, R11, R6, RZ ;  /* 0x000000060b127210 */ /* 0x008fe20007fde0ff */
[----:B------:R1:W-:Y:S01]  /*51a0*/  STL.64 [R1+0xd8], R20 ;  /* 0x0000d81401007387 */ /* 0x0003e20000100a00 */
[----:B------:R-:W-:Y:S01]  /*51b0*/  ISETP.GE.U32.AND P1, PT, R5, 0x7fffff77, PT ;  /* 0x7fffff770500780c */ /* 0x000fe20003f26070 */
[----:B------:R-:W-:Y:S01]  /*51c0*/  IMAD R11, R90, 0xd, RZ ;  /* 0x0000000d5a0b7824 */ /* 0x000fe200078e02ff */
[----:B------:R-:W-:Y:S01]  /*51d0*/  LEA.HI.X.SX32 R19, R142, R7, 0x2, P6 ;  /* 0x000000078e137211 */ /* 0x000fe200030f16ff */
[----:B------:R1:W-:Y:S01]  /*51e0*/  LDGSTS.E [R2+0xe800], [R20.64], !P2 ;  /* 0x0e80000014027fae */ /* 0x0003e2000d121846 */
[----:B------:R-:W-:Y:S01]  /*51f0*/  IADD3 R5, R243, -0xe, RZ ;  /* 0xfffffff2f3057810 */ /* 0x000fe20007ffe0ff */
[----:B------:R-:W-:-:S02]  /*5200*/  IMAD R85, R85, c[0x0][0x190], RZ ;  /* 0x0000640055557a24 */ /* 0x000fc400078e02ff */
[----:B------:R2:W-:Y:S01]  /*5210*/  STL.64 [R1+0xf8], R18 ;  /* 0x0000f81201007387 */ /* 0x0005e20000100a00 */
[----:B------:R-:W-:Y:S01]  /*5220*/  ISETP.GE.U32.AND P2, PT, R5, 0x7fffff73, PT ;  /* 0x7fffff730500780c */ /* 0x000fe20003f46070 */
[----:B------:R-:W-:Y:S01]  /*5230*/  IMAD R86, R86, c[0x0][0x190], RZ ;  /* 0x0000640056567a24 */ /* 0x000fe200078e02ff */
[----:B------:R-:W-:Y:S01]  /*5240*/  IADD3 R5, R243, -0x16, RZ ;  /* 0xffffffeaf3057810 */ /* 0x000fe20007ffe0ff */
[----:B------:R2:W-:Y:S01]  /*5250*/  LDGSTS.E [R2+0xf000], [R18.64], !P4 ;  /* 0x0f00000012027fae */ /* 0x0005e2000e121846 */
[-C--:B------:R-:W-:Y:S02]  /*5260*/  IADD3 R16, P4, R17, R6.reuse, RZ ;  /* 0x0000000611107210 */ /* 0x080fe40007f9e0ff */
[----:B-1----:R-:W-:Y:S02]  /*5270*/  LOP3.LUT R20, R2, 0x20, RZ, 0x3c, !PT ;  /* 0x0000002002147812 */ /* 0x002fe400078e3cff */
[C---:B------:R-:W-:Y:S02]  /*5280*/  LEA.HI.X.SX32 R17, R90.reuse, R7, 0x2, P4 ;  /* 0x000000075a117211 */ /* 0x040fe400020f16ff */
[----:B------:R-:W-:Y:S01]  /*5290*/  ISETP.GE.U32.AND P4, PT, R5, 0x7fffff6b, PT ;  /* 0x7fffff6b0500780c */ /* 0x000fe20003f86070 */
[----:B------:R-:W-:Y:S01]  /*52a0*/  IMAD R5, R90, 0x9, RZ ;  /* 0x000000095a057824 */ /* 0x000fe200078e02ff */
[----:B--2---:R-:W-:-:S02]  /*52b0*/  IADD3 R18, P6, R3, R6, RZ ;  /* 0x0000000603127210 */ /* 0x004fc40007fde0ff */
[----:B------:R-:W-:Y:S02]  /*52c0*/  IADD3 R3, R243, -0x12, RZ ;  /* 0xffffffeef3037810 */ /* 0x000fe40007ffe0ff */
[----:B------:R-:W-:Y:S02]  /*52d0*/  LEA.HI.X.SX32 R19, R206, R7, 0x2, P6 ;  /* 0x00000007ce137211 */ /* 0x000fe400030f16ff */
[----:B------:R-:W-:Y:S01]  /*52e0*/  ISETP.GE.U32.AND P6, PT, R3, 0x7fffff6f, PT ;  /* 0x7fffff6f0300780c */ /* 0x000fe20003fc6070 */
[----:B------:R-:W-:Y:S02]  /*52f0*/  IMAD R3, R90, 0x5, RZ ;  /* 0x000000055a037824 */ /* 0x000fe400078e02ff */
[----:B------:R1:W-:Y:S01]  /*5300*/  LDGSTS.E [R2+0xf800], [R18.64], !P0 ;  /* 0x0f80000012027fae */ /* 0x0003e2000c121846 */
[----:B------:R-:W-:-:S03]  /*5310*/  IADD3 R108, P0, R109, R6, RZ ;  /* 0x000000066d6c7210 */ /* 0x000fc60007f1e0ff */
[----:B------:R2:W-:Y:S01]  /*5320*/  LDGSTS.E [R20+0x200], [R16.64], !P3 ;  /* 0x0020000010147fae */ /* 0x0005e2000d921846 */
[-C--:B------:R-:W-:Y:S02]  /*5330*/  IADD3 R8, P3, R9, R6.reuse, RZ ;  /* 0x0000000609087210 */ /* 0x080fe40007f7e0ff */
[-C--:B------:R-:W-:Y:S01]  /*5340*/  LEA.HI.X.SX32 R109, R5, R7.reuse, 0x2, P0 ;  /* 0x00000007056d7211 */ /* 0x080fe200000f16ff */
[----:B------:R-:W-:Y:S01]  /*5350*/  IMAD R5, R90, 0x15, RZ ;  /* 0x000000155a057824 */ /* 0x000fe200078e02ff */
[-C--:B------:R-:W-:Y:S01]  /*5360*/  LEA.HI.X.SX32 R9, R3, R7.reuse, 0x2, P3 ;  /* 0x0000000703097211 */ /* 0x080fe200018f16ff */
[----:B------:R1:W-:Y:S01]  /*5370*/  STL.64 [R1+0x118], R18 ;  /* 0x0001181201007387 */ /* 0x0003e20000100a00 */
[----:B------:R-:W-:Y:S02]  /*5380*/  IADD3 R224, P3, R225, R6, RZ ;  /* 0x00000006e1e07210 */ /* 0x000fe40007f7e0ff */
[----:B------:R-:W-:Y:S01]  /*5390*/  IADD3 R3, R243, -0x1e, RZ ;  /* 0xffffffe2f3037810 */ /* 0x000fe20007ffe0ff */
[----:B------:R3:W-:Y:S01]  /*53a0*/  LDGSTS.E [R20+0xa00], [R8.64], !P5 ;  /* 0x00a0000008147fae */ /* 0x0007e2000e921846 */
[----:B------:R-:W-:-:S02]  /*53b0*/  LEA.HI.X.SX32 R225, R11, R7, 0x2, P3 ;  /* 0x000000070be17211 */ /* 0x000fc400018f16ff */
[----:B------:R-:W-:Y:S01]  /*53c0*/  ISETP.GE.U32.AND P3, PT, R3, 0x7fffff63, PT ;  /* 0x7fffff630300780c */ /* 0x000fe20003f66070 */
[----:B------:R1:W-:Y:S01]  /*53d0*/  LDGSTS.E [R20+0x1200], [R108.64], !P1 ;  /* 0x012000006c147fae */ /* 0x0003e2000c921846 */
[----:B------:R-:W-:Y:S01]  /*53e0*/  IMAD R3, R90, 0x11, RZ ;  /* 0x000000115a037824 */ /* 0x000fe200078e02ff */
[-C--:B------:R-:W-:Y:S02]  /*53f0*/  IADD3 R220, P1, R221, R6.reuse, RZ ;  /* 0x00000006dddc7210 */ /* 0x080fe40007f3e0ff */
[----:B------:R-:W-:Y:S01]  /*5400*/  IADD3 R216, P5, R217, R6, RZ ;  /* 0x00000006d9d87210 */ /* 0x000fe20007fbe0ff */
[----:B------:R1:W-:Y:S01]  /*5410*/  LDGSTS.E [R20+0x1a00], [R224.64], !P2 ;  /* 0x01a00000e0147fae */ /* 0x0003e2000d121846 */
[----:B------:R-:W-:Y:S02]  /*5420*/  LEA.HI.X.SX32 R221, R3, R7, 0x2, P1 ;  /* 0x0000000703dd7211 */ /* 0x000fe400008f16ff */
[C---:B------:R-:W-:Y:S01]  /*5430*/  IADD3 R3, R243.reuse, -0x2a, RZ ;  /* 0xffffffd6f3037810 */ /* 0x040fe20007ffe0ff */
[----:B------:R-:W-:Y:S01]  /*5440*/  STL.64 [R1+0x618], R16 ;  /* 0x0006181001007387 */ /* 0x000fe20000100a00 */
[----:B------:R-:W-:-:S02]  /*5450*/  IADD3 R11, R243, -0x22, RZ ;  /* 0xffffffdef30b7810 */ /* 0x000fc40007ffe0ff */
[-C--:B------:R-:W-:Y:S01]  /*5460*/  LEA.HI.X.SX32 R217, R5, R7.reuse, 0x2, P5 ;  /* 0x0000000705d97211 */ /* 0x080fe200028f16ff */
[----:B------:R1:W-:Y:S01]  /*5470*/  LDGSTS.E [R20+0x2200], [R220.64], !P6 ;  /* 0x02200000dc147fae */ /* 0x0003e2000f121846 */
[----:B------:R-:W-:Y:S01]  /*5480*/  ISETP.GE.U32.AND P5, PT, R3, 0x7fffff57, PT ;  /* 0x7fffff570300780c */ /* 0x000fe20003fa6070 */
[C---:B------:R-:W-:Y:S01]  /*5490*/  IMAD R3, R90.reuse, 0x19, RZ ;  /* 0x000000195a037824 */ /* 0x040fe200078e02ff */
[----:B------:R-:W-:Y:S01]  /*54a0*/  ISETP.GE.U32.AND P0, PT, R13, 0x7fffff67, PT ;  /* 0x7fffff670d00780c */ /* 0x000fe20003f06070 */
[----:B------:R1:W-:Y:S01]  /*54b0*/  LDGSTS.E [R20+0x2a00], [R216.64], !P4 ;  /* 0x02a00000d8147fae */ /* 0x0003e2000e121846 */
[-C--:B------:R-:W-:Y:S01]  /*54c0*/  IADD3 R212, P6, R213, R6.reuse, RZ ;  /* 0x00000006d5d47210 */ /* 0x080fe20007fde0ff */
[C---:B------:R-:W-:Y:S01]  /*54d0*/  IMAD R5, R90.reuse, 0x1d, RZ ;  /* 0x0000001d5a057824 */ /* 0x040fe200078e02ff */
[----:B------:R-:W-:Y:S01]  /*54e0*/  ISETP.GE.U32.AND P2, PT, R11, 0x7fffff5f, PT ;  /* 0x7fffff5f0b00780c */ /* 0x000fe20003f46070 */
[----:B------:R-:W-:Y:S01]  /*54f0*/  IMAD R11, R90, 0x21, RZ ;  /* 0x000000215a0b7824 */ /* 0x000fe200078e02ff */
[----:B------:R-:W-:Y:S01]  /*5500*/  IADD3 R208, P4, R209, R6, RZ ;  /* 0x00000006d1d07210 */ /* 0x000fe20007f9e0ff */
[----:B------:R3:W-:Y:S01]  /*5510*/  STL.64 [R1+0x620], R8 ;  /* 0x0006200801007387 */ /* 0x0007e20000100a00 */
[----:B------:R-:W-:-:S02]  /*5520*/  LEA.HI.X.SX32 R213, R3, R7, 0x2, P6 ;  /* 0x0000000703d57211 */ /* 0x000fc400030f16ff */
[----:B------:R-:W-:Y:S01]  /*5530*/  IADD3 R204, P6, R205, R6, RZ ;  /* 0x00000006cdcc7210 */ /* 0x000fe20007fde0ff */
[----:B------:R-:W-:Y:S01]  /*5540*/  STL.64 [R1+0x628], R108 ;  /* 0x0006286c01007387 */ /* 0x000fe20000100a00 */
[----:B------:R-:W-:Y:S02]  /*5550*/  IADD3 R13, R243, -0x26, RZ ;  /* 0xffffffdaf30d7810 */ /* 0x000fe40007ffe0ff */
[-C--:B------:R-:W-:Y:S01]  /*5560*/  LEA.HI.X.SX32 R209, R5, R7.reuse, 0x2, P4 ;  /* 0x0000000705d17211 */ /* 0x080fe200020f16ff */
[----:B------:R1:W-:Y:S01]  /*5570*/  LDGSTS.E [R20+0x3200], [R212.64], !P0 ;  /* 0x03200000d4147fae */ /* 0x0003e2000c121846 */
[----:B------:R-:W-:Y:S01]  /*5580*/  IADD3 R3, R243, -0x2e, RZ ;  /* 0xffffffd2f3037810 */ /* 0x000fe20007ffe0ff */
[----:B------:R-:W-:Y:S01]  /*5590*/  IMAD R5, R90, 0x29, RZ ;  /* 0x000000295a057824 */ /* 0x000fe200078e02ff */
[----:B------:R-:W-:Y:S01]  /*55a0*/  LEA.HI.X.SX32 R205, R11, R7, 0x2, P6 ;  /* 0x000000070bcd7211 */ /* 0x000fe200030f16ff */
[----:B------:R1:W-:Y:S01]  /*55b0*/  LDGSTS.E [R20+0x3a00], [R208.64], !P3 ;  /* 0x03a00000d0147fae */ /* 0x0003e2000d921846 */
[----:B------:R-:W-:-:S02]  /*55c0*/  ISETP.GE.U32.AND P1, PT, R13, 0x7fffff5b, PT ;  /* 0x7fffff5b0d00780c */ /* 0x000fc40003f26070 */
[----:B------:R-:W-:Y:S01]  /*55d0*/  ISETP.GE.U32.AND P4, PT, R3, 0x7fffff53, PT ;  /* 0x7fffff530300780c */ /* 0x000fe20003f86070 */
[----:B------:R1:W-:Y:S01]  /*55e0*/  LDGSTS.E [R20+0x4200], [R204.64], !P2 ;  /* 0x04200000cc147fae */ /* 0x0003e2000d121846 */
[----:B------:R-:W-:Y:S01]  /*55f0*/  IMAD R3, R90, 0x25, RZ ;  /* 0x000000255a037824 */ /* 0x000fe200078e02ff */
[-C--:B------:R-:W-:Y:S02]  /*5600*/  IADD3 R200, P2, R201, R6.reuse, RZ ;  /* 0x00000006c9c87210 */ /* 0x080fe40007f5e0ff */
[----:B------:R-:W-:Y:S01]  /*5610*/  IADD3 R196, P6, R197, R6, RZ ;  /* 0x00000006c5c47210 */ /* 0x000fe20007fde0ff */
[----:B------:R-:W-:Y:S01]  /*5620*/  STL.64 [R1+0x630], R224 ;  /* 0x000630e001007387 */ /* 0x000fe20000100a00 */
[----:B------:R-:W-:Y:S02]  /*5630*/  LEA.HI.X.SX32 R201, R3, R7, 0x2, P2 ;  /* 0x0000000703c97211 */ /* 0x000fe400010f16ff */
[C---:B------:R-:W-:Y:S01]  /*5640*/  IADD3 R13, R243.reuse, -0x32, RZ ;  /* 0xffffffcef30d7810 */ /* 0x040fe20007ffe0ff */
[----:B------:R-:W-:Y:S01]  /*5650*/  STL.64 [R1+0x638], R220 ;  /* 0x000638dc01007387 */ /* 0x000fe20000100a00 */
[----:B------:R-:W-:-:S02]  /*5660*/  IADD3 R3, R243, -0x3e, RZ ;  /* 0xffffffc2f3037810 */ /* 0x000fc40007ffe0ff */
[----:B------:R-:W-:Y:S01]  /*5670*/  LEA.HI.X.SX32 R197, R5, R7, 0x2, P6 ;  /* 0x0000000705c57211 */ /* 0x000fe200030f16ff */
[----:B------:R1:W-:Y:S01]  /*5680*/  LDGSTS.E [R20+0x4a00], [R200.64], !P1 ;  /* 0x04a00000c8147fae */ /* 0x0003e2000c921846 */
[----:B------:R-:W-:Y:S01]  /*5690*/  ISETP.GE.U32.AND P0, PT, R13, 0x7fffff4f, PT ;  /* 0x7fffff4f0d00780c */ /* 0x000fe20003f06070 */
[C---:B------:R-:W-:Y:S01]  /*56a0*/  IMAD R5, R90.reuse, 0x31, RZ ;  /* 0x000000315a057824 */ /* 0x040fe200078e02ff */
[----:B------:R-:W-:Y:S01]  /*56b0*/  ISETP.GE.U32.AND P1, PT, R3, 0x7fffff43, PT ;  /* 0x7fffff430300780c */ /* 0x000fe20003f26070 */
[----:B------:R-:W-:Y:S01]  /*56c0*/  IMAD R3, R90, 0x2d, RZ ;  /* 0x0000002d5a037824 */ /* 0x000fe200078e02ff */
[----:B------:R1:W-:Y:S01]  /*56d0*/  LDGSTS.E [R20+0x5200], [R196.64], !P5 ;  /* 0x05200000c4147fae */ /* 0x0003e2000e921846 */
[-C--:B------:R-:W-:Y:S02]  /*56e0*/  IADD3 R192, P6, R193, R6.reuse, RZ ;  /* 0x00000006c1c07210 */ /* 0x080fe40007fde0ff */
[----:B------:R-:W-:Y:S01]  /*56f0*/  IADD3 R11, R243, -0x36, RZ ;  /* 0xffffffcaf30b7810 */ /* 0x000fe20007ffe0ff */
[----:B------:R-:W-:Y:S01]  /*5700*/  STL.64 [R1+0x640], R216 ;  /* 0x000640d801007387 */ /* 0x000fe20000100a00 */
[----:B------:R-:W-:-:S02]  /*5710*/  IADD3 R188, P5, R189, R6, RZ ;  /* 0x00000006bdbc7210 */ /* 0x000fc40007fbe0ff */
[----:B------:R-:W-:Y:S01]  /*5720*/  IADD3 R13, R243, -0x3a, RZ ;  /* 0xffffffc6f30d7810 */ /* 0x000fe20007ffe0ff */
[----:B------:R-:W-:Y:S01]  /*5730*/  STL.64 [R1+0x648], R212 ;  /* 0x000648d401007387 */ /* 0x000fe20000100a00 */
[-C--:B------:R-:W-:Y:S02]  /*5740*/  LEA.HI.X.SX32 R193, R3, R7.reuse, 0x2, P6 ;  /* 0x0000000703c17211 */ /* 0x080fe400030f16ff */
[----:B------:R-:W-:Y:S01]  /*5750*/  ISETP.GE.U32.AND P3, PT, R11, 0x7fffff4b, PT ;  /* 0x7fffff4b0b00780c */ /* 0x000fe20003f66070 */
[C---:B------:R-:W-:Y:S01]  /*5760*/  IMAD R11, R90.reuse, 0x35, RZ ;  /* 0x000000355a0b7824 */ /* 0x040fe200078e02ff */
[----:B------:R-:W-:Y:S01]  /*5770*/  LEA.HI.X.SX32 R189, R5, R7, 0x2, P5 ;  /* 0x0000000705bd7211 */ /* 0x000fe200028f16ff */
[----:B------:R1:W-:Y:S01]  /*5780*/  LDGSTS.E [R20+0x5a00], [R192.64], !P4 ;  /* 0x05a00000c0147fae */ /* 0x0003e2000e121846 */
[----:B------:R-:W-:Y:S01]  /*5790*/  IADD3 R3, R243, -0x42, RZ ;  /* 0xffffffbef3037810 */ /* 0x000fe20007ffe0ff */
[----:B------:R-:W-:Y:S01]  /*57a0*/  IMAD R5, R90, 0x39, RZ ;  /* 0x000000395a057824 */ /* 0x000fe200078e02ff */
[----:B------:R-:W-:Y:S01]  /*57b0*/  ISETP.GE.U32.AND P2, PT, R13, 0x7fffff47, PT ;  /* 0x7fffff470d00780c */ /* 0x000fe20003f46070 */
[----:B------:R1:W-:Y:S01]  /*57c0*/  LDGSTS.E [R20+0x6200], [R188.64], !P0 ;  /* 0x06200000bc147fae */ /* 0x0003e2000c121846 */
[----:B------:R-:W-:-:S02]  /*57d0*/  IADD3 R184, P6, R185, R6, RZ ;  /* 0x00000006b9b87210 */ /* 0x000fc40007fde0ff */
[----:B------:R-:W-:Y:S01]  /*57e0*/  ISETP.GE.U32.AND P5, PT, R3, 0x7fffff3f, PT ;  /* 0x7fffff3f0300780c */ /* 0x000fe20003fa6070 */
[C---:B------:R-:W-:Y:S01]  /*57f0*/  IMAD R3, R90.reuse, 0x3d, RZ ;  /* 0x0000003d5a037824 */ /* 0x040fe200078e02ff */
[-C--:B------:R-:W-:Y:S01]  /*5800*/  LEA.HI.X.SX32 R185, R11, R7.reuse, 0x2, P6 ;  /* 0x000000070bb97211 */ /* 0x080fe200030f16ff */
[----:B------:R-:W-:Y:S01]  /*5810*/  STL.64 [R1+0x650], R208 ;  /* 0x000650d001007387 */ /* 0x000fe20000100a00 */
[-C--:B------:R-:W-:Y:S02]  /*5820*/  IADD3 R180, P0, R181, R6.reuse, RZ ;  /* 0x00000006b5b47210 */ /* 0x080fe40007f1e0ff */
[----:B------:R-:W-:Y:S01]  /*5830*/  IADD3 R176, P6, R177, R6, RZ ;  /* 0x00000006b1b07210 */ /* 0x000fe20007fde0ff */
[----:B------:R1:W-:Y:S01]  /*5840*/  LDGSTS.E [R20+0x6a00], [R184.64], !P3 ;  /* 0x06a00000b8147fae */ /* 0x0003e2000d921846 */
[----:B------:R-:W-:Y:S02]  /*5850*/  IADD3 R13, R243, -0x46, RZ ;  /* 0xffffffbaf30d7810 */ /* 0x000fe40007ffe0ff */
[-C--:B------:R-:W-:Y:S01]  /*5860*/  LEA.HI.X.SX32 R181, R5, R7.reuse, 0x2, P0 ;  /* 0x0000000705b57211 */ /* 0x080fe200000f16ff */
[----:B------:R-:W-:Y:S01]  /*5870*/  STL.64 [R1+0x658], R204 ;  /* 0x000658cc01007387 */ /* 0x000fe20000100a00 */
[----:B------:R-:W-:Y:S01]  /*5880*/  LEA.HI.X.SX32 R177, R3, R7, 0x2, P6 ;  /* 0x0000000703b17211 */ /* 0x000fe200030f16ff */
[----:B------:R-:W-:Y:S01]  /*5890*/  IMAD R3, R90, 0x41, RZ ;  /* 0x000000415a037824 */ /* 0x000fe200078e02ff */
[----:B------:R-:W-:Y:S01]  /*58a0*/  ISETP.GE.U32.AND P4, PT, R13, 0x7fffff3b, PT ;  /* 0x7fffff3b0d00780c */ /* 0x000fe20003f86070 */
[----:B------:R1:W-:Y:S01]  /*58b0*/  LDGSTS.E [R20+0x7200], [R180.64], !P2 ;  /* 0x07200000b4147fae */ /* 0x0003e2000d121846 */
[----:B------:R-:W-:-:S02]  /*58c0*/  IADD3 R11, R243, -0x4a, RZ ;  /* 0xffffffb6f30b7810 */ /* 0x000fc40007ffe0ff */
[----:B------:R-:W-:Y:S01]  /*58d0*/  IADD3 R13, R243, -0x4e, RZ ;  /* 0xffffffb2f30d7810 */ /* 0x000fe20007ffe0ff */
[----:B------:R1:W-:Y:S01]  /*58e0*/  LDGSTS.E [R20+0x7a00], [R176.64], !P1 ;  /* 0x07a00000b0147fae */ /* 0x0003e2000c921846 */
[-C--:B------:R-:W-:Y:S02]  /*58f0*/  IADD3 R122, P1, R123, R6.reuse, RZ ;  /* 0x000000067b7a7210 */ /* 0x080fe40007f3e0ff */
[----:B------:R-:W-:Y:S01]  /*5900*/  ISETP.GE.U32.AND P3, PT, R11, 0x7fffff37, PT ;  /* 0x7fffff370b00780c */ /* 0x000fe20003f66070 */
[C---:B------:R-:W-:Y:S01]  /*5910*/  IMAD R11, R90.reuse, 0x49, RZ ;  /* 0x000000495a0b7824 */ /* 0x040fe200078e02ff */
[----:B------:R-:W-:Y:S01]  /*5920*/  ISETP.GE.U32.AND P0, PT, R13, 0x7fffff33, PT ;  /* 0x7fffff330d00780c */ /* 0x000fe20003f06070 */
[----:B------:R-:W-:Y:S01]  /*5930*/  IMAD R13, R90, 0x45, RZ ;  /* 0x000000455a0d7824 */ /* 0x000fe200078e02ff */
[----:B------:R-:W-:Y:S01]  /*5940*/  IADD3 R106, P6, R106, R6, RZ ;  /* 0x000000066a6a7210 */ /* 0x000fe20007fde0ff */
[----:B------:R-:W-:Y:S01]  /*5950*/  STL.64 [R1+0x660], R200 ;  /* 0x000660c801007387 */ /* 0x000fe20000100a00 */
[----:B------:R-:W-:-:S02]  /*5960*/  LEA.HI.X.SX32 R123, R3, R7, 0x2, P1 ;  /* 0x00000007037b7211 */ /* 0x000fc400008f16ff */
[-C--:B------:R-:W-:Y:S01]  /*5970*/  IADD3 R98, P1, R98, R6.reuse, RZ ;  /* 0x0000000662627210 */ /* 0x080fe20007f3e0ff */
[----:B------:R-:W-:Y:S01]  /*5980*/  STL.64 [R1+0x668], R196 ;  /* 0x000668c401007387 */ /* 0x000fe20000100a00 */
[----:B------:R-:W-:Y:S02]  /*5990*/  IADD3 R5, R243, -0x52, RZ ;  /* 0xffffffaef3057810 */ /* 0x000fe40007ffe0ff */
[-C--:B------:R-:W-:Y:S01]  /*59a0*/  LEA.HI.X.SX32 R107, R13, R7.reuse, 0x2, P6 ;  /* 0x000000070d6b7211 */ /* 0x080fe200030f16ff */
[----:B------:R1:W-:Y:S01]  /*59b0*/  LDGSTS.E [R20+0x8200], [R122.64], !P5 ;  /* 0x082000007a147fae */ /* 0x0003e2000e921846 */
[----:B------:R-:W-:Y:S01]  /*59c0*/  LEA.HI.X.SX32 R99, R11, R7, 0x2, P1 ;  /* 0x000000070b637211 */ /* 0x000fe200008f16ff */
[C---:B------:R-:W-:Y:S01]  /*59d0*/  IMAD R11, R90.reuse, 0x4d, RZ ;  /* 0x0000004d5a0b7824 */ /* 0x040fe200078e02ff */
[----:B------:R-:W-:Y:S01]  /*59e0*/  IADD3 R3, R243, -0x5a, RZ ;  /* 0xffffffa6f3037810 */ /* 0x000fe20007ffe0ff */
[----:B------:R1:W-:Y:S01]  /*59f0*/  LDGSTS.E [R20+0x8a00], [R106.64], !P4 ;  /* 0x08a000006a147fae */ /* 0x0003e2000e121846 */
[----:B------:R-:W-:Y:S01]  /*5a00*/  ISETP.GE.U32.AND P2, PT, R5, 0x7fffff2f, PT ;  /* 0x7fffff2f0500780c */ /* 0x000fe20003f46070 */
[----:B------:R-:W-:Y:S01]  /*5a10*/  IMAD R13, R90, 0x51, RZ ;  /* 0x000000515a0d7824 */ /* 0x000fe200078e02ff */
[----:B------:R-:W-:Y:S01]  /*5a20*/  ISETP.GE.U32.AND P1, PT, R3, 0x7fffff27, PT ;  /* 0x7fffff270300780c */ /* 0x000fe20003f26070 */
[----:B------:R1:W-:Y:S01]  /*5a30*/  LDGSTS.E [R20+0x9200], [R98.64], !P3 ;  /* 0x0920000062147fae */ /* 0x0003e2000d921846 */
[----:B------:R-:W-:-:S02]  /*5a40*/  IADD3 R26, P3, R26, R6, RZ ;  /* 0x000000061a1a7210 */ /* 0x000fc40007f7e0ff */
[C---:B------:R-:W-:Y:S01]  /*5a50*/  IADD3 R5, R243.reuse, -0x56, RZ ;  /* 0xffffffaaf3057810 */ /* 0x040fe20007ffe0ff */
[----:B------:R-:W-:Y:S01]  /*5a60*/  STL.64 [R1+0x670], R192 ;  /* 0x000670c001007387 */ /* 0x000fe20000100a00 */
[----:B------:R-:W-:Y:S02]  /*5a70*/  IADD3 R3, R243, -0x62, RZ ;  /* 0xffffff9ef3037810 */ /* 0x000fe40007ffe0ff */
[----:B------:R-:W-:Y:S01]  /*5a80*/  IADD3 R234, P6, R234, R6, RZ ;  /* 0x00000006eaea7210 */ /* 0x000fe20007fde0ff */
[----:B------:R-:W-:Y:S01]  /*5a90*/  STL.64 [R1+0x678], R188 ;  /* 0x000678bc01007387 */ /* 0x000fe20000100a00 */
[----:B------:R-:W-:Y:S01]  /*5aa0*/  LEA.HI.X.SX32 R27, R11, R7, 0x2, P3 ;  /* 0x000000070b1b7211 */ /* 0x000fe200018f16ff */
[----:B------:R-:W-:Y:S01]  /*5ab0*/  IMAD R11, R90, 0x55, RZ ;  /* 0x000000555a0b7824 */ /* 0x000fe200078e02ff */
[----:B------:R-:W-:Y:S01]  /*5ac0*/  ISETP.GE.U32.AND P5, PT, R5, 0x7fffff2b, PT ;  /* 0x7fffff2b0500780c */ /* 0x000fe20003fa6070 */
[----:B------:R-:W-:Y:S01]  /*5ad0*/  STL.64 [R1+0x680], R184 ;  /* 0x000680b801007387 */ /* 0x000fe20000100a00 */
[----:B------:R-:W-:-:S02]  /*5ae0*/  ISETP.GE.U32.AND P3, PT, R3, 0x7fffff1f, PT ;  /* 0x7fffff1f0300780c */ /* 0x000fc40003f66070 */
[-C--:B------:R-:W-:Y:S01]  /*5af0*/  LEA.HI.X.SX32 R235, R13, R7.reuse, 0x2, P6 ;  /* 0x000000070deb7211 */ /* 0x080fe200030f16ff */
[----:B------:R1:W-:Y:S01]  /*5b00*/  LDGSTS.E [R20+0x9a00], [R26.64], !P0 ;  /* 0x09a000001a147fae */ /* 0x0003e2000c121846 */
[C---:B------:R-:W-:Y:S01]  /*5b10*/  IADD3 R5, R243.reuse, -0x5e, RZ ;  /* 0xffffffa2f3057810 */ /* 0x040fe20007ffe0ff */
[C---:B------:R-:W-:Y:S01]  /*5b20*/  IMAD R13, R90.reuse, 0x5d, RZ ;  /* 0x0000005d5a0d7824 */ /* 0x040fe200078e02ff */
[----:B------:R-:W-:Y:S01]  /*5b30*/  IADD3 R3, R243, -0x66, RZ ;  /* 0xffffff9af3037810 */ /* 0x000fe20007ffe0ff */
[----:B------:R1:W-:Y:S01]  /*5b40*/  LDGSTS.E [R20+0xa200], [R234.64], !P2 ;  /* 0x0a200000ea147fae */ /* 0x0003e2000d121846 */
[----:B------:R-:W-:Y:S01]  /*5b50*/  ISETP.GE.U32.AND P4, PT, R5, 0x7fffff23, PT ;  /* 0x7fffff230500780c */ /* 0x000fe20003f86070 */
[C---:B------:R-:W-:Y:S01]  /*5b60*/  IMAD R5, R90.reuse, 0x174, RZ ;  /* 0x000001745a057824 */ /* 0x040fe200078e02ff */
[----:B------:R-:W-:Y:S01]  /*5b70*/  ISETP.GE.U32.AND P0, PT, R3, 0x7fffff1b, PT ;  /* 0x7fffff1b0300780c */ /* 0x000fe20003f06070 */
[----:B------:R-:W-:Y:S01]  /*5b80*/  IMAD R3, R90, 0x164, RZ ;  /* 0x000001645a037824 */ /* 0x000fe200078e02ff */
[-C--:B------:R-:W-:Y:S01]  /*5b90*/  IADD3 R244, P2, R244, R6.reuse, RZ ;  /* 0x00000006f4f47210 */ /* 0x080fe20007f5e0ff */
[----:B------:R-:W-:Y:S03]  /*5ba0*/  STL.64 [R1+0x688], R180 ;  /* 0x000688b401007387 */ /* 0x000fe60000100a00 */
[----:B------:R-:W-:Y:S01]  /*5bb0*/  LEA.HI.X.SX32 R245, R11, R7, 0x2, P2 ;  /* 0x000000070bf57211 */ /* 0x000fe200010f16ff */
[----:B------:R-:W-:Y:S01]  /*5bc0*/  STL.64 [R1+0x690], R176 ;  /* 0x000690b001007387 */ /* 0x000fe20000100a00 */
[----:B------:R-:W-:-:S02]  /*5bd0*/  IADD3 R88, P6, R3, R6, RZ ;  /* 0x0000000603587210 */ /* 0x000fc40007fde0ff */
[-C--:B-1----:R-:W-:Y:S01]  /*5be0*/  IADD3 R18, P2, R5, R6.reuse, RZ ;  /* 0x0000000605127210 */ /* 0x082fe20007f5e0ff */
[----:B------:R1:W-:Y:S01]  /*5bf0*/  LDGSTS.E [R20+0xaa00], [R244.64], !P5 ;  /* 0x0aa00000f4147fae */ /* 0x0003e2000e921846 */
[----:B------:R-:W-:Y:S01]  /*5c00*/  IADD3 R3, R243, -0x6e, RZ ;  /* 0xffffff92f3037810 */ /* 0x000fe20007ffe0ff */
[C---:B------:R-:W-:Y:S01]  /*5c10*/  IMAD R5, R90.reuse, 0x194, RZ ;  /* 0x000001945a057824 */ /* 0x040fe200078e02ff */
[-C--:B------:R-:W-:Y:S01]  /*5c20*/  LEA.HI.X.SX32 R19, R13, R7.reuse, 0x2, P2 ;  /* 0x000000070d137211 */ /* 0x080fe200010f16ff */
[----:B------:R-:W-:Y:S01]  /*5c30*/  IMAD R13, R90, 0x61, RZ ;  /* 0x000000615a0d7824 */ /* 0x000fe200078e02ff */
[----:B------:R-:W-:Y:S01]  /*5c40*/  LEA.HI.X.SX32 R89, R14, R7, 0x2, P6 ;  /* 0x000000070e597211 */ /* 0x000fe200030f16ff */
[C---:B------:R-:W-:Y:S01]  /*5c50*/  IMAD R14, R90.reuse, 0x65, RZ ;  /* 0x000000655a0e7824 */ /* 0x040fe200078e02ff */
[----:B------:R-:W-:Y:S01]  /*5c60*/  ISETP.GE.U32.AND P2, PT, R3, 0x7fffff13, PT ;  /* 0x7fffff130300780c */ /* 0x000fe20003f46070 */
[C---:B------:R-:W-:Y:S01]  /*5c70*/  IMAD R3, R90.reuse, 0x184, RZ ;  /* 0x000001845a037824 */ /* 0x040fe200078e02ff */
[----:B------:R-:W-:Y:S01]  /*5c80*/  IADD3 R11, R243, -0x6a, RZ ;  /* 0xffffff96f30b7810 */ /* 0x000fe20007ffe0ff */
[----:B------:R1:W-:Y:S01]  /*5c90*/  LDGSTS.E [R20+0xb200], [R88.64], !P1 ;  /* 0x0b20000058147fae */ /* 0x0003e2000c921846 */
[-C--:B---3--:R-:W-:Y:S01]  /*5ca0*/  IADD3 R8, P6, R5, R6.reuse, RZ ;  /* 0x0000000605087210 */ /* 0x088fe20007fde0ff */
[----:B------:R-:W-:Y:S01]  /*5cb0*/  IMAD R5, R90, 0x1b4, RZ ;  /* 0x000001b45a057824 */ /* 0x000fe200078e02ff */
[----:B--2---:R-:W-:Y:S01]  /*5cc0*/  IADD3 R16, P1, R3, R6, RZ ;  /* 0x0000000603107210 */ /* 0x004fe20007f3e0ff */
[----:B------:R2:W-:Y:S01]  /*5cd0*/  LDGSTS.E [R20+0xba00], [R18.64], !P4 ;  /* 0x0ba0000012147fae */ /* 0x0005e2000e121846 */
[----:B------:R-:W-:-:S02]  /*5ce0*/  IADD3 R3, R243, -0x76, RZ ;  /* 0xffffff8af3037810 */ /* 0x000fc40007ffe0ff */
[-C--:B------:R-:W-:Y:S01]  /*5cf0*/  LEA.HI.X.SX32 R17, R13, R7.reuse, 0x2, P1 ;  /* 0x000000070d117211 */ /* 0x080fe200008f16ff */
[----:B------:R-:W-:Y:S01]  /*5d00*/  STL.64 [R1+0x698], R122 ;  /* 0x0006987a01007387 */ /* 0x000fe20000100a00 */
[----:B------:R-:W-:Y:S01]  /*5d10*/  ISETP.GE.U32.AND P1, PT, R3, 0x7fffff0b, PT ;  /* 0x7fffff0b0300780c */ /* 0x000fe20003f26070 */
[----:B------:R-:W-:Y:S01]  /*5d20*/  IMAD R13, R90, 0x71, RZ ;  /* 0x000000715a0d7824 */ /* 0x000fe200078e02ff */
[----:B------:R-:W-:Y:S01]  /*5d30*/  IADD3 R3, R243, -0x7a, RZ ;  /* 0xffffff86f3037810 */ /* 0x000fe20007ffe0ff */
[----:B------:R3:W-:Y:S01]  /*5d40*/  LDGSTS.E [R20+0xc200], [R16.64], !P3 ;  /* 0x0c20000010147fae */ /* 0x0007e2000d921846 */
[----:B------:R-:W-:Y:S02]  /*5d50*/  ISETP.GE.U32.AND P5, PT, R11, 0x7fffff17, PT ;  /* 0x7fffff170b00780c */ /* 0x000fe40003fa6070 */
[----:B------:R-:W-:Y:S01]  /*5d60*/  LEA.HI.X.SX32 R9, R14, R7, 0x2, P6 ;  /* 0x000000070e097211 */ /* 0x000fe200030f16ff */
[----:B------:R-:W-:Y:S01]  /*5d70*/  STL.64 [R1+0x6a0], R106 ;  /* 0x0006a06a01007387 */ /* 0x000fe20000100a00 */
[----:B------:R-:W-:Y:S01]  /*5d80*/  ISETP.GE.U32.AND P3, PT, R3, 0x7fffff07, PT ;  /* 0x7fffff070300780c */ /* 0x000fe20003f66070 */
[C---:B------:R-:W-:Y:S01]  /*5d90*/  IMAD R3, R90.reuse, 0x1a4, RZ ;  /* 0x000001a45a037824 */ /* 0x040fe200078e02ff */
[----:B------:R-:W-:Y:S01]  /*5da0*/  IADD3 R11, R243, -0x72, RZ ;  /* 0xffffff8ef30b7810 */ /* 0x000fe20007ffe0ff */
[----:B------:R-:W-:Y:S01]  /*5db0*/  STL.64 [R1+0x6a8], R98 ;  /* 0x0006a86201007387 */ /* 0x000fe20000100a00 */
[----:B------:R-:W-:-:S02]  /*5dc0*/  IMAD R14, R90, 0x6d, RZ ;  /* 0x0000006d5a0e7824 */ /* 0x000fc400078e02ff */
[----:B------:R-:W-:Y:S01]  /*5dd0*/  ISETP.GE.U32.AND P4, PT, R11, 0x7fffff0f, PT ;  /* 0x7fffff0f0b00780c */ /* 0x000fe20003f86070 */
[----:B------:R-:W-:Y:S01]  /*5de0*/  STL.64 [R1], R88 ;  /* 0x0000005801007387 */ /* 0x000fe20000100a00 */
[----:B------:R-:W-:-:S03]  /*5df0*/  IMAD R11, R90, 0x69, RZ ;  /* 0x000000695a0b7824 */ /* 0x000fc600078e02ff */
[----:B------:R2:W-:Y:S04]  /*5e00*/  STL.64 [R1+0x20], R18 ;  /* 0x0000201201007387 */ /* 0x0005e80000100a00 */
[----:B------:R1:W-:Y:S04]  /*5e10*/  LDGSTS.E [R20+0xca00], [R8.64], !P0 ;  /* 0x0ca0000008147fae */ /* 0x0003e8000c121846 */
[----:B------:R3:W-:Y:S01]  /*5e20*/  STL.64 [R1+0x40], R16 ;  /* 0x0000401001007387 */ /* 0x0007e20000100a00 */
[----:B--2---:R-:W-:Y:S01]  /*5e30*/  IADD3 R18, P0, R3, R6, RZ ;  /* 0x0000000603127210 */ /* 0x004fe20007f1e0ff */
[----:B------:R-:W-:-:S02]  /*5e40*/  IMAD R3, R90, 0x1c4, RZ ;  /* 0x000001c45a037824 */ /* 0x000fc400078e02ff */
[----:B------:R1:W-:Y:S01]  /*5e50*/  STL.64 [R1+0x60], R8 ;  /* 0x0000600801007387 */ /* 0x0003e20000100a00 */
[-C--:B------:R-:W-:Y:S02]  /*5e60*/  LEA.HI.X.SX32 R19, R11, R7.reuse, 0x2, P0 ;  /* 0x000000070b137211 */ /* 0x080fe400000f16ff */
[----:B------:R-:W-:Y:S02]  /*5e70*/  IADD3 R11, R243, -0x7e, RZ ;  /* 0xffffff82f30b7810 */ /* 0x000fe40007ffe0ff */
[-C--:B---3--:R-:W-:Y:S01]  /*5e80*/  IADD3 R16, P6, R5, R6.reuse, RZ ;  /* 0x0000000605107210 */ /* 0x088fe20007fde0ff */
[----:B------:R-:W-:Y:S01]  /*5e90*/  STL.64 [R1+0x80], R18 ;  /* 0x0000801201007387 */ /* 0x000fe20000100a00 */
[----:B------:R-:W-:Y:S02]  /*5ea0*/  IADD3 R5, R243, -0x3, RZ ;  /* 0xfffffffdf3057810 */ /* 0x000fe40007ffe0ff */
[-C--:B------:R-:W-:Y:S01]  /*5eb0*/  LEA.HI.X.SX32 R17, R14, R7.reuse, 0x2, P6 ;  /* 0x000000070e117211 */ /* 0x080fe200030f16ff */
[----:B------:R2:W-:Y:S01]  /*5ec0*/  LDGSTS.E [R20+0xd200], [R18.64], !P5 ;  /* 0x0d20000012147fae */ /* 0x0005e2000e921846 */
[----:B-1----:R-:W-:Y:S01]  /*5ed0*/  IADD3 R8, P0, R3, R6, RZ ;  /* 0x0000000603087210 */ /* 0x002fe20007f1e0ff */
[C---:B------:R-:W-:Y:S01]  /*5ee0*/  IMAD R3, R90.reuse, 0x1d4, RZ ;  /* 0x000001d45a037824 */ /* 0x040fe200078e02ff */
[----:B------:R-:W-:Y:S01]  /*5ef0*/  ISETP.GE.U32.AND P5, PT, R11, 0x7fffff03, PT ;  /* 0x7fffff030b00780c */ /* 0x000fe20003fa6070 */
[----:B------:R1:W-:Y:S01]  /*5f00*/  STL.64 [R1+0xa0], R16 ;  /* 0x0000a01001007387 */ /* 0x0003e20000100a00 */
[----:B------:R-:W-:Y:S01]  /*5f10*/  LEA.HI.X.SX32 R9, R13, R7, 0x2, P0 ;  /* 0x000000070d097211 */ /* 0x000fe200000f16ff */
[C---:B------:R-:W-:Y:S01]  /*5f20*/  IMAD R13, R90.reuse, 0x75, RZ ;  /* 0x000000755a0d7824 */ /* 0x040fe200078e02ff */
[----:B------:R-:W-:Y:S01]  /*5f30*/  ISETP.GE.U32.AND P0, PT, R5, 0x7fffff7e, PT ;  /* 0x7fffff7e0500780c */ /* 0x000fe20003f06070 */
[C---:B------:R-:W-:Y:S01]  /*5f40*/  IMAD R5, R90.reuse, 0x1e4, RZ ;  /* 0x000001e45a057824 */ /* 0x040fe200078e02ff */
[----:B------:R1:W-:Y:S01]  /*5f50*/  LDGSTS.E [R20+0xda00], [R16.64], !P2 ;  /* 0x0da0000010147fae */ /* 0x0003e2000d121846 */
[----:B------:R-:W-:Y:S01]  /*5f60*/  IMAD R14, R90, 0x79, RZ ;  /* 0x000000795a0e7824 */ /* 0x000fe200078e02ff */
[----:B------:R-:W-:-:S02]  /*5f70*/  IADD3 R11, R243, -0x7, RZ ;  /* 0xfffffff9f30b7810 */ /* 0x000fc40007ffe0ff */
[----:B------:R3:W-:Y:S04]  /*5f80*/  STL.64 [R1+0xc0], R8 ;  /* 0x0000c00801007387 */ /* 0x0007e80000100a00 */
[----:B------:R3:W-:Y:S01]  /*5f90*/  LDGSTS.E [R20+0xe200], [R8.64], !P4 ;  /* 0x0e20000008147fae */ /* 0x0007e2000e121846 */
[----:B------:R-:W-:Y:S01]  /*5fa0*/  ISETP.GE.U32.AND P4, PT, R11, 0x7fffff7a, PT ;  /* 0x7fffff7a0b00780c */ /* 0x000fe20003f86070 */
[C---:B------:R-:W-:Y:S01]  /*5fb0*/  IMAD.SHL.U32 R11, R90.reuse, 0x2, RZ ;  /* 0x000000025a0b7824 */ /* 0x040fe200078e00ff */
[-C--:B-1----:R-:W-:Y:S02]  /*5fc0*/  IADD3 R16, P2, R3, R6.reuse, RZ ;  /* 0x0000000603107210 */ /* 0x082fe40007f5e0ff */
[----:B------:R-:W-:Y:S02]  /*5fd0*/  IADD3 R3, R243, -0xb, RZ ;  /* 0xfffffff5f3037810 */ /* 0x000fe40007ffe0ff */
[----:B------:R-:W-:Y:S01]  /*5fe0*/  LEA.HI.X.SX32 R17, R13, R7, 0x2, P2 ;  /* 0x000000070d117211 */ /* 0x000fe200010f16ff */
[C---:B------:R-:W-:Y:S01]  /*5ff0*/  IMAD R13, R90.reuse, 0xe, RZ ;  /* 0x0000000e5a0d7824 */ /* 0x040fe200078e02ff */
[----:B------:R-:W-:Y:S01]  /*6000*/  ISETP.GE.U32.AND P2, PT, R3, 0x7fffff76, PT ;  /* 0x7fffff760300780c */ /* 0x000fe20003f46070 */
[----:B------:R-:W-:Y:S01]  /*6010*/  IMAD R3, R90, 0x1f4, RZ ;  /* 0x000001f45a037824 */ /* 0x000fe200078e02ff */
[----:B---3--:R-:W-:Y:S01]  /*6020*/  IADD3 R8, P6, R5, R6, RZ ;  /* 0x0000000605087210 */ /* 0x008fe20007fde0ff */
[----:B------:R1:W-:Y:S01]  /*6030*/  LDGSTS.E [R20+0xea00], [R16.64], !P1 ;  /* 0x0ea0000010147fae */ /* 0x0003e2000c921846 */
[----:B------:R-:W-:-:S02]  /*6040*/  IADD3 R5, R243, -0xf, RZ ;  /* 0xfffffff1f3057810 */ /* 0x000fc40007ffe0ff */
[-C--:B------:R-:W-:Y:S01]  /*6050*/  LEA.HI.X.SX32 R9, R14, R7.reuse, 0x2, P6 ;  /* 0x000000070e097211 */ /* 0x080fe200030f16ff */
[----:B------:R1:W-:Y:S01]  /*6060*/  STL.64 [R1+0xe0], R16 ;  /* 0x0000e01001007387 */ /* 0x0003e20000100a00 */
[----:B------:R-:W-:Y:S01]  /*6070*/  ISETP.GE.U32.AND P1, PT, R5, 0x7fffff72, PT ;  /* 0x7fffff720500780c */ /* 0x000fe20003f26070 */
[C---:B------:R-:W-:Y:S01]  /*6080*/  IMAD R5, R90.reuse, 0x7d, RZ ;  /* 0x0000007d5a057824 */ /* 0x040fe200078e02ff */
[CC--:B--2---:R-:W-:Y:S01]  /*6090*/  LEA R18, P6, R90.reuse, R6.reuse, 0x3 ;  /* 0x000000065a127211 */ /* 0x0c4fe200078c18ff */
[----:B------:R2:W-:Y:S01]  /*60a0*/  LDGSTS.E [R20+0xf200], [R8.64], !P3 ;  /* 0x0f20000008147fae */ /* 0x0005e2000d921846 */
[----:B------:R-:W-:Y:S02]  /*60b0*/  IMAD R14, R90, 0xa, RZ ;  /* 0x0000000a5a0e7824 */ /* 0x000fe400078e02ff */
[----:B------:R-:W-:Y:S01]  /*60c0*/  LEA.HI.X.SX32 R19, R11, R7, 0x2, P6 ;  /* 0x000000070b137211 */ /* 0x000fe200030f16ff */
[----:B------:R2:W-:Y:S01]  /*60d0*/  STL.64 [R1+0x100], R8 ;  /* 0x0001000801007387 */ /* 0x0005e20000100a00 */
[----:B------:R-:W-:-:S02]  /*60e0*/  IADD3 R10, P6, R10, R6, RZ ;  /* 0x000000060a0a7210 */ /* 0x000fc40007fde0ff */
[----:B-1----:R-:W-:Y:S02]  /*60f0*/  IADD3 R16, P3, R3, R6, RZ ;  /* 0x0000000603107210 */ /* 0x002fe40007f7e0ff */
[----:B------:R-:W-:Y:S02]  /*6100*/  IADD3 R3, R243, -0x13, RZ ;  /* 0xffffffedf3037810 */ /* 0x000fe40007ffe0ff */
[----:B------:R-:W-:Y:S01]  /*6110*/  LEA.HI.X.SX32 R17, R5, R7, 0x2, P3 ;  /* 0x0000000705117211 */ /* 0x000fe200018f16ff */
[----:B------:R-:W-:Y:S01]  /*6120*/  IMAD R5, R90, 0x6, RZ ;  /* 0x000000065a057824 */ /* 0x000fe200078e02ff */
[----:B------:R-:W-:Y:S02]  /*6130*/  ISETP.GE.U32.AND P3, PT, R3, 0x7fffff6e, PT ;  /* 0x7fffff6e0300780c */ /* 0x000fe40003f66070 */
[----:B--2---:R-:W-:Y:S01]  /*6140*/  LOP3.LUT R9, R2, 0x40, RZ, 0x3c, !PT ;  /* 0x0000004002097812 */ /* 0x004fe200078e3cff */
[----:B------:R1:W-:Y:S01]  /*6150*/  LDGSTS.E [R20+0xfa00], [R16.64], !P5 ;  /* 0x0fa0000010147fae */ /* 0x0003e2000e921846 */
[----:B------:R-:W-:-:S02]  /*6160*/  IADD3 R3, R243, -0x17, RZ ;  /* 0xffffffe9f3037810 */ /* 0x000fc40007ffe0ff */
[-C--:B------:R-:W-:Y:S01]  /*6170*/  LEA.HI.X.SX32 R11, R5, R7.reuse, 0x2, P6 ;  /* 0x00000007050b7211 */ /* 0x080fe200030f16ff */
[----:B------:R2:W-:Y:S01]  /*6180*/  LDGSTS.E [R9+0x400], [R18.64], !P0 ;  /* 0x0040000012097fae */ /* 0x0005e2000c121846 */
[-C--:B------:R-:W-:Y:S02]  /*6190*/  IADD3 R110, P0, R110, R6.reuse, RZ ;  /* 0x000000066e6e7210 */ /* 0x080fe40007f1e0ff */
[----:B------:R-:W-:Y:S01]  /*61a0*/  ISETP.GE.U32.AND P5, PT, R3, 0x7fffff6a, PT ;  /* 0x7fffff6a0300780c */ /* 0x000fe20003fa6070 */
[----:B------:R2:W-:Y:S01]  /*61b0*/  LDGSTS.E [R9+0xc00], [R10.64], !P4 ;  /* 0x00c000000a097fae */ /* 0x0005e2000e121846 */
[----:B------:R-:W-:Y:S02]  /*61c0*/  IADD3 R118, P6, R118, R6, RZ ;  /* 0x0000000676767210 */ /* 0x000fe40007fde0ff */
[----:B------:R-:W-:Y:S01]  /*61d0*/  IADD3 R3, R243, -0x1b, RZ ;  /* 0xffffffe5f3037810 */ /* 0x000fe20007ffe0ff */
[----:B------:R3:W-:Y:S01]  /*61e0*/  STL.64 [R1+0x120], R16 ;  /* 0x0001201001007387 */ /* 0x0007e20000100a00 */
[-C--:B------:R-:W-:Y:S01]  /*61f0*/  LEA.HI.X.SX32 R111, R14, R7.reuse, 0x2, P0 ;  /* 0x000000070e6f7211 */ /* 0x080fe200000f16ff */
[C---:B------:R-:W-:Y:S01]  /*6200*/  IMAD R14, R90.reuse, 0x16, RZ ;  /* 0x000000165a0e7824 */ /* 0x040fe200078e02ff */
[----:B------:R-:W-:Y:S01]  /*6210*/  LEA.HI.X.SX32 R119, R13, R7, 0x2, P6 ;  /* 0x000000070d777211 */ /* 0x000fe200030f16ff */
[----:B------:R-:W-:Y:S01]  /*6220*/  IMAD R13, R90, 0x12, RZ ;  /* 0x000000125a0d7824 */ /* 0x000fe200078e02ff */
[----:B------:R-:W-:Y:S01]  /*6230*/  ISETP.GE.U32.AND P0, PT, R3, 0x7fffff66, PT ;  /* 0x7fffff660300780c */ /* 0x000fe20003f06070 */
[----:B------:R2:W-:Y:S01]  /*6240*/  LDGSTS.E [R9+0x1400], [R110.64], !P2 ;  /* 0x014000006e097fae */ /* 0x0005e2000d121846 */
[----:B------:R-:W-:-:S02]  /*6250*/  IADD3 R3, R243, -0x1f, RZ ;  /* 0xffffffe1f3037810 */ /* 0x000fc40007ffe0ff */
[-C--:B------:R-:W-:Y:S01]  /*6260*/  IADD3 R134, P6, R134, R6.reuse, RZ ;  /* 0x0000000686867210 */ /* 0x080fe20007fde0ff */
[----:B------:R2:W-:Y:S01]  /*6270*/  LDGSTS.E [R9+0x1c00], [R118.64], !P1 ;  /* 0x01c0000076097fae */ /* 0x0005e2000c921846 */
[----:B------:R-:W-:Y:S02]  /*6280*/  ISETP.GE.U32.AND P4, PT, R3, 0x7fffff62, PT ;  /* 0x7fffff620300780c */ /* 0x000fe40003f86070 */
[----:B------:R-:W-:Y:S02]  /*6290*/  IADD3 R126, P1, R126, R6, RZ ;  /* 0x000000067e7e7210 */ /* 0x000fe40007f3e0ff */
[----:B------:R-:W-:Y:S02]  /*62a0*/  IADD3 R3, R243, -0x23, RZ ;  /* 0xffffffddf3037810 */ /* 0x000fe40007ffe0ff */
[----:B------:R-:W-:Y:S01]  /*62b0*/  LEA.HI.X.SX32 R127, R13, R7, 0x2, P1 ;  /* 0x000000070d7f7211 */ /* 0x000fe200008f16ff */
[----:B------:R-:W-:Y:S01]  /*62c0*/  IMAD R13, R90, 0x22, RZ ;  /* 0x000000225a0d7824 */ /* 0x000fe200078e02ff */
[----:B------:R-:W-:-:S02]  /*62d0*/  ISETP.GE.U32.AND P2, PT, R3, 0x7fffff5e, PT ;  /* 0x7fffff5e0300780c */ /* 0x000fc40003f46070 */
[----:B------:R-:W-:Y:S01]  /*62e0*/  IADD3 R3, R243, -0x2b, RZ ;  /* 0xffffffd5f3037810 */ /* 0x000fe20007ffe0ff */
[----:B------:R2:W-:Y:S01]  /*62f0*/  LDGSTS.E [R9+0x2400], [R126.64], !P3 ;  /* 0x024000007e097fae */ /* 0x0005e2000d921846 */
[-C--:B------:R-:W-:Y:S01]  /*6300*/  LEA.HI.X.SX32 R135, R14, R7.reuse, 0x2, P6 ;  /* 0x000000070e877211 */ /* 0x080fe200030f16ff */
[C---:B------:R-:W-:Y:S01]  /*6310*/  IMAD R14, R90.reuse, 0x1e, RZ ;  /* 0x0000001e5a0e7824 */ /* 0x040fe200078e02ff */
[----:B------:R-:W-:Y:S01]  /*6320*/  ISETP.GE.U32.AND P3, PT, R3, 0x7fffff56, PT ;  /* 0x7fffff560300780c */ /* 0x000fe20003f66070 */
[----:B------:R-:W-:Y:S01]  /*6330*/  IMAD R3, R90, 0x1a, RZ ;  /* 0x0000001a5a037824 */ /* 0x000fe200078e02ff */
[-C--:B------:R-:W-:Y:S01]  /*6340*/  IADD3 R138, P6, R138, R6.reuse, RZ ;  /* 0x000000068a8a7210 */ /* 0x080fe20007fde0ff */
[----:B------:R2:W-:Y:S01]  /*6350*/  LDGSTS.E [R9+0x2c00], [R134.64], !P5 ;  /* 0x02c0000086097fae */ /* 0x0005e2000e921846 */
[----:B------:R-:W-:Y:S02]  /*6360*/  IADD3 R142, P5, R142, R6, RZ ;  /* 0x000000068e8e7210 */ /* 0x000fe40007fbe0ff */
[----:B------:R-:W-:-:S02]  /*6370*/  LEA.HI.X.SX32 R139, R3, R7, 0x2, P6 ;  /* 0x00000007038b7211 */ /* 0x000fc400030f16ff */
[----:B------:R-:W-:Y:S02]  /*6380*/  IADD3 R146, P6, R146, R6, RZ ;  /* 0x0000000692927210 */ /* 0x000fe40007fde0ff */
[----:B------:R-:W-:Y:S01]  /*6390*/  IADD3 R5, R243, -0x27, RZ ;  /* 0xffffffd9f3057810 */ /* 0x000fe20007ffe0ff */
[----:B------:R2:W-:Y:S01]  /*63a0*/  LDGSTS.E [R9+0x3400], [R138.64], !P0 ;  /* 0x034000008a097fae */ /* 0x0005e2000c121846 */
        /* <DEDUP_REMOVED lines=11> */
[C---:B------:R-:W-:Y:S02]  /*6460*/  IADD3 R3, R243.reuse, -0x3b, RZ ;  /* 0xffffffc5f3037810 */ /* 0x040fe40007ffe0ff */
[----:B------:R-:W-:Y:S02]  /*6470*/  IADD3 R5, R243, -0x2f, RZ ;  /* 0xffffffd1f3057810 */ /* 0x000fe40007ffe0ff */
[----:B------:R-:W-:Y:S01]  /*6480*/  LEA.HI.X.SX32 R151, R13, R7, 0x2, P2 ;  /* 0x000000070d977211 */ /* 0x000fe200010f16ff */
[----:B------:R-:W-:Y:S01]  /*6490*/  IMAD R13, R90, 0x36, RZ ;  /* 0x000000365a0d7824 */ /* 0x000fe200078e02ff */
[----:B------:R-:W-:-:S02]  /*64a0*/  ISETP.GE.U32.AND P2, PT, R3, 0x7fffff46, PT ;  /* 0x7fffff460300780c */ /* 0x000fc40003f46070 */
[----:B------:R-:W-:Y:S01]  /*64b0*/  IADD3 R3, R243, -0x3f, RZ ;  /* 0xffffffc1f3037810 */ /* 0x000fe20007ffe0ff */
[----:B------:R2:W-:Y:S01]  /*64c0*/  LDGSTS.E [R9+0x4c00], [R150.64], !P1 ;  /* 0x04c0000096097fae */ /* 0x0005e2000c921846 */
[----:B------:R-:W-:Y:S01]  /*64d0*/  LEA.HI.X.SX32 R155, R14, R7, 0x2, P6 ;  /* 0x000000070e9b7211 */ /* 0x000fe200030f16ff */
[C---:B------:R-:W-:Y:S01]  /*64e0*/  IMAD R14, R90.reuse, 0x32, RZ ;  /* 0x000000325a0e7824 */ /* 0x040fe200078e02ff */
[----:B------:R-:W-:Y:S02]  /*64f0*/  ISETP.GE.U32.AND P5, PT, R5, 0x7fffff52, PT ;  /* 0x7fffff520500780c */ /* 0x000fe40003fa6070 */
[----:B------:R-:W-:Y:S01]  /*6500*/  ISETP.GE.U32.AND P1, PT, R3, 0x7fffff42, PT ;  /* 0x7fffff420300780c */ /* 0x000fe20003f26070 */
[----:B------:R2:W-:Y:S01]  /*6510*/  LDGSTS.E [R9+0x5400], [R154.64], !P3 ;  /* 0x054000009a097fae */ /* 0x0005e2000d921846 */
[----:B------:R-:W-:Y:S01]  /*6520*/  IMAD R3, R90, 0x2e, RZ ;  /* 0x0000002e5a037824 */ /* 0x000fe200078e02ff */
[-C--:B------:R-:W-:Y:S02]  /*6530*/  IADD3 R158, P3, R158, R6.reuse, RZ ;  /* 0x000000069e9e7210 */ /* 0x080fe40007f7e0ff */
[----:B------:R-:W-:-:S02]  /*6540*/  IADD3 R162, P6, R162, R6, RZ ;  /* 0x00000006a2a27210 */ /* 0x000fc40007fde0ff */
[----:B------:R-:W-:Y:S02]  /*6550*/  IADD3 R5, R243, -0x37, RZ ;  /* 0xffffffc9f3057810 */ /* 0x000fe40007ffe0ff */
[-C--:B------:R-:W-:Y:S02]  /*6560*/  LEA.HI.X.SX32 R159, R3, R7.reuse, 0x2, P3 ;  /* 0x00000007039f7211 */ /* 0x080fe400018f16ff */
[----:B------:R-:W-:Y:S02]  /*6570*/  IADD3 R166, P3, R166, R6, RZ ;  /* 0x00000006a6a67210 */ /* 0x000fe40007f7e0ff */
[-C--:B------:R-:W-:Y:S01]  /*6580*/  LEA.HI.X.SX32 R163, R14, R7.reuse, 0x2, P6 ;  /* 0x000000070ea37211 */ /* 0x080fe200030f16ff */
[----:B------:R2:W-:Y:S01]  /*6590*/  LDGSTS.E [R9+0x5c00], [R158.64], !P5 ;  /* 0x05c000009e097fae */ /* 0x0005e2000e921846 */
[----:B------:R-:W-:Y:S01]  /*65a0*/  ISETP.GE.U32.AND P4, PT, R5, 0x7fffff4a, PT ;  /* 0x7fffff4a0500780c */ /* 0x000fe20003f86070 */
[C---:B------:R-:W-:Y:S01]  /*65b0*/  IMAD R14, R90.reuse, 0x3e, RZ ;  /* 0x0000003e5a0e7824 */ /* 0x040fe200078e02ff */
[----:B------:R-:W-:Y:S01]  /*65c0*/  IADD3 R3, R243, -0x47, RZ ;  /* 0xffffffb9f3037810 */ /* 0x000fe20007ffe0ff */
[----:B------:R2:W-:Y:S01]  /*65d0*/  LDGSTS.E [R9+0x6400], [R162.64], !P0 ;  /* 0x06400000a2097fae */ /* 0x0005e2000c121846 */
[----:B------:R-:W-:Y:S01]  /*65e0*/  LEA.HI.X.SX32 R167, R13, R7, 0x2, P3 ;  /* 0x000000070da77211 */ /* 0x000fe200018f16ff */
[----:B------:R-:W-:Y:S01]  /*65f0*/  IMAD R13, R90, 0x3a, RZ ;  /* 0x0000003a5a0d7824 */ /* 0x000fe200078e02ff */
[----:B------:R-:W-:-:S02]  /*6600*/  ISETP.GE.U32.AND P3, PT, R3, 0x7fffff3a, PT ;  /* 0x7fffff3a0300780c */ /* 0x000fc40003f66070 */
[-C--:B------:R-:W-:Y:S02]  /*6610*/  IADD3 R170, P0, R170, R6.reuse, RZ ;  /* 0x00000006aaaa7210 */ /* 0x080fe40007f1e0ff */
[C---:B------:R-:W-:Y:S02]  /*6620*/  IADD3 R3, R243.reuse, -0x4f, RZ ;  /* 0xffffffb1f3037810 */ /* 0x040fe40007ffe0ff */
[----:B------:R-:W-:Y:S01]  /*6630*/  IADD3 R174, P6, R174, R6, RZ ;  /* 0x00000006aeae7210 */ /* 0x000fe20007fde0ff */
[----:B------:R2:W-:Y:S01]  /*6640*/  LDGSTS.E [R9+0x6c00], [R166.64], !P4 ;  /* 0x06c00000a6097fae */ /* 0x0005e2000e121846 */
        /* <DEDUP_REMOVED lines=28> */
[----:B------:R-:W-:Y:S01]  /*6810*/  IADD3 R3, R243, -0x63, RZ ;  /* 0xffffff9df3037810 */ /* 0x000fe20007ffe0ff */
[----:B------:R2:W-:Y:S01]  /*6820*/  LDGSTS.E [R9+0x9400], [R96.64], !P4 ;  /* 0x0940000060097fae */ /* 0x0005e2000e121846 */
[----:B------:R-:W-:Y:S02]  /*6830*/  IADD3 R236, P6, R236, R6, RZ ;  /* 0x00000006ecec7210 */ /* 0x000fe40007fde0ff */
[----:B------:R-:W-:Y:S01]  /*6840*/  LEA.HI.X.SX32 R229, R13, R7, 0x2, P3 ;  /* 0x000000070de57211 */ /* 0x000fe200018f16ff */
[----:B------:R-:W-:Y:S01]  /*6850*/  IMAD R13, R90, 0x56, RZ ;  /* 0x000000565a0d7824 */ /* 0x000fe200078e02ff */
[----:B------:R-:W-:-:S02]  /*6860*/  ISETP.GE.U32.AND P5, PT, R5, 0x7fffff2a, PT ;  /* 0x7fffff2a0500780c */ /* 0x000fc40003fa6070 */
[----:B------:R-:W-:Y:S01]  /*6870*/  ISETP.GE.U32.AND P3, PT, R3, 0x7fffff1e, PT ;  /* 0x7fffff1e0300780c */ /* 0x000fe20003f66070 */
[----:B------:R2:W-:Y:S01]  /*6880*/  LDGSTS.E [R9+0x9c00], [R228.64], !P0 ;  /* 0x09c00000e4097fae */ /* 0x0005e2000c121846 */
[----:B------:R-:W-:Y:S01]  /*6890*/  LEA.HI.X.SX32 R237, R14, R7, 0x2, P6 ;  /* 0x000000070eed7211 */ /* 0x000fe200030f16ff */
[C---:B------:R-:W-:Y:S01]  /*68a0*/  IMAD R14, R90.reuse, 0x5e, RZ ;  /* 0x0000005e5a0e7824 */ /* 0x040fe200078e02ff */
[C---:B------:R-:W-:Y:S02]  /*68b0*/  IADD3 R5, R243.reuse, -0x5f, RZ ;  /* 0xffffffa1f3057810 */ /* 0x040fe40007ffe0ff */
[----:B------:R-:W-:Y:S01]  /*68c0*/  IADD3 R3, R243, -0x67, RZ ;  /* 0xffffff99f3037810 */ /* 0x000fe20007ffe0ff */
[----:B------:R2:W-:Y:S01]  /*68d0*/  LDGSTS.E [R9+0xa400], [R236.64], !P2 ;  /* 0x0a400000ec097fae */ /* 0x0005e2000d121846 */
[----:B------:R-:W-:Y:S01]  /*68e0*/  ISETP.GE.U32.AND P4, PT, R5, 0x7fffff22, PT ;  /* 0x7fffff220500780c */ /* 0x000fe20003f86070 */
[C---:B------:R-:W-:Y:S01]  /*68f0*/  IMAD R5, R90.reuse, 0x178, RZ ;  /* 0x000001785a057824 */ /* 0x040fe200078e02ff */
[----:B------:R-:W-:Y:S01]  /*6900*/  ISETP.GE.U32.AND P0, PT, R3, 0x7fffff1a, PT ;  /* 0x7fffff1a0300780c */ /* 0x000fe20003f06070 */
[----:B------:R-:W-:Y:S01]  /*6910*/  IMAD R3, R90, 0x168, RZ ;  /* 0x000001685a037824 */ /* 0x000fe200078e02ff */
[----:B------:R-:W-:-:S02]  /*6920*/  IADD3 R246, P2, R246, R6, RZ ;  /* 0x00000006f6f67210 */ /* 0x000fc40007f5e0ff */
[----:B------:R-:W-:Y:S02]  /*6930*/  LOP3.LUT R8, R2, 0x60, RZ, 0x3c, !PT ;  /* 0x0000006002087812 */ /* 0x000fe400078e3cff */
[-C--:B------:R-:W-:Y:S02]  /*6940*/  LEA.HI.X.SX32 R247, R13, R7.reuse, 0x2, P2 ;  /* 0x000000070df77211 */ /* 0x080fe400010f16ff */
[-C--:B-1----:R-:W-:Y:S02]  /*6950*/  IADD3 R20, P6, R3, R6.reuse, RZ ;  /* 0x0000000603147210 */ /* 0x082fe40007fde0ff */
[----:B---3--:R-:W-:Y:S01]  /*6960*/  IADD3 R16, P2, R5, R6, RZ ;  /* 0x0000000605107210 */ /* 0x008fe20007f5e0ff */
[----:B------:R2:W-:Y:S01]  /*6970*/  LDGSTS.E [R9+0xac00], [R246.64], !P5 ;  /* 0x0ac00000f6097fae */ /* 0x0005e2000e921846 */
[----:B------:R-:W-:Y:S01]  /*6980*/  IADD3 R3, R243, -0x6f, RZ ;  /* 0xffffff91f3037810 */ /* 0x000fe20007ffe0ff */
[----:B------:R-:W-:Y:S01]  /*6990*/  IMAD R5, R90, 0x198, RZ ;  /* 0x000001985a057824 */ /* 0x000fe200078e02ff */
[-C--:B------:R-:W-:Y:S01]  /*69a0*/  LEA.HI.X.SX32 R17, R14, R7.reuse, 0x2, P2 ;  /* 0x000000070e117211 */ /* 0x080fe200010f16ff */
[C---:B------:R-:W-:Y:S01]  /*69b0*/  IMAD R14, R90.reuse, 0x62, RZ ;  /* 0x000000625a0e7824 */ /* 0x040fe200078e02ff */
[----:B------:R-:W-:Y:S01]  /*69c0*/  LEA.HI.X.SX32 R21, R87, R7, 0x2, P6 ;  /* 0x0000000757157211 */ /* 0x000fe200030f16ff */
[C---:B------:R-:W-:Y:S01]  /*69d0*/  IMAD R87, R90.reuse, 0x66, RZ ;  /* 0x000000665a577824 */ /* 0x040fe200078e02ff */
[----:B------:R-:W-:Y:S01]  /*69e0*/  ISETP.GE.U32.AND P2, PT, R3, 0x7fffff12, PT ;  /* 0x7fffff120300780c */ /* 0x000fe20003f46070 */
[----:B------:R-:W-:Y:S01]  /*69f0*/  IMAD R3, R90, 0x188, RZ ;  /* 0x000001885a037824 */ /* 0x000fe200078e02ff */
[----:B------:R-:W-:Y:S01]  /*6a00*/  IADD3 R13, R243, -0x6b, RZ ;  /* 0xffffff95f30d7810 */ /* 0x000fe20007ffe0ff */
[----:B------:R1:W-:Y:S03]  /*6a10*/  STL.64 [R1+0x8], R20 ;  /* 0x0000081401007387 */ /* 0x0003e60000100a00 */
[----:B------:R-:W-:Y:S01]  /*6a20*/  ISETP.GE.U32.AND P5, PT, R13, 0x7fffff16, PT ;  /* 0x7fffff160d00780c */ /* 0x000fe20003fa6070 */
[----:B------:R1:W-:Y:S01]  /*6a30*/  LDGSTS.E [R9+0xb400], [R20.64], !P1 ;  /* 0x0b40000014097fae */ /* 0x0003e2000c921846 */
[----:B------:R-:W-:-:S03]  /*6a40*/  IADD3 R13, R243, -0x73, RZ ;  /* 0xffffff8df30d7810 */ /* 0x000fc60007ffe0ff */
[----:B------:R3:W-:Y:S04]  /*6a50*/  STL.64 [R1+0x28], R16 ;  /* 0x0000281001007387 */ /* 0x0007e80000100a00 */
[----:B------:R3:W-:Y:S01]  /*6a60*/  LDGSTS.E [R9+0xbc00], [R16.64], !P4 ;  /* 0x0bc0000010097fae */ /* 0x0007e2000e121846 */
[----:B------:R-:W-:Y:S01]  /*6a70*/  ISETP.GE.U32.AND P4, PT, R13, 0x7fffff0e, PT ;  /* 0x7fffff0e0d00780c */ /* 0x000fe20003f86070 */
[----:B------:R-:W-:Y:S01]  /*6a80*/  IMAD R13, R90, 0x6a, RZ ;  /* 0x0000006a5a0d7824 */ /* 0x000fe200078e02ff */
[----:B-1----:R-:W-:Y:S02]  /*6a90*/  IADD3 R20, P1, R3, R6, RZ ;  /* 0x0000000603147210 */ /* 0x002fe40007f3e0ff */
[----:B------:R-:W-:Y:S02]  /*6aa0*/  IADD3 R3, R243, -0x77, RZ ;  /* 0xffffff89f3037810 */ /* 0x000fe40007ffe0ff */
[----:B------:R-:W-:Y:S01]  /*6ab0*/  LEA.HI.X.SX32 R21, R14, R7, 0x2, P1 ;  /* 0x000000070e157211 */ /* 0x000fe200008f16ff */
[----:B------:R-:W-:Y:S01]  /*6ac0*/  IMAD R14, R90, 0x72, RZ ;  /* 0x000000725a0e7824 */ /* 0x000fe200078e02ff */
[----:B------:R-:W-:-:S02]  /*6ad0*/  ISETP.GE.U32.AND P1, PT, R3, 0x7fffff0a, PT ;  /* 0x7fffff0a0300780c */ /* 0x000fc40003f26070 */
[----:B---3--:R-:W-:Y:S01]  /*6ae0*/  IADD3 R16, P6, R5, R6, RZ ;  /* 0x0000000605107210 */ /* 0x008fe20007fde0ff */
[----:B------:R1:W-:Y:S01]  /*6af0*/  LDGSTS.E [R9+0xc400], [R20.64], !P3 ;  /* 0x0c40000014097fae */ /* 0x0003e2000d921846 */
[----:B------:R-:W-:Y:S01]  /*6b00*/  IADD3 R3, R243, -0x7b, RZ ;  /* 0xffffff85f3037810 */ /* 0x000fe20007ffe0ff */
[C---:B------:R-:W-:Y:S01]  /*6b10*/  IMAD R5, R90.reuse, 0x1b8, RZ ;  /* 0x000001b85a057824 */ /* 0x040fe200078e02ff */
[----:B------:R-:W-:Y:S01]  /*6b20*/  LEA.HI.X.SX32 R17, R87, R7, 0x2, P6 ;  /* 0x0000000757117211 */ /* 0x000fe200030f16ff */
[----:B------:R1:W-:Y:S01]  /*6b30*/  STL.64 [R1+0x48], R20 ;  /* 0x0000481401007387 */ /* 0x0003e20000100a00 */
[----:B------:R-:W-:Y:S01]  /*6b40*/  ISETP.GE.U32.AND P3, PT, R3, 0x7fffff06, PT ;  /* 0x7fffff060300780c */ /* 0x000fe20003f66070 */
[C---:B------:R-:W-:Y:S02]  /*6b50*/  IMAD R3, R90.reuse, 0x1a8, RZ ;  /* 0x000001a85a037824 */ /* 0x040fe400078e02ff */
[----:B------:R3:W-:Y:S01]  /*6b60*/  LDGSTS.E [R9+0xcc00], [R16.64], !P0 ;  /* 0x0cc0000010097fae */ /* 0x0007e2000c121846 */
[----:B------:R-:W-:-:S02]  /*6b70*/  IMAD R87, R90, 0x6e, RZ ;  /* 0x0000006e5a577824 */ /* 0x000fc400078e02ff */
[-C--:B------:R-:W-:Y:S01]  /*6b80*/  IADD3 R88, P0, R3, R6.reuse, RZ ;  /* 0x0000000603587210 */ /* 0x080fe20007f1e0ff */
[C---:B------:R-:W-:Y:S01]  /*6b90*/  IMAD R3, R90.reuse, 0x1c8, RZ ;  /* 0x000001c85a037824 */ /* 0x040fe200078e02ff */
[----:B------:R3:W-:Y:S02]  /*6ba0*/  STL.64 [R1+0x68], R16 ;  /* 0x0000681001007387 */ /* 0x0007e40000100a00 */
[-C--:B------:R-:W-:Y:S02]  /*6bb0*/  LEA.HI.X.SX32 R89, R13, R7.reuse, 0x2, P0 ;  /* 0x000000070d597211 */ /* 0x080fe400000f16ff */
[-C--:B-1----:R-:W-:Y:S02]  /*6bc0*/  IADD3 R20, P6, R5, R6.reuse, RZ ;  /* 0x0000000605147210 */ /* 0x082fe40007fde0ff */
[----:B------:R-:W-:Y:S01]  /*6bd0*/  IADD3 R5, R243, -0x4, RZ ;  /* 0xfffffffcf3057810 */ /* 0x000fe20007ffe0ff */
[----:B------:R1:W-:Y:S01]  /*6be0*/  STL.64 [R1+0x88], R88 ;  /* 0x0000885801007387 */ /* 0x0003e20000100a00 */
[-C--:B------:R-:W-:Y:S01]  /*6bf0*/  LEA.HI.X.SX32 R21, R87, R7.reuse, 0x2, P6 ;  /* 0x0000000757157211 */ /* 0x080fe200030f16ff */
[C---:B------:R-:W-:Y:S01]  /*6c00*/  IMAD R87, R90.reuse, 0x7a, RZ ;  /* 0x0000007a5a577824 */ /* 0x040fe200078e02ff */
[----:B------:R-:W-:Y:S01]  /*6c10*/  IADD3 R13, R243, -0x7f, RZ ;  /* 0xffffff81f30d7810 */ /* 0x000fe20007ffe0ff */
[----:B------:R1:W-:Y:S01]  /*6c20*/  LDGSTS.E [R9+0xd400], [R88.64], !P5 ;  /* 0x0d40000058097fae */ /* 0x0003e2000e921846 */
[----:B---3--:R-:W-:Y:S01]  /*6c30*/  IADD3 R16, P0, R3, R6, RZ ;  /* 0x0000000603107210 */ /* 0x008fe20007f1e0ff */
[----:B------:R-:W-:Y:S01]  /*6c40*/  IMAD R3, R90, 0x1d8, RZ ;  /* 0x000001d85a037824 */ /* 0x000fe200078e02ff */
[----:B------:R-:W-:Y:S01]  /*6c50*/  ISETP.GE.U32.AND P5, PT, R13, 0x7fffff02, PT ;  /* 0x7fffff020d00780c */ /* 0x000fe20003fa6070 */
[----:B------:R3:W-:Y:S01]  /*6c60*/  STL.64 [R1+0xa8], R20 ;  /* 0x0000a81401007387 */ /* 0x0007e20000100a00 */
[----:B------:R-:W-:Y:S01]  /*6c70*/  LEA.HI.X.SX32 R17, R14, R7, 0x2, P0 ;  /* 0x000000070e117211 */ /* 0x000fe200000f16ff */
[C---:B------:R-:W-:Y:S01]  /*6c80*/  IMAD R14, R90.reuse, 0x76, RZ ;  /* 0x000000765a0e7824 */ /* 0x040fe200078e02ff */
[----:B------:R-:W-:Y:S01]  /*6c90*/  ISETP.GE.U32.AND P0, PT, R5, 0x7fffff7d, PT ;  /* 0x7fffff7d0500780c */ /* 0x000fe20003f06070 */
[C---:B------:R-:W-:Y:S01]  /*6ca0*/  IMAD R5, R90.reuse, 0x1e8, RZ ;  /* 0x000001e85a057824 */ /* 0x040fe200078e02ff */
[----:B------:R3:W-:Y:S01]  /*6cb0*/  LDGSTS.E [R9+0xdc00], [R20.64], !P2 ;  /* 0x0dc0000014097fae */ /* 0x0007e2000d121846 */
[----:B------:R-:W-:Y:S01]  /*6cc0*/  IADD3 R13, R243, -0x8, RZ ;  /* 0xfffffff8f30d7810 */ /* 0x000fe20007ffe0ff */
[----:B-1----:R-:W-:-:S02]  /*6cd0*/  IMAD R88, R90, 0x17, RZ ;  /* 0x000000175a587824 */ /* 0x002fc400078e02ff */
[----:B------:R1:W-:Y:S01]  /*6ce0*/  STL.64 [R1+0xc8], R16 ;  /* 0x0000c81001007387 */ /* 0x0003e20000100a00 */
[----:B------:R-:W-:-:S03]  /*6cf0*/  IMAD R89, R90, 0x5b, RZ ;  /* 0x0000005b5a597824 */ /* 0x000fc600078e02ff */
[----:B------:R1:W-:Y:S01]  /*6d00*/  LDGSTS.E [R9+0xe400], [R16.64], !P4 ;  /* 0x0e40000010097fae */ /* 0x0003e2000e121846 */
[----:B------:R-:W-:Y:S01]  /*6d10*/  ISETP.GE.U32.AND P4, PT, R13, 0x7fffff79, PT ;  /* 0x7fffff790d00780c */ /* 0x000fe20003f86070 */
[----:B------:R-:W-:Y:S01]  /*6d20*/  IMAD R13, R90, 0x3, RZ ;  /* 0x000000035a0d7824 */ /* 0x000fe200078e02ff */
[-C--:B---3--:R-:W-:Y:S02]  /*6d30*/  IADD3 R20, P2, R3, R6.reuse, RZ ;  /* 0x0000000603147210 */ /* 0x088fe40007f5e0ff */
[----:B------:R-:W-:Y:S02]  /*6d40*/  IADD3 R3, R243, -0xc, RZ ;  /* 0xfffffff4f3037810 */ /* 0x000fe40007ffe0ff */
[----:B------:R-:W-:Y:S01]  /*6d50*/  LEA.HI.X.SX32 R21, R14, R7, 0x2, P2 ;  /* 0x000000070e157211 */ /* 0x000fe200010f16ff */
[C---:B------:R-:W-:Y:S01]  /*6d60*/  IMAD R14, R90.reuse, 0xf, RZ ;  /* 0x0000000f5a0e7824 */ /* 0x040fe200078e02ff */
[----:B------:R-:W-:Y:S01]  /*6d70*/  ISETP.GE.U32.AND P2, PT, R3, 0x7fffff75, PT ;  /* 0x7fffff750300780c */ /* 0x000fe20003f46070 */
[----:B------:R-:W-:Y:S01]  /*6d80*/  IMAD R3, R90, 0x1f8, RZ ;  /* 0x000001f85a037824 */ /* 0x000fe200078e02ff */
[----:B-1----:R-:W-:Y:S01]  /*6d90*/  IADD3 R16, P6, R5, R6, RZ ;  /* 0x0000000605107210 */ /* 0x002fe20007fde0ff */
[----:B------:R1:W-:Y:S01]  /*6da0*/  LDGSTS.E [R9+0xec00], [R20.64], !P1 ;  /* 0x0ec0000014097fae */ /* 0x0003e2000c921846 */
[----:B------:R-:W-:-:S02]  /*6db0*/  IADD3 R5, R243, -0x10, RZ ;  /* 0xfffffff0f3057810 */ /* 0x000fc40007ffe0ff */
[----:B------:R-:W-:Y:S01]  /*6dc0*/  LEA.HI.X.SX32 R17, R87, R7, 0x2, P6 ;  /* 0x0000000757117211 */ /* 0x000fe200030f16ff */
[----:B------:R-:W-:Y:S01]  /*6dd0*/  STL.64 [R1+0xe8], R20 ;  /* 0x0000e81401007387 */ /* 0x000fe20000100a00 */
[----:B------:R-:W-:Y:S01]  /*6de0*/  ISETP.GE.U32.AND P1, PT, R5, 0x7fffff71, PT ;  /* 0x7fffff710500780c */ /* 0x000fe20003f26070 */
[----:B------:R-:W-:Y:S01]  /*6df0*/  IMAD R5, R90, 0x7e, RZ ;  /* 0x0000007e5a057824 */ /* 0x000fe200078e02ff */
[----:B------:R-:W-:Y:S01]  /*6e00*/  IADD3 R4, P6, R4, R6, RZ ;  /* 0x0000000604047210 */ /* 0x000fe20007fde0ff */
[----:B------:R3:W-:Y:S01]  /*6e10*/  STL.64 [R1+0x108], R16 ;  /* 0x0001081001007387 */ /* 0x0007e20000100a00 */
[----:B------:R-:W-:-:S03]  /*6e20*/  IMAD R87, R90, 0xb, RZ ;  /* 0x0000000b5a577824 */ /* 0x000fc600078e02ff */
[----:B------:R3:W-:Y:S02]  /*6e30*/  LDGSTS.E [R9+0xf400], [R16.64], !P3 ;  /* 0x0f40000010097fae */ /* 0x0007e4000d921846 */
[-C--:B---3--:R-:W-:Y:S02]  /*6e40*/  IADD3 R16, P3, R3, R6.reuse, RZ ;  /* 0x0000000603107210 */ /* 0x088fe40007f7e0ff */
[----:B------:R-:W-:Y:S02]  /*6e50*/  IADD3 R3, R243, -0x14, RZ ;  /* 0xffffffecf3037810 */ /* 0x000fe40007ffe0ff */
[-C--:B------:R-:W-:Y:S02]  /*6e60*/  LEA.HI.X.SX32 R17, R5, R7.reuse, 0x2, P3 ;  /* 0x0000000705117211 */ /* 0x080fe400018f16ff */
[----:B------:R-:W-:Y:S01]  /*6e70*/  LEA.HI.X.SX32 R5, R13, R7, 0x2, P6 ;  /* 0x000000070d057211 */ /* 0x000fe200030f16ff */
[----:B------:R-:W-:Y:S01]  /*6e80*/  IMAD R13, R90, 0x7, RZ ;  /* 0x000000075a0d7824 */ /* 0x000fe200078e02ff */
[----:B------:R-:W-:Y:S01]  /*6e90*/  ISETP.GE.U32.AND P3, PT, R3, 0x7fffff6d, PT ;  /* 0x7fffff6d0300780c */ /* 0x000fe20003f66070 */
[----:B------:R3:W-:Y:S01]  /*6ea0*/  LDGSTS.E [R9+0xfc00], [R16.64], !P5 ;  /* 0x0fc0000010097fae */ /* 0x0007e2000e921846 */
[----:B------:R-:W-:-:S02]  /*6eb0*/  IADD3 R12, P6, R12, R6, RZ ;  /* 0x000000060c0c7210 */ /* 0x000fc40007fde0ff */
[----:B------:R-:W-:Y:S01]  /*6ec0*/  IADD3 R3, R243, -0x18, RZ ;  /* 0xffffffe8f3037810 */ /* 0x000fe20007ffe0ff */
[----:B------:R1:W-:Y:S01]  /*6ed0*/  LDGSTS.E [R8+0x600], [R4.64], !P0 ;  /* 0x0060000004087fae */ /* 0x0003e2000c121846 */
[-C--:B------:R-:W-:Y:S02]  /*6ee0*/  IADD3 R226, P0, R226, R6.reuse, RZ ;  /* 0x00000006e2e27210 */ /* 0x080fe40007f1e0ff */
[----:B------:R-:W-:Y:S01]  /*6ef0*/  LEA.HI.X.SX32 R13, R13, R7, 0x2, P6 ;  /* 0x000000070d0d7211 */ /* 0x000fe200030f16ff */
[----:B------:R3:W-:Y:S01]  /*6f00*/  STL.64 [R1+0x128], R16 ;  /* 0x0001281001007387 */ /* 0x0007e20000100a00 */
[----:B------:R-:W-:Y:S02]  /*6f10*/  ISETP.GE.U32.AND P5, PT, R3, 0x7fffff69, PT ;  /* 0x7fffff690300780c */ /* 0x000fe40003fa6070 */
[----:B------:R-:W-:Y:S01]  /*6f20*/  IADD3 R222, P6, R222, R6, RZ ;  /* 0x00000006dede7210 */ /* 0x000fe20007fde0ff */
[----:B------:R1:W-:Y:S01]  /*6f30*/  LDGSTS.E [R8+0xe00], [R12.64], !P4 ;  /* 0x00e000000c087fae */ /* 0x0003e2000e121846 */
[----:B------:R-:W-:-:S02]  /*6f40*/  IADD3 R3, R243, -0x1c, RZ ;  /* 0xffffffe4f3037810 */ /* 0x000fc40007ffe0ff */
[-C--:B------:R-:W-:Y:S01]  /*6f50*/  LEA.HI.X.SX32 R227, R87, R7.reuse, 0x2, P0 ;  /* 0x0000000757e37211 */ /* 0x080fe200000f16ff */
[----:B------:R-:W-:Y:S01]  /*6f60*/  IMAD R87, R90, 0x13, RZ ;  /* 0x000000135a577824 */ /* 0x000fe200078e02ff */
[----:B------:R-:W-:Y:S02]  /*6f70*/  LEA.HI.X.SX32 R223, R14, R7, 0x2, P6 ;  /* 0x000000070edf7211 */ /* 0x000fe400030f16ff */
[----:B------:R-:W-:Y:S01]  /*6f80*/  ISETP.GE.U32.AND P0, PT, R3, 0x7fffff65, PT ;  /* 0x7fffff650300780c */ /* 0x000fe20003f06070 */
[----:B------:R1:W-:Y:S01]  /*6f90*/  LDGSTS.E [R8+0x1600], [R226.64], !P2 ;  /* 0x01600000e2087fae */ /* 0x0003e2000d121846 */
[----:B------:R-:W-:Y:S02]  /*6fa0*/  IADD3 R3, R243, -0x20, RZ ;  /* 0xffffffe0f3037810 */ /* 0x000fe40007ffe0ff */
[----:B------:R-:W-:Y:S01]  /*6fb0*/  IADD3 R214, P6, R214, R6, RZ ;  /* 0x00000006d6d67210 */ /* 0x000fe20007fde0ff */
[----:B------:R1:W-:Y:S01]  /*6fc0*/  LDGSTS.E [R8+0x1e00], [R222.64], !P1 ;  /* 0x01e00000de087fae */ /* 0x0003e2000c921846 */
[----:B------:R-:W-:-:S02]  /*6fd0*/  ISETP.GE.U32.AND P4, PT, R3, 0x7fffff61, PT ;  /* 0x7fffff610300780c */ /* 0x000fc40003f86070 */
[-C--:B------:R-:W-:Y:S02]  /*6fe0*/  IADD3 R218, P1, R218, R6.reuse, RZ ;  /* 0x00000006dada7210 */ /* 0x080fe40007f3e0ff */
[----:B------:R-:W-:Y:S02]  /*6ff0*/  IADD3 R3, R243, -0x24, RZ ;  /* 0xffffffdcf3037810 */ /* 0x000fe40007ffe0ff */
[-C--:B------:R-:W-:Y:S01]  /*7000*/  LEA.HI.X.SX32 R219, R87, R7.reuse, 0x2, P1 ;  /* 0x0000000757db7211 */ /* 0x080fe200008f16ff */
[----:B------:R-:W-:Y:S01]  /*7010*/  IMAD R87, R90, 0x23, RZ ;  /* 0x000000235a577824 */ /* 0x000fe200078e02ff */
[----:B------:R-:W-:Y:S02]  /*7020*/  ISETP.GE.U32.AND P2, PT, R3, 0x7fffff5d, PT ;  /* 0x7fffff5d0300780c */ /* 0x000fe40003f46070 */
[----:B------:R-:W-:Y:S01]  /*7030*/  IADD3 R3, R243, -0x2c, RZ ;  /* 0xffffffd4f3037810 */ /* 0x000fe20007ffe0ff */
[----:B------:R1:W-:Y:S01]  /*7040*/  LDGSTS.E [R8+0x2600], [R218.64], !P3 ;  /* 0x02600000da087fae */ /* 0x0003e2000d921846 */
[----:B------:R-:W-:Y:S01]  /*7050*/  LEA.HI.X.SX32 R215, R88, R7, 0x2, P6 ;  /* 0x0000000758d77211 */ /* 0x000fe200030f16ff */
[C---:B------:R-:W-:Y:S01]  /*7060*/  IMAD R88, R90.reuse, 0x1f, RZ ;  /* 0x0000001f5a587824 */ /* 0x040fe200078e02ff */
[----:B------:R-:W-:Y:S01]  /*7070*/  ISETP.GE.U32.AND P3, PT, R3, 0x7fffff55, PT ;  /* 0x7fffff550300780c */ /* 0x000fe20003f66070 */
[----:B------:R-:W-:Y:S01]  /*7080*/  IMAD R3, R90, 0x1b, RZ ;  /* 0x0000001b5a037824 */ /* 0x000fe200078e02ff */
[-C--:B------:R-:W-:Y:S01]  /*7090*/  IADD3 R210, P6, R210, R6.reuse, RZ ;  /* 0x00000006d2d27210 */ /* 0x080fe20007fde0ff */
[----:B------:R1:W-:Y:S01]  /*70a0*/  LDGSTS.E [R8+0x2e00], [R214.64], !P5 ;  /* 0x02e00000d6087fae */ /* 0x0003e2000e921846 */
[----:B------:R-:W-:-:S02]  /*70b0*/  IADD3 R206, P5, R206, R6, RZ ;  /* 0x00000006cece7210 */ /* 0x000fc40007fbe0ff */
[-C--:B------:R-:W-:Y:S02]  /*70c0*/  LEA.HI.X.SX32 R211, R3, R7.reuse, 0x2, P6 ;  /* 0x0000000703d37211 */ /* 0x080fe400030f16ff */
        /* <DEDUP_REMOVED lines=22> */
[----:B------:R-:W-:Y:S01]  /*7230*/  IMAD R88, R90, 0x33, RZ ;  /* 0x000000335a587824 */ /* 0x000fe200078e02ff */
        /* <DEDUP_REMOVED lines=59> */
[----:B------:R-:W-:Y:S01]  /*75f0*/  IMAD R88, R90, 0x5f, RZ ;  /* 0x0000005f5a587824 */ /* 0x000fe200078e02ff */
[C---:B------:R-:W-:Y:S02]  /*7600*/  IADD3 R14, R243.reuse, -0x60, RZ ;  /* 0xffffffa0f30e7810 */ /* 0x040fe40007ffe0ff */
[----:B------:R-:W-:Y:S01]  /*7610*/  IADD3 R3, R243, -0x68, RZ ;  /* 0xffffff98f3037810 */ /* 0x000fe20007ffe0ff */
[----:B------:R2:W-:Y:S01]  /*7620*/  LDGSTS.E [R8+0xa600], [R238.64], !P2 ;  /* 0x0a600000ee087fae */ /* 0x0005e2000d121846 */
[----:B------:R-:W-:Y:S01]  /*7630*/  ISETP.GE.U32.AND P4, PT, R14, 0x7fffff21, PT ;  /* 0x7fffff210e00780c */ /* 0x000fe20003f86070 */
[C---:B------:R-:W-:Y:S01]  /*7640*/  IMAD R14, R90.reuse, 0x17c, RZ ;  /* 0x0000017c5a0e7824 */ /* 0x040fe200078e02ff */
[----:B------:R-:W-:Y:S01]  /*7650*/  ISETP.GE.U32.AND P0, PT, R3, 0x7fffff19, PT ;  /* 0x7fffff190300780c */ /* 0x000fe20003f06070 */
[----:B------:R-:W-:Y:S01]  /*7660*/  IMAD R3, R90, 0x16c, RZ ;  /* 0x0000016c5a037824 */ /* 0x000fe200078e02ff */
[----:B------:R-:W-:-:S04]  /*7670*/  IADD3 R248, P2, R248, R6, RZ ;  /* 0x00000006f8f87210 */ /* 0x000fc80007f5e0ff */
        /* <DEDUP_REMOVED lines=20> */
[C---:B------:R-:W-:Y:S01]  /*77c0*/  IMAD R87, R90.reuse, 0x6b, RZ ;  /* 0x0000006b5a577824 */ /* 0x040fe200078e02ff */
[-C--:B-1----:R-:W-:Y:S02]  /*77d0*/  IADD3 R20, P1, R3, R6.reuse, RZ ;  /* 0x0000000603147210 */ /* 0x082fe40007f3e0ff */
[----:B------:R-:W-:Y:S02]  /*77e0*/  IADD3 R3, R243, -0x78, RZ ;  /* 0xffffff88f3037810 */ /* 0x000fe40007ffe0ff */
[----:B------:R-:W-:Y:S01]  /*77f0*/  LEA.HI.X.SX32 R21, R89, R7, 0x2, P1 ;  /* 0x0000000759157211 */ /* 0x000fe200008f16ff */
[C---:B------:R-:W-:Y:S01]  /*7800*/  IMAD R89, R90.reuse, 0x6f, RZ ;  /* 0x0000006f5a597824 */ /* 0x040fe200078e02ff */
[----:B------:R-:W-:Y:S01]  /*7810*/  ISETP.GE.U32.AND P1, PT, R3, 0x7fffff09, PT ;  /* 0x7fffff090300780c */ /* 0x000fe20003f26070 */
[----:B------:R-:W-:Y:S01]  /*7820*/  IMAD R3, R90, 0x1ac, RZ ;  /* 0x000001ac5a037824 */ /* 0x000fe200078e02ff */
[----:B---3--:R-:W-:Y:S01]  /*7830*/  IADD3 R16, P6, R14, R6, RZ ;  /* 0x000000060e107210 */ /* 0x008fe20007fde0ff */
[----:B------:R1:W-:Y:S01]  /*7840*/  STL.64 [R1+0x50], R20 ;  /* 0x0000501401007387 */ /* 0x0003e20000100a00 */
[----:B------:R-:W-:-:S02]  /*7850*/  IMAD R14, R90, 0x1bc, RZ ;  /* 0x000001bc5a0e7824 */ /* 0x000fc400078e02ff */
[----:B------:R-:W-:Y:S01]  /*7860*/  LEA.HI.X.SX32 R17, R88, R7, 0x2, P6 ;  /* 0x0000000758117211 */ /* 0x000fe200030f16ff */
[----:B------:R1:W-:Y:S01]  /*7870*/  LDGSTS.E [R8+0xc600], [R20.64], !P3 ;  /* 0x0c60000014087fae */ /* 0x0003e2000d921846 */
[----:B------:R-:W-:Y:S02]  /*7880*/  ISETP.GT.AND P3, PT, R252, 0x7f, PT ;  /* 0x0000007ffc00780c */ /* 0x000fe40003f64270 */
[----:B------:R-:W-:Y:S01]  /*7890*/  IADD3 R88, R243, -0x7c, RZ ;  /* 0xffffff84f3587810 */ /* 0x000fe20007ffe0ff */
[----:B------:R3:W-:Y:S04]  /*78a0*/  STL.64 [R1+0x70], R16 ;  /* 0x0000701001007387 */ /* 0x0007e80000100a00 */
[----:B------:R3:W-:Y:S01]  /*78b0*/  LDGSTS.E [R8+0xce00], [R16.64], !P0 ;  /* 0x0ce0000010087fae */ /* 0x0007e2000c121846 */
[----:B------:R-:W-:-:S02]  /*78c0*/  ISETP.GE.AND P0, PT, R91, c[0x0][0x180], PT ;  /* 0x000060005b007a0c */ /* 0x000fc40003f06270 */
[-C--:B-1----:R-:W-:Y:S02]  /*78d0*/  IADD3 R20, P6, R3, R6.reuse, RZ ;  /* 0x0000000603147210 */ /* 0x082fe40007fde0ff */
[----:B------:R-:W-:Y:S02]  /*78e0*/  SEL R3, RZ, 0x4, !P3 ;  /* 0x00000004ff037807 */ /* 0x000fe40005800000 */
[----:B------:R-:W-:Y:S01]  /*78f0*/  LEA.HI.X.SX32 R21, R87, R7, 0x2, P6 ;  /* 0x0000000757157211 */ /* 0x000fe200030f16ff */
[----:B------:R-:W-:Y:S01]  /*7900*/  IMAD R87, R90, 0x1cc, RZ ;  /* 0x000001cc5a577824 */ /* 0x000fe200078e02ff */
[----:B------:R-:W-:Y:S02]  /*7910*/  SEL R3, R3, RZ, !P0 ;  /* 0x000000ff03037207 */ /* 0x000fe40004000000 */
[----:B---3--:R-:W-:Y:S01]  /*7920*/  IADD3 R16, P6, R14, R6, RZ ;  /* 0x000000060e107210 */ /* 0x008fe20007fde0ff */
[----:B------:R2:W-:Y:S01]  /*7930*/  LDGSTS.E [R8+0xd600], [R20.64], !P5 ;  /* 0x0d60000014087fae */ /* 0x0005e2000e921846 */
[----:B------:R-:W-:-:S02]  /*7940*/  IADD3 R14, R243, -0x80, RZ ;  /* 0xffffff80f30e7810 */ /* 0x000fc40007ffe0ff */
[----:B------:R-:W-:Y:S01]  /*7950*/  LEA.HI.X.SX32 R17, R89, R7, 0x2, P6 ;  /* 0x0000000759117211 */ /* 0x000fe200030f16ff */
[----:B------:R-:W-:Y:S01]  /*7960*/  IMAD R89, R90, 0x73, RZ ;  /* 0x000000735a597824 */ /* 0x000fe200078e02ff */
[----:B------:R-:W-:Y:S01]  /*7970*/  ISETP.GE.U32.AND P0, PT, R14, 0x7fffff01, PT ;  /* 0x7fffff010e00780c */ /* 0x000fe20003f06070 */
[----:B------:R-:W-:Y:S01]  /*7980*/  IMAD R14, R91, c[0x0][0x18c], RZ ;  /* 0x000063005b0e7a24 */ /* 0x000fe200078e02ff */
[----:B------:R-:W-:Y:S01]  /*7990*/  ISETP.NE.U32.AND P5, PT, R3, RZ, PT ;  /* 0x000000ff0300720c */ /* 0x000fe20003fa5070 */
[----:B------:R2:W-:Y:S01]  /*79a0*/  LDGSTS.E [R8+0xde00], [R16.64], !P2 ;  /* 0x0de0000010087fae */ /* 0x0005e2000d121846 */
[----:B------:R-:W-:Y:S01]  /*79b0*/  ISETP.GE.U32.AND P3, PT, R88, 0x7fffff05, PT ;  /* 0x7fffff055800780c */ /* 0x000fe20003f66070 */
[----:B------:R-:W-:Y:S01]  /*79c0*/  IMAD R88, R90, 0x1dc, RZ ;  /* 0x000001dc5a587824 */ /* 0x000fe200078e02ff */
[----:B------:R-:W-:Y:S01]  /*79d0*/  LEA R3, P2, R14, c[0x0][0x168], 0x2 ;  /* 0x00005a000e037a11 */ /* 0x000fe200078410ff */
[----:B------:R-:W-:Y:S01]  /*79e0*/  IMAD R91, R90, 0x77, RZ ;  /* 0x000000775a5b7824 */ /* 0x000fe200078e02ff */
[----:B------:R-:W-:Y:S02]  /*79f0*/  STL.64 [R1+0x90], R20 ;  /* 0x0000901401007387 */ /* 0x000fe40000100a00 */
[----:B------:R-:W-:-:S02]  /*7a00*/  LEA.HI.X.SX32 R14, R14, c[0x0][0x16c], 0x2, P2 ;  /* 0x00005b000e0e7a11 */ /* 0x000fc400010f16ff */
[-C--:B------:R-:W-:Y:S01]  /*7a10*/  IADD3 R98, P2, R87, R6.reuse, RZ ;  /* 0x0000000657627210 */ /* 0x080fe20007f5e0ff */
[----:B------:R1:W-:Y:S01]  /*7a20*/  STL.64 [R1+0xb0], R16 ;  /* 0x0000b01001007387 */ /* 0x0003e20000100a00 */
[----:B------:R-:W-:Y:S01]  /*7a30*/  LEA R204, P6, R45, R3, 0x2 ;  /* 0x000000032dcc7211 */ /* 0x000fe200078c10ff */
[C---:B--2---:R-:W-:Y:S01]  /*7a40*/  IMAD R8, R90.reuse, 0x7b, RZ ;  /* 0x0000007b5a087824 */ /* 0x044fe200078e02ff */
[-C--:B------:R-:W-:Y:S01]  /*7a50*/  LEA.HI.X.SX32 R99, R89, R7.reuse, 0x2, P2 ;  /* 0x0000000759637211 */ /* 0x080fe200010f16ff */
[----:B------:R-:W-:Y:S01]  /*7a60*/  IMAD R90, R90, 0x1ec, RZ ;  /* 0x000001ec5a5a7824 */ /* 0x000fe200078e02ff */
[----:B------:R-:W-:Y:S01]  /*7a70*/  IADD3 R106, P2, R88, R6, RZ ;  /* 0x00000006586a7210 */ /* 0x000fe20007f5e0ff */
[----:B------:R-:W-:Y:S01]  /*7a80*/  IMAD.MOV.U32 R87, RZ, RZ, c[0x0][0x188] ;  /* 0x00006200ff577624 */ /* 0x000fe200078e00ff */
[----:B------:R-:W-:Y:S01]  /*7a90*/  LEA.HI.X.SX32 R205, R45, R14, 0x2, P6 ;  /* 0x0000000e2dcd7211 */ /* 0x000fe200030f16ff */
[----:B------:R-:W-:Y:S01]  /*7aa0*/  STL.64 [R1+0xd0], R98 ;  /* 0x0000d06201007387 */ /* 0x000fe20000100a00 */
[----:B------:R-:W-:-:S02]  /*7ab0*/  LEA.HI.X.SX32 R107, R91, R7, 0x2, P2 ;  /* 0x000000075b6b7211 */ /* 0x000fc400010f16ff */
[----:B------:R-:W-:Y:S02]  /*7ac0*/  IADD3 R122, P2, R90, R6, RZ ;  /* 0x000000065a7a7210 */ /* 0x000fe40007f5e0ff */
[C---:B------:R-:W-:Y:S01]  /*7ad0*/  LEA R100, P6, R43.reuse, R3, 0x2 ;  /* 0x000000032b647211 */ /* 0x040fe200078c10ff */
[----:B------:R-:W-:Y:S01]  /*7ae0*/  STL.64 [R1+0xf0], R106 ;  /* 0x0000f06a01007387 */ /* 0x000fe20000100a00 */
[----:B------:R-:W-:Y:S02]  /*7af0*/  LEA.HI.X.SX32 R123, R8, R7, 0x2, P2 ;  /* 0x00000007087b7211 */ /* 0x000fe400010f16ff */
[C---:B------:R-:W-:Y:S02]  /*7b00*/  LEA R176, P2, R46.reuse, R3, 0x2 ;  /* 0x000000032eb07211 */ /* 0x040fe400078410ff */
[-C--:B------:R-:W-:Y:S01]  /*7b10*/  LEA.HI.X.SX32 R101, R43, R14.reuse, 0x2, P6 ;  /* 0x0000000e2b657211 */ /* 0x080fe200030f16ff */
[----:B------:R-:W-:Y:S01]  /*7b20*/  STL.64 [R1+0x110], R122 ;  /* 0x0001107a01007387 */ /* 0x000fe20000100a00 */
[----:B------:R-:W-:-:S02]  /*7b30*/  LEA.HI.X.SX32 R177, R46, R14, 0x2, P2 ;  /* 0x0000000e2eb17211 */ /* 0x000fc400010f16ff */
[CC--:B------:R-:W-:Y:S02]  /*7b40*/  LEA R8, P2, R44.reuse, R3.reuse, 0x2 ;  /* 0x000000032c087211 */ /* 0x0c0fe400078410ff */
[CC--:B------:R-:W-:Y:S01]  /*7b50*/  LEA R144, P6, R41.reuse, R3.reuse, 0x2 ;  /* 0x0000000329907211 */ /* 0x0c0fe200078c10ff */
[----:B------:R-:W-:Y:S01]  /*7b60*/  STL.64 [R1+0x138], R176 ;  /* 0x000138b001007387 */ /* 0x000fe20000100a00 */
[-C--:B------:R-:W-:Y:S02]  /*7b70*/  LEA.HI.X.SX32 R9, R44, R14.reuse, 0x2, P2 ;  /* 0x0000000e2c097211 */ /* 0x080fe400010f16ff */
[CC--:B------:R-:W-:Y:S01]  /*7b80*/  LEA R164, P2, R42.reuse, R3.reuse, 0x2 ;  /* 0x000000032aa47211 */ /* 0x0c0fe200078410ff */
[----:B------:R-:W-:Y:S01]  /*7b90*/  STL.64 [R1+0x140], R204 ;  /* 0x000140cc01007387 */ /* 0x000fe20000100a00 */
[-C--:B------:R-:W-:Y:S02]  /*7ba0*/  LEA.HI.X.SX32 R145, R41, R14.reuse, 0x2, P6 ;  /* 0x0000000e29917211 */ /* 0x080fe400030f16ff */
[----:B------:R-:W-:Y:S01]  /*7bb0*/  LEA.HI.X.SX32 R165, R42, R14, 0x2, P2 ;  /* 0x0000000e2aa57211 */ /* 0x000fe200010f16ff */
[----:B------:R-:W-:Y:S01]  /*7bc0*/  STL.64 [R1+0x148], R8 ;  /* 0x0001480801007387 */ /* 0x000fe20000100a00 */
[----:B------:R-:W-:-:S02]  /*7bd0*/  LEA R124, P2, R40, R3, 0x2 ;  /* 0x00000003287c7211 */ /* 0x000fc400078410ff */
[CC--:B------:R-:W-:Y:S01]  /*7be0*/  LEA R242, P6, R39.reuse, R3.reuse, 0x2 ;  /* 0x0000000327f27211 */ /* 0x0c0fe200078c10ff */
[----:B------:R-:W-:Y:S01]  /*7bf0*/  STL.64 [R1+0x150], R100 ;  /* 0x0001506401007387 */ /* 0x000fe20000100a00 */
[-C--:B------:R-:W-:Y:S02]  /*7c00*/  LEA.HI.X.SX32 R125, R40, R14.reuse, 0x2, P2 ;  /* 0x0000000e287d7211 */ /* 0x080fe400010f16ff */
[CC--:B------:R-:W-:Y:S01]  /*7c10*/  LEA R180, P2, R38.reuse, R3.reuse, 0x2 ;  /* 0x0000000326b47211 */ /* 0x0c0fe200078410ff */
[----:B------:R-:W-:Y:S01]  /*7c20*/  STL.64 [R1+0x158], R164 ;  /* 0x000158a401007387 */ /* 0x000fe20000100a00 */
[-C--:B------:R-:W-:Y:S02]  /*7c30*/  LEA.HI.X.SX32 R243, R39, R14.reuse, 0x2, P6 ;  /* 0x0000000e27f37211 */ /* 0x080fe400030f16ff */
[----:B------:R-:W-:Y:S01]  /*7c40*/  LEA R208, P6, R37, R3, 0x2 ;  /* 0x0000000325d07211 */ /* 0x000fe200078c10ff */
[----:B------:R-:W-:Y:S01]  /*7c50*/  STL.64 [R1+0x160], R144 ;  /* 0x0001609001007387 */ /* 0x000fe20000100a00 */
[----:B------:R-:W-:-:S02]  /*7c60*/  LEA.HI.X.SX32 R181, R38, R14, 0x2, P2 ;  /* 0x0000000e26b57211 */ /* 0x000fc400010f16ff */
[CC--:B-1----:R-:W-:Y:S01]  /*7c70*/  LEA R16, P2, R36.reuse, R3.reuse, 0x2 ;  /* 0x0000000324107211 */ /* 0x0c2fe200078410ff */
        /* <DEDUP_REMOVED lines=8> */
[CC--:B------:R-:W-:Y:S01]  /*7d00*/  LEA R140, P6, R33.reuse, R3.reuse, 0x2 ;  /* 0x00000003218c7211 */ /* 0x0c0fe200078c10ff */
[----:B------:R-:W-:Y:S01]  /*7d10*/  STL.64 [R1+0x180], R208 ;  /* 0x000180d001007387 */ /* 0x000fe20000100a00 */
[-C--:B------:R-:W-:Y:S02]  /*7d20*/  LEA.HI.X.SX32 R161, R34, R14.reuse, 0x2, P2 ;  /* 0x0000000e22a17211 */ /* 0x080fe400010f16ff */
[CC--:B----4-:R-:W-:Y:S01]  /*7d30*/  LEA R116, P2, R32.reuse, R3.reuse, 0x2 ;  /* 0x0000000320747211 */ /* 0x0d0fe200078410ff */
        /* <DEDUP_REMOVED lines=26> */
[-C--:B------:R-:W-:Y:S01]  /*7ee0*/  LEA R38, P6, R15, R3.reuse, 0x2 ;  /* 0x000000030f267211 */ /* 0x080fe200078c10ff */
[----:B------:R-:W-:Y:S01]  /*7ef0*/  STL.64 [R1+0x1d0], R128 ;  /* 0x0001d08001007387 */ /* 0x000fe20000100a00 */
[-C--:B------:R-:W-:Y:S02]  /*7f00*/  LEA.HI.X.SX32 R21, R22, R14.reuse, 0x2, P2 ;  /* 0x0000000e16157211 */ /* 0x080fe400010f16ff */
[-C--:B------:R-:W-:Y:S01]  /*7f10*/  LEA R188, P2, R49, R3.reuse, 0x2 ;  /* 0x0000000331bc7211 */ /* 0x080fe200078410ff */
[----:B------:R-:W-:Y:S01]  /*7f20*/  STL.64 [R1+0x1d8], R156 ;  /* 0x0001d89c01007387 */ /* 0x000fe20000100a00 */
[-C--:B------:R-:W-:Y:S01]  /*7f30*/  LEA.HI.X.SX32 R39, R15, R14.reuse, 0x2, P6 ;  /* 0x0000000e0f277211 */ /* 0x080fe200030f16ff */
[----:B------:R-:W-:Y:S01]  /*7f40*/  IMAD R15, R87, 0x1fc, RZ ;  /* 0x000001fc570f7824 */ /* 0x000fe200078e02ff */
        /* <DEDUP_REMOVED lines=106> */
[----:B------:R1:W-:Y:S01]  /*85f0*/  STL.64 [R1+0x408], R64 ;  /* 0x0004084001007387 */ /* 0x0003e20000100a00 */
[-C--:B------:R-:W-:Y:S02]  /*8600*/  LEA.HI.X.SX32 R61, R82, R14.reuse, 0x2, P6 ;  /* 0x0000000e523d7211 */ /* 0x080fe400030f16ff */
[----:B------:R-:W-:Y:S01]  /*8610*/  LEA R22, P6, R84, R3, 0x2 ;  /* 0x0000000354167211 */ /* 0x000fe200078c10ff */
[----:B------:R-:W-:Y:S01]  /*8620*/  STL.64 [R1+0x418], R70 ;  /* 0x0004184601007387 */ /* 0x000fe20000100a00 */
[----:B------:R-:W-:-:S02]  /*8630*/  LEA.HI.X.SX32 R55, R83, R14, 0x2, P2 ;  /* 0x0000000e53377211 */ /* 0x000fc400010f16ff */
[-C--:B------:R-:W-:Y:S01]  /*8640*/  LEA R34, P2, R85, R3.reuse, 0x2 ;  /* 0x0000000355227211 */ /* 0x080fe200078410ff */
[----:B------:R-:W-:Y:S01]  /*8650*/  STL.64 [R1+0x420], R66 ;  /* 0x0004204201007387 */ /* 0x000fe20000100a00 */
[-C--:B------:R-:W-:Y:S02]  /*8660*/  LEA.HI.X.SX32 R23, R84, R14.reuse, 0x2, P6 ;  /* 0x0000000e54177211 */ /* 0x080fe400030f16ff */
[----:B------:R-:W-:Y:S01]  /*8670*/  LEA R88, P6, R86, R3, 0x2 ;  /* 0x0000000356587211 */ /* 0x000fe200078c10ff */
[----:B------:R-:W-:Y:S01]  /*8680*/  IMAD R3, R87, 0x7f, RZ ;  /* 0x0000007f57037824 */ /* 0x000fe200078e02ff */
[----:B------:R-:W-:Y:S01]  /*8690*/  LEA.HI.X.SX32 R35, R85, R14, 0x2, P2 ;  /* 0x0000000e55237211 */ /* 0x000fe200010f16ff */
[----:B------:R-:W-:Y:S01]  /*86a0*/  STL.64 [R1+0x428], R60 ;  /* 0x0004283c01007387 */ /* 0x000fe20000100a00 */
[----:B------:R-:W-:Y:S02]  /*86b0*/  IADD3 R72, P2, R15, R6, RZ ;  /* 0x000000060f487210 */ /* 0x000fe40007f5e0ff */
[----:B------:R-:W-:Y:S01]  /*86c0*/  LOP3.LUT R87, R2, 0x60, RZ, 0x3c, !PT ;  /* 0x0000006002577812 */ /* 0x000fe200078e3cff */
[----:B------:R2:W-:Y:S01]  /*86d0*/  STL.64 [R1+0x430], R54 ;  /* 0x0004303601007387 */ /* 0x0005e20000100a00 */
[----:B------:R-:W-:-:S02]  /*86e0*/  LEA.HI.X.SX32 R73, R3, R7, 0x2, P2 ;  /* 0x0000000703497211 */ /* 0x000fc400010f16ff */
[----:B------:R-:W-:Y:S01]  /*86f0*/  LEA.HI.X.SX32 R89, R86, R14, 0x2, P6 ;  /* 0x0000000e56597211 */ /* 0x000fe200030f16ff */
[----:B------:R3:W-:Y:S04]  /*8700*/  LDGSTS.E [R87+0xe600], [R98.64], !P4 ;  /* 0x0e60000062577fae */ /* 0x0007e8000e121846 */
[----:B------:R4:W-:Y:S04]  /*8710*/  LDGSTS.E [R87+0xee00], [R106.64], !P1 ;  /* 0x0ee000006a577fae */ /* 0x0009e8000c921846 */
[----:B------:R1:W-:Y:S04]  /*8720*/  LDGSTS.E [R87+0xf600], [R122.64], !P3 ;  /* 0x0f6000007a577fae */ /* 0x0003e8000d921846 */
[----:B------:R1:W-:Y:S04]  /*8730*/  LDGSTS.E [R87+0xfe00], [R72.64], !P0 ;  /* 0x0fe0000048577fae */ /* 0x0003e8000c121846 */
[----:B------:R-:W0:Y:S01]  /*8740*/  LDGDEPBAR ;  /* 0x00000000000079af */ /* 0x000e220000000000 */
[----:B------:R-:W-:-:S03]  /*8750*/  LOP3.LUT R3, R2, 0x10, RZ, 0x3c, !PT ;  /* 0x0000001002037812 */ /* 0x000fc600078e3cff */
[----:B------:R1:W-:Y:S04]  /*8760*/  LDGSTS.E [R2+0x10000], [R176.64], P5 ;  /* 0x10000000b0027fae */ /* 0x0003e8000a921846 */
        /* <DEDUP_REMOVED lines=9> */
[----:B------:R2:W-:Y:S01]  /*8800*/  LDGSTS.E [R3+0x12200], [R212.64], P5 ;  /* 0x12200000d4037fae */ /* 0x0005e2000a921846 */
[----:B-1----:R-:W-:-:S03]  /*8810*/  LOP3.LUT R64, R2, 0x20, RZ, 0x3c, !PT ;  /* 0x0000002002407812 */ /* 0x002fc600078e3cff */
[----:B------:R2:W-:Y:S04]  /*8820*/  LDGSTS.E [R3+0x13200], [R216.64], P5 ;  /* 0x13200000d8037fae */ /* 0x0005e8000a921846 */
[----:B------:R2:W-:Y:S04]  /*8830*/  LDGSTS.E [R3+0x14200], [R220.64], P5 ;  /* 0x14200000dc037fae */ /* 0x0005e8000a921846 */
[----:B------:R2:W-:Y:S04]  /*8840*/  LDGSTS.E [R3+0x15200], [R224.64], P5 ;  /* 0x15200000e0037fae */ /* 0x0005e8000a921846 */
[----:B------:R2:W-:Y:S04]  /*8850*/  LDGSTS.E [R3+0x16200], [R108.64], P5 ;  /* 0x162000006c037fae */ /* 0x0005e8000a921846 */
[----:B------:R-:W-:Y:S04]  /*8860*/  STL.64 [R1+0x438], R22 ;  /* 0x0004381601007387 */ /* 0x000fe80000100a00 */
[----:B------:R2:W-:Y:S04]  /*8870*/  LDGSTS.E [R3+0x17200], [R70.64], P5 ;  /* 0x1720000046037fae */ /* 0x0005e8000a921846 */
[----:B---3--:R1:W5:Y:S04]  /*8880*/  LDL.LU.64 R98, [R1+0x6a8] ;  /* 0x0006a80001627983 */ /* 0x0083680000300a00 */
[----:B------:R3:W-:Y:S04]  /*8890*/  LDGSTS.E [R64+0x10400], [R8.64], P5 ;  /* 0x1040000008407fae */ /* 0x0007e8000a921846 */
[----:B------:R-:W-:Y:S01]  /*88a0*/  STL.64 [R1+0x440], R34 ;  /* 0x0004402201007387 */ /* 0x000fe20000100a00 */
[----:B--2---:R-:W-:-:S03]  /*88b0*/  LOP3.LUT R3, R2, 0x30, RZ, 0x3c, !PT ;  /* 0x0000003002037812 */ /* 0x004fc600078e3cff */
[----:B------:R2:W-:Y:S04]  /*88c0*/  LDGSTS.E [R64+0x11400], [R16.64], P5 ;  /* 0x1140000010407fae */ /* 0x0005e8000a921846 */
[----:B----4-:R1:W5:Y:S04]  /*88d0*/  LDL.LU.64 R106, [R1+0x6a0] ;  /* 0x0006a000016a7983 */ /* 0x0103680000300a00 */
[----:B------:R4:W-:Y:S04]  /*88e0*/  LDGSTS.E [R64+0x12400], [R250.64], P5 ;  /* 0x12400000fa407fae */ /* 0x0009e8000a921846 */
[----:B------:R-:W-:Y:S04]  /*88f0*/  STL.64 [R1+0x448], R88 ;  /* 0x0004485801007387 */ /* 0x000fe80000100a00 */
[----:B------:R1:W-:Y:S04]  /*8900*/  LDGSTS.E [R64+0x13400], [R240.64], P5 ;  /* 0x13400000f0407fae */ /* 0x0003e8000a921846 */
[----:B------:R1:W5:Y:S04]  /*8910*/  LDL.LU.64 R122, [R1+0x698] ;  /* 0x00069800017a7983 */ /* 0x0003680000300a00 */
[----:B------:R1:W-:Y:S04]  /*8920*/  LDGSTS.E [R64+0x14400], [R232.64], P5 ;  /* 0x14400000e8407fae */ /* 0x0003e8000a921846 */
[----:B------:R1:W-:Y:S04]  /*8930*/  STL.64 [R1+0x130], R72 ;  /* 0x0001304801007387 */ /* 0x0003e80000100a00 */
[----:B------:R1:W-:Y:S04]  /*8940*/  LDGSTS.E [R64+0x15400], [R92.64], P5 ;  /* 0x154000005c407fae */ /* 0x0003e8000a921846 */
[----:B------:R1:W5:Y:S04]  /*8950*/  LDL.LU.64 R176, [R1+0x690] ;  /* 0x0006900001b07983 */ /* 0x0003680000300a00 */
        /* <DEDUP_REMOVED lines=14> */
[----:B------:R2:W5:Y:S01]  /*8a40*/  LDL.LU.64 R208, [R1+0x650] ;  /* 0x0006500001d07983 */ /* 0x0005620000300a00 */
[----:B-1----:R-:W-:-:S03]  /*8a50*/  LOP3.LUT R52, R2, 0x40, RZ, 0x3c, !PT ;  /* 0x0000004002347812 */ /* 0x002fc600078e3cff */
        /* <DEDUP_REMOVED lines=8> */
[----:B------:R2:W5:Y:S01]  /*8ae0*/  LDL.LU.64 R108, [R1+0x628] ;  /* 0x00062800016c7983 */ /* 0x0005620000300a00 */
[----:B-1----:R-:W-:-:S03]  /*8af0*/  LOP3.LUT R3, R2, 0x50, RZ, 0x3c, !PT ;  /* 0x0000005002037812 */ /* 0x002fc600078e3cff */
[----:B------:R1:W-:Y:S04]  /*8b00*/  LDGSTS.E [R52+0x11800], [R160.64], P5 ;  /* 0x11800000a0347fae */ /* 0x0003e8000a921846 */
[----:B---3--:R3:W5:Y:S04]  /*8b10*/  LDL.LU.64 R8, [R1+0x620] ;  /* 0x0006200001087983 */ /* 0x0087680000300a00 */
[----:B------:R1:W-:Y:S04]  /*8b20*/  LDGSTS.E [R52+0x12800], [R156.64], P5 ;  /* 0x128000009c347fae */ /* 0x0003e8000a921846 */
[----:B--2---:R3:W5:Y:S04]  /*8b30*/  LDL.LU.64 R16, [R1+0x618] ;  /* 0x0006180001107983 */ /* 0x0047680000300a00 */
[----:B------:R2:W-:Y:S04]  /*8b40*/  LDGSTS.E [R52+0x13800], [R152.64], P5 ;  /* 0x1380000098347fae */ /* 0x0005e8000a921846 */
[----:B----4-:R3:W5:Y:S04]  /*8b50*/  LDL.LU.64 R250, [R1+0x610] ;  /* 0x0006100001fa7983 */ /* 0x0107680000300a00 */
        /* <DEDUP_REMOVED lines=19> */
[----:B-1----:R3:W5:Y:S04]  /*8c90*/  LDL.LU.64 R160, [R1+0x5c0] ;  /* 0x0005c00001a07983 */ /* 0x0027680000300a00 */
[----:B------:R1:W-:Y:S04]  /*8ca0*/  LDGSTS.E [R3+0x16a00], [R48.64], P5 ;  /* 0x16a0000030037fae */ /* 0x0003e8000a921846 */
[----:B------:R3:W5:Y:S04]  /*8cb0*/  LDL.LU.64 R156, [R1+0x5b8] ;  /* 0x0005b800019c7983 */ /* 0x0007680000300a00 */
[----:B------:R1:W-:Y:S04]  /*8cc0*/  LDGSTS.E [R3+0x17a00], [R22.64], P5 ;  /* 0x17a0000016037fae */ /* 0x0003e8000a921846 */
[----:B--2---:R3:W5:Y:S04]  /*8cd0*/  LDL.LU.64 R152, [R1+0x5b0] ;  /* 0x0005b00001987983 */ /* 0x0047680000300a00 */
[----:B------:R2:W-:Y:S04]  /*8ce0*/  LDGSTS.E [R87+0x10c00], [R124.64], P5 ;  /* 0x10c000007c577fae */ /* 0x0005e8000a921846 */
[----:B----4-:R3:W5:Y:S01]  /*8cf0*/  LDL.LU.64 R148, [R1+0x5a8] ;  /* 0x0005a80001947983 */ /* 0x0107620000300a00 */
[----:B-1----:R-:W-:-:S03]  /*8d00*/  LOP3.LUT R3, R2, 0x70, RZ, 0x3c, !PT ;  /* 0x0000007002037812 */ /* 0x002fc600078e3cff */
        /* <DEDUP_REMOVED lines=9> */
[----:B--2---:R3:W5:Y:S04]  /*8da0*/  LDL.LU.64 R124, [R1+0x580] ;  /* 0x00058000017c7983 */ /* 0x0047680000300a00 */
[----:B------:R2:W-:Y:S04]  /*8db0*/  LDGSTS.E [R87+0x16c00], [R32.64], P5 ;  /* 0x16c0000020577fae */ /* 0x0005e8000a921846 */
[----:B-1----:R3:W5:Y:S04]  /*8dc0*/  LDL.LU.64 R116, [R1+0x578] ;  /* 0x0005780001747983 */ /* 0x0027680000300a00 */
[----:B------:R2:W-:Y:S04]  /*8dd0*/  LDGSTS.E [R87+0x17c00], [R34.64], P5 ;  /* 0x17c0000022577fae */ /* 0x0005e8000a921846 */
[----:B----4-:R3:W5:Y:S04]  /*8de0*/  LDL.LU.64 R20, [R1+0x570] ;  /* 0x0005700001147983 */ /* 0x0107680000300a00 */
[----:B------:R1:W-:Y:S01]  /*8df0*/  LDGSTS.E [R3+0x10e00], [R242.64], P5 ;  /* 0x10e00000f2037fae */ /* 0x0003e2000a921846 */
[----:B------:R-:W-:-:S03]  /*8e00*/  ISETP.GE.AND P0, PT, R252, 0x80, PT ;  /* 0x00000080fc00780c */ /* 0x000fc60003f06270 */
[----:B------:R4:W-:Y:S04]  /*8e10*/  LDGSTS.E [R3+0x11e00], [R36.64], P5 ;  /* 0x11e0000024037fae */ /* 0x0009e8000a921846 */
[----:B------:R2:W-:Y:S04]  /*8e20*/  LDGSTS.E [R3+0x12e00], [R38.64], P5 ;  /* 0x12e0000026037fae */ /* 0x0005e8000a921846 */
[----:B-1----:R3:W5:Y:S01]  /*8e30*/  LDL.LU.64 R242, [R1+0x568] ;  /* 0x0005680001f27983 */ /* 0x0027620000300a00 */
[----:B------:R-:W-:Y:S01]  /*8e40*/  CS2R R46, SRZ ;  /* 0x00000000002e7805 */ /* 0x000fe2000001ff00 */
[----:B------:R-:W-:Y:S01]  /*8e50*/  CS2R R48, SRZ ;  /* 0x0000000000307805 */ /* 0x000fe2000001ff00 */
[----:B------:R-:W-:Y:S01]  /*8e60*/  CS2R R50, SRZ ;  /* 0x0000000000327805 */ /* 0x000fe2000001ff00 */
[----:B------:R1:W-:Y:S01]  /*8e70*/  LDGSTS.E [R3+0x13e00], [R40.64], P5 ;  /* 0x13e0000028037fae */ /* 0x0003e2000a921846 */
        /* <DEDUP_REMOVED lines=19> */
[----:B------:R-:W0:Y:S01]  /*8fb0*/  LDGDEPBAR ;  /* 0x00000000000079af */ /* 0x000e220000000000 */
[----:B-1----:R-:W-:Y:S01]  /*8fc0*/  CS2R R44, SRZ ;  /* 0x00000000002c7805 */ /* 0x002fe2000001ff00 */
[----:B------:R-:W-:Y:S01]  /*8fd0*/  CS2R R82, SRZ ;  /* 0x0000000000527805 */ /* 0x000fe2000001ff00 */
[----:B------:R-:W-:Y:S01]  /*8fe0*/  CS2R R84, SRZ ;  /* 0x0000000000547805 */ /* 0x000fe2000001ff00 */
[----:B--2---:R-:W-:Y:S01]  /*8ff0*/  CS2R R86, SRZ ;  /* 0x0000000000567805 */ /* 0x004fe2000001ff00 */
[----:B------:R-:W-:Y:S01]  /*9000*/  CS2R R90, SRZ ;  /* 0x00000000005a7805 */ /* 0x000fe2000001ff00 */
[----:B------:R-:W-:Y:S01]  /*9010*/  CS2R R40, SRZ ;  /* 0x0000000000287805 */ /* 0x000fe2000001ff00 */
[----:B------:R-:W-:Y:S01]  /*9020*/  CS2R R42, SRZ ;  /* 0x00000000002a7805 */ /* 0x000fe2000001ff00 */
[----:B---3--:R-:W-:Y:S01]  /*9030*/  CS2R R88, SRZ ;  /* 0x0000000000587805 */ /* 0x008fe2000001ff00 */
[----:B----4-:R-:W-:Y:S01]  /*9040*/  CS2R R36, SRZ ;  /* 0x0000000000247805 */ /* 0x010fe2000001ff00 */
[----:B------:R-:W-:Y:S01]  /*9050*/  CS2R R38, SRZ ;  /* 0x0000000000267805 */ /* 0x000fe2000001ff00 */
[----:B------:R-:W-:Y:S01]  /*9060*/  CS2R R32, SRZ ;  /* 0x0000000000207805 */ /* 0x000fe2000001ff00 */
[----:B------:R-:W-:Y:S01]  /*9070*/  CS2R R34, SRZ ;  /* 0x0000000000227805 */ /* 0x000fe2000001ff00 */
[----:B------:R-:W-:Y:S01]  /*9080*/  CS2R R28, SRZ ;  /* 0x00000000001c7805 */ /* 0x000fe2000001ff00 */
[----:B------:R-:W-:Y:S01]  /*9090*/  CS2R R30, SRZ ;  /* 0x00000000001e7805 */ /* 0x000fe2000001ff00 */
[----:B------:R-:W-:Y:S05]  /*90a0*/  @!P0 BRA `(.L_x_0) ;  /* 0x0000c94000008947 */ /* 0x000fea0003800000 */
[----:B-----5:R1:W-:Y:S01]  /*90b0*/  STL [R1+0x39c], R116 ;  /* 0x00039c7401007387 */ /* 0x0203e20000100800 */
[----:B------:R-:W-:Y:S01]  /*90c0*/  IMAD.MOV.U32 R25, RZ, RZ, R6 ;  /* 0x000000ffff197224 */ /* 0x000fe200078e0006 */
[----:B------:R-:W-:Y:S01]  /*90d0*/  SHF.R.S32.HI R28, RZ, 0x1f, R252 ;  /* 0x0000001fff1c7819 */ /* 0x000fe200000114fc */
[----:B------:R-:W-:Y:S01]  /*90e0*/  IMAD.MOV.U32 R23, RZ, RZ, R18 ;  /* 0x000000ffff177224 */ /* 0x000fe200078e0012 */
[----:B------:R-:W-:Y:S01]  /*90f0*/  STL [R1+0x398], R224 ;  /* 0x000398e001007387 */ /* 0x000fe20000100800 */
[----:B------:R-:W-:Y:S01]  /*9100*/  IMAD.MOV.U32 R18, RZ, RZ, R19 ;  /* 0x000000ffff127224 */ /* 0x000fe200078e0013 */
[----:B------:R-:W-:Y:S01]  /*9110*/  LEA.HI R28, R28, R252, RZ, 0x7 ;  /* 0x000000fc1c1c7211 */ /* 0x000fe200078f38ff */
[----:B------:R-:W-:Y:S01]  /*9120*/  IMAD.MOV.U32 R19, RZ, RZ, R5 ;  /* 0x000000ffff137224 */ /* 0x000fe200078e0005 */
[----:B------:R2:W-:Y:S01]  /*9130*/  STL [R1+0x394], R118 ;  /* 0x0003947601007387 */ /* 0x0005e20000100800 */
[----:B------:R-:W-:-:S02]  /*9140*/  IMAD.MOV.U32 R5, RZ, RZ, R242 ;  /* 0x000000ffff057224 */ /* 0x000fc400078e00f2 */
[----:B------:R-:W-:Y:S01]  /*9150*/  IMAD.MOV.U32 R22, RZ, RZ, R16 ;  /* 0x000000ffff167224 */ /* 0x000fe200078e0010 */
[----:B------:R-:W-:Y:S01]  /*9160*/  STL [R1+0x390], R222 ;  /* 0x000390de01007387 */ /* 0x000fe20000100800 */
[----:B------:R-:W-:Y:S02]  /*9170*/  IMAD.MOV.U32 R16, RZ, RZ, R17 ;  /* 0x000000ffff107224 */ /* 0x000fe400078e0011 */
[----:B------:R-:W-:Y:S01]  /*9180*/  IMAD.MOV.U32 R17, RZ, RZ, R108 ;  /* 0x000000ffff117224 */ /* 0x000fe200078e006c */
[----:B------:R3:W-:Y:S01]  /*9190*/  STL [R1+0x38c], R124 ;  /* 0x00038c7c01007387 */ /* 0x0007e20000100800 */
[----:B------:R-:W-:Y:S02]  /*91a0*/  IMAD.MOV.U32 R108, RZ, RZ, R111 ;  /* 0x000000ffff6c7224 */ /* 0x000fe400078e006f */
[----:B-1----:R-:W-:Y:S01]  /*91b0*/  IMAD.MOV.U32 R116, RZ, RZ, R117 ;  /* 0x000000ffff747224 */ /* 0x002fe200078e0075 */
[----:B------:R-:W-:Y:S01]  /*91c0*/  STL [R1+0x388], R220 ;  /* 0x000388dc01007387 */ /* 0x000fe20000100800 */
[----:B--2---:R-:W-:-:S02]  /*91d0*/  IMAD.MOV.U32 R118, RZ, RZ, R119 ;  /* 0x000000ffff767224 */ /* 0x004fc400078e0077 */
[----:B------:R-:W-:Y:S01]  /*91e0*/  IMAD.MOV.U32 R119, RZ, RZ, R223 ;  /* 0x000000ffff777224 */ /* 0x000fe200078e00df */
[----:B------:R1:W-:Y:S01]  /*91f0*/  STL [R1+0x384], R126 ;  /* 0x0003847e01007387 */ /* 0x0003e20000100800 */
[----:B------:R-:W-:Y:S02]  /*9200*/  IMAD.MOV.U32 R111, RZ, RZ, R226 ;  /* 0x000000ffff6f7224 */ /* 0x000fe400078e00e2 */
[----:B------:R-:W-:Y:S01]  /*9210*/  IMAD.MOV.U32 R117, RZ, RZ, R225 ;  /* 0x000000ffff757224 */ /* 0x000fe200078e00e1 */
[----:B------:R-:W-:Y:S01]  /*9220*/  STL [R1+0x380], R218 ;  /* 0x000380da01007387 */ /* 0x000fe20000100800 */
[----:B---3--:R-:W-:Y:S02]  /*9230*/  IMAD.MOV.U32 R124, RZ, RZ, R125 ;  /* 0x000000ffff7c7224 */ /* 0x008fe400078e007d */
[----:B------:R-:W-:Y:S01]  /*9240*/  IMAD.MOV.U32 R125, RZ, RZ, R221 ;  /* 0x000000ffff7d7224 */ /* 0x000fe200078e00dd */
[----:B------:R2:W-:Y:S01]  /*9250*/  STL [R1+0x37c], R132 ;  /* 0x00037c8401007387 */ /* 0x0005e20000100800 */
[----:B------:R-:W-:-:S03]  /*9260*/  IMAD.MOV.U32 R24, RZ, RZ, R4 ;  /* 0x000000ffff187224 */ /* 0x000fc600078e0004 */
[----:B------:R-:W-:Y:S01]  /*9270*/  STL [R1+0x378], R216 ;  /* 0x000378d801007387 */ /* 0x000fe20000100800 */
[----:B-1----:R-:W-:Y:S02]  /*9280*/  IMAD.MOV.U32 R126, RZ, RZ, R127 ;  /* 0x000000ffff7e7224 */ /* 0x002fe400078e007f */
[----:B------:R-:W-:Y:S01]  /*9290*/  IMAD.MOV.U32 R127, RZ, RZ, R219 ;  /* 0x000000ffff7f7224 */ /* 0x000fe200078e00db */
[----:B------:R1:W-:Y:S04]  /*92a0*/  STL [R1+0x374], R134 ;  /* 0x0003748601007387 */ /* 0x0003e80000100800 */
[----:B------:R-:W-:Y:S01]  /*92b0*/  STL [R1+0x370], R214 ;  /* 0x000370d601007387 */ /* 0x000fe20000100800 */
[----:B--2---:R-:W-:Y:S02]  /*92c0*/  IMAD.MOV.U32 R132, RZ, RZ, R133 ;  /* 0x000000ffff847224 */ /* 0x004fe400078e0085 */
[----:B------:R-:W-:Y:S01]  /*92d0*/  IMAD.MOV.U32 R133, RZ, RZ, R217 ;  /* 0x000000ffff857224 */ /* 0x000fe200078e00d9 */
[----:B------:R2:W-:Y:S04]  /*92e0*/  STL [R1+0x36c], R136 ;  /* 0x00036c8801007387 */ /* 0x0005e80000100800 */
[----:B------:R3:W-:Y:S01]  /*92f0*/  STL [R1+0x368], R212 ;  /* 0x000368d401007387 */ /* 0x0007e20000100800 */
[----:B-1----:R-:W-:-:S02]  /*9300*/  IMAD.MOV.U32 R134, RZ, RZ, R135 ;  /* 0x000000ffff867224 */ /* 0x002fc400078e0087 */
[----:B------:R-:W-:Y:S01]  /*9310*/  IMAD.MOV.U32 R135, RZ, RZ, R215 ;  /* 0x000000ffff877224 */ /* 0x000fe200078e00d7 */
[----:B------:R1:W-:Y:S04]  /*9320*/  STL [R1+0x364], R138 ;  /* 0x0003648a01007387 */ /* 0x0003e80000100800 */
[----:B------:R4:W-:Y:S01]  /*9330*/  STL [R1+0x360], R210 ;  /* 0x000360d201007387 */ /* 0x0009e20000100800 */
[----:B--2---:R-:W-:Y:S02]  /*9340*/  IMAD.MOV.U32 R136, RZ, RZ, R137 ;  /* 0x000000ffff887224 */ /* 0x004fe400078e0089 */
[----:B------:R-:W-:Y:S01]  /*9350*/  IMAD.MOV.U32 R137, RZ, RZ, R213 ;  /* 0x000000ffff897224 */ /* 0x000fe200078e00d5 */
[----:B------:R2:W-:Y:S04]  /*9360*/  STL [R1+0x35c], R140 ;  /* 0x00035c8c01007387 */ /* 0x0005e80000100800 */
[----:B------:R2:W-:Y:S04]  /*9370*/  STL [R1+0x358], R208 ;  /* 0x000358d001007387 */ /* 0x0005e80000100800 */
[----:B------:R-:W2:Y:S01]  /*9380*/  S2R R31, SR_TID.X ;  /* 0x00000000001f7919 */ /* 0x000ea20000002100 */
[----:B---3--:R-:W-:-:S02]  /*9390*/  IMAD.MOV.U32 R212, RZ, RZ, R250 ;  /* 0x000000ffffd47224 */ /* 0x008fc400078e00fa */
[----:B-1----:R-:W-:Y:S01]  /*93a0*/  IMAD.MOV.U32 R138, RZ, RZ, R139 ;  /* 0x000000ffff8a7224 */ /* 0x002fe200078e008b */
[----:B------:R1:W-:Y:S01]  /*93b0*/  STL [R1+0x354], R142 ;  /* 0x0003548e01007387 */ /* 0x0003e20000100800 */
[----:B----4-:R-:W-:Y:S02]  /*93c0*/  IMAD.MOV.U32 R210, RZ, RZ, R248 ;  /* 0x000000ffffd27224 */ /* 0x010fe400078e00f8 */
[----:B--2---:R-:W-:Y:S01]  /*93d0*/  IMAD.MOV.U32 R140, RZ, RZ, R141 ;  /* 0x000000ffff8c7224 */ /* 0x004fe200078e008d */
[----:B------:R-:W-:Y:S01]  /*93e0*/  STL [R1+0x350], R206 ;  /* 0x000350ce01007387 */ /* 0x000fe20000100800 */
[----:B------:R-:W-:Y:S02]  /*93f0*/  IMAD.MOV.U32 R208, RZ, RZ, R246 ;  /* 0x000000ffffd07224 */ /* 0x000fe400078e00f6 */
[----:B------:R-:W-:Y:S01]  /*9400*/  IMAD.MOV.U32 R141, RZ, RZ, R209 ;  /* 0x000000ffff8d7224 */ /* 0x000fe200078e00d1 */
[----:B------:R-:W-:Y:S01]  /*9410*/  STL [R1+0x34c], R144 ;  /* 0x00034c9001007387 */ /* 0x000fe20000100800 */
[----:B------:R-:W-:-:S03]  /*9420*/  IMAD.MOV.U32 R139, RZ, RZ, R211 ;  /* 0x000000ffff8b7224 */ /* 0x000fc600078e00d3 */
[----:B------:R2:W-:Y:S01]  /*9430*/  STL [R1+0x348], R204 ;  /* 0x000348cc01007387 */ /* 0x0005e20000100800 */
[----:B-1----:R-:W-:Y:S02]  /*9440*/  IMAD.MOV.U32 R142, RZ, RZ, R143 ;  /* 0x000000ffff8e7224 */ /* 0x002fe400078e008f */
[----:B------:R-:W-:Y:S01]  /*9450*/  IMAD.MOV.U32 R143, RZ, RZ, R207 ;  /* 0x000000ffff8f7224 */ /* 0x000fe200078e00cf */
[----:B------:R1:W-:Y:S04]  /*9460*/  STL [R1+0x344], R146 ;  /* 0x0003449201007387 */ /* 0x0003e80000100800 */
[----:B------:R3:W-:Y:S01]  /*9470*/  STL [R1+0x340], R202 ;  /* 0x000340ca01007387 */ /* 0x0007e20000100800 */
[C---:B------:R-:W-:Y:S01]  /*9480*/  LOP3.LUT R3, R31.reuse, 0x7, RZ, 0xc0, !PT ;  /* 0x000000071f037812 */ /* 0x040fe200078ec0ff */
[----:B------:R-:W-:-:S02]  /*9490*/  IMAD.SHL.U32 R14, R31, 0x2, RZ ;  /* 0x000000021f0e7824 */ /* 0x000fc400078e00ff */
[----:B------:R4:W-:Y:S01]  /*94a0*/  STL [R1+0x33c], R148 ;  /* 0x00033c9401007387 */ /* 0x0009e20000100800 */
[----:B------:R-:W-:Y:S02]  /*94b0*/  IMAD.SHL.U32 R15, R31, 0x80, RZ ;  /* 0x000000801f0f7824 */ /* 0x000fe400078e00ff */
[----:B------:R-:W-:Y:S01]  /*94c0*/  IMAD R3, R3, 0x210, RZ ;  /* 0x0000021003037824 */ /* 0x000fe200078e02ff */
[----:B------:R4:W-:Y:S01]  /*94d0*/  STL [R1+0x338], R200 ;  /* 0x000338c801007387 */ /* 0x0009e20000100800 */
[----:B--2---:R-:W-:Y:S02]  /*94e0*/  IMAD.MOV.U32 R204, RZ, RZ, R240 ;  /* 0x000000ffffcc7224 */ /* 0x004fe400078e00f0 */
[----:B-1----:R-:W-:Y:S01]  /*94f0*/  IMAD.MOV.U32 R146, RZ, RZ, R147 ;  /* 0x000000ffff927224 */ /* 0x002fe200078e0093 */
[----:B------:R1:W-:Y:S01]  /*9500*/  STL [R1+0x334], R150 ;  /* 0x0003349601007387 */ /* 0x0003e20000100800 */
[----:B------:R-:W-:Y:S01]  /*9510*/  LOP3.LUT R3, R3, 0x30, R14, 0x78, !PT ;  /* 0x0000003003037812 */ /* 0x000fe200078e780e */
[----:B---3--:R-:W-:-:S02]  /*9520*/  IMAD.MOV.U32 R202, RZ, RZ, R238 ;  /* 0x000000ffffca7224 */ /* 0x008fc400078e00ee */
[----:B------:R2:W-:Y:S01]  /*9530*/  STL [R1+0x330], R198 ;  /* 0x000330c601007387 */ /* 0x0005e20000100800 */
[----:B----4-:R-:W-:Y:S01]  /*9540*/  IMAD.MOV.U32 R148, RZ, RZ, R149 ;  /* 0x000000ffff947224 */ /* 0x010fe200078e0095 */
[----:B------:R-:W-:Y:S01]  /*9550*/  LOP3.LUT R6, R3, 0x1000, R15, 0xf8, !PT ;  /* 0x0000100003067812 */ /* 0x000fe200078ef80f */
[----:B------:R-:W-:Y:S01]  /*9560*/  IMAD.MOV.U32 R149, RZ, RZ, R201 ;  /* 0x000000ffff957224 */ /* 0x000fe200078e00c9 */
[----:B------:R3:W-:Y:S01]  /*9570*/  STL [R1+0x32c], R152 ;  /* 0x00032c9801007387 */ /* 0x0007e20000100800 */
[----:B------:R-:W-:Y:S02]  /*9580*/  IMAD.MOV.U32 R200, RZ, RZ, R236 ;  /* 0x000000ffffc87224 */ /* 0x000fe400078e00ec */
[----:B------:R-:W-:Y:S01]  /*9590*/  IMAD.MOV.U32 R15, RZ, RZ, R20 ;  /* 0x000000ffff0f7224 */ /* 0x000fe200078e0014 */
[----:B------:R4:W-:Y:S01]  /*95a0*/  STL [R1+0x328], R196 ;  /* 0x000328c401007387 */ /* 0x0009e20000100800 */
[----:B-1----:R-:W-:Y:S02]  /*95b0*/  IMAD.MOV.U32 R150, RZ, RZ, R151 ;  /* 0x000000ffff967224 */ /* 0x002fe400078e0097 */
[----:B------:R-:W-:Y:S01]  /*95c0*/  IMAD.MOV.U32 R151, RZ, RZ, R199 ;  /* 0x000000ffff977224 */ /* 0x000fe200078e00c7 */
[----:B------:R1:W-:Y:S01]  /*95d0*/  STL [R1+0x324], R154 ;  /* 0x0003249a01007387 */ /* 0x0003e20000100800 */
[----:B--2---:R-:W-:-:S02]  /*95e0*/  IMAD.MOV.U32 R198, RZ, RZ, R234 ;  /* 0x000000ffffc67224 */ /* 0x004fc400078e00ea */
[----:B------:R-:W-:Y:S01]  /*95f0*/  IMAD.MOV.U32 R201, RZ, RZ, R239 ;  /* 0x000000ffffc97224 */ /* 0x000fe200078e00ef */
[----:B------:R2:W-:Y:S01]  /*9600*/  STL [R1+0x320], R194 ;  /* 0x000320c201007387 */ /* 0x0005e20000100800 */
[----:B---3--:R-:W-:Y:S02]  /*9610*/  IMAD.MOV.U32 R152, RZ, RZ, R153 ;  /* 0x000000ffff987224 */ /* 0x008fe400078e0099 */
[----:B------:R-:W-:Y:S01]  /*9620*/  IMAD.MOV.U32 R153, RZ, RZ, R197 ;  /* 0x000000ffff997224 */ /* 0x000fe200078e00c5 */
[----:B------:R3:W-:Y:S01]  /*9630*/  STL [R1+0x31c], R156 ;  /* 0x00031c9c01007387 */ /* 0x0007e20000100800 */
[----:B------:R-:W-:Y:S02]  /*9640*/  IMAD.MOV.U32 R20, RZ, RZ, R21 ;  /* 0x000000ffff147224 */ /* 0x000fe400078e0015 */
[----:B----4-:R-:W-:Y:S01]  /*9650*/  IMAD.MOV.U32 R196, RZ, RZ, R232 ;  /* 0x000000ffffc47224 */ /* 0x010fe200078e00e8 */
[----:B------:R-:W-:Y:S01]  /*9660*/  STL [R1+0x318], R192 ;  /* 0x000318c001007387 */ /* 0x000fe20000100800 */
[----:B-1----:R-:W-:-:S02]  /*9670*/  IMAD.MOV.U32 R154, RZ, RZ, R155 ;  /* 0x000000ffff9a7224 */ /* 0x002fc400078e009b */
[----:B------:R-:W-:Y:S01]  /*9680*/  IMAD.MOV.U32 R155, RZ, RZ, R195 ;  /* 0x000000ffff9b7224 */ /* 0x000fe200078e00c3 */
[----:B------:R1:W-:Y:S01]  /*9690*/  STL [R1+0x314], R158 ;  /* 0x0003149e01007387 */ /* 0x0003e20000100800 */
[----:B--2---:R-:W-:Y:S02]  /*96a0*/  IMAD.MOV.U32 R194, RZ, RZ, R230 ;  /* 0x000000ffffc27224 */ /* 0x004fe400078e00e6 */
[----:B------:R-:W-:Y:S01]  /*96b0*/  IMAD.MOV.U32 R197, RZ, RZ, R235 ;  /* 0x000000ffffc57224 */ /* 0x000fe200078e00eb */
[----:B------:R2:W-:Y:S01]  /*96c0*/  STL [R1+0x310], R190 ;  /* 0x000310be01007387 */ /* 0x0005e20000100800 */
[----:B---3--:R-:W-:Y:S02]  /*96d0*/  IMAD.MOV.U32 R156, RZ, RZ, R157 ;  /* 0x000000ffff9c7224 */ /* 0x008fe400078e009d */
[----:B------:R-:W-:Y:S01]  /*96e0*/  IMAD.MOV.U32 R157, RZ, RZ, R193 ;  /* 0x000000ffff9d7224 */ /* 0x000fe200078e00c1 */
[----:B------:R3:W-:Y:S01]  /*96f0*/  STL [R1+0x30c], R160 ;  /* 0x00030ca001007387 */ /* 0x0007e20000100800 */
[----:B------:R-:W-:-:S02]  /*9700*/  IMAD.MOV.U32 R199, RZ, RZ, R237 ;  /* 0x000000ffffc77224 */ /* 0x000fc400078e00ed */
[----:B------:R-:W-:Y:S01]  /*9710*/  IMAD.MOV.U32 R21, RZ, RZ, R109 ;  /* 0x000000ffff157224 */ /* 0x000fe200078e006d */
[----:B------:R-:W-:Y:S01]  /*9720*/  STL [R1+0x308], R188 ;  /* 0x000308bc01007387 */ /* 0x000fe20000100800 */
[----:B-1----:R-:W-:Y:S02]  /*9730*/  IMAD.MOV.U32 R158, RZ, RZ, R159 ;  /* 0x000000ffff9e7224 */ /* 0x002fe400078e009f */
[----:B------:R-:W-:Y:S01]  /*9740*/  IMAD.MOV.U32 R159, RZ, RZ, R191 ;  /* 0x000000ffff9f7224 */ /* 0x000fe200078e00bf */
[----:B------:R1:W-:Y:S01]  /*9750*/  STL [R1+0x304], R162 ;  /* 0x000304a201007387 */ /* 0x0003e20000100800 */
[----:B------:R-:W-:Y:S02]  /*9760*/  IMAD.MOV.U32 R193, RZ, RZ, R231 ;  /* 0x000000ffffc17224 */ /* 0x000fe400078e00e7 */
[----:B------:R-:W-:Y:S01]  /*9770*/  IMAD.MOV.U32 R195, RZ, RZ, R233 ;  /* 0x000000ffffc37224 */ /* 0x000fe200078e00e9 */
[----:B------:R-:W-:Y:S01]  /*9780*/  STL [R1+0x300], R186 ;  /* 0x000300ba01007387 */ /* 0x000fe20000100800 */
[----:B------:R-:W-:-:S02]  /*9790*/  IMAD.MOV.U32 R109, RZ, RZ, R110 ;  /* 0x000000ffff6d7224 */ /* 0x000fc400078e006e */
[----:B--2---:R-:W-:Y:S01]  /*97a0*/  IMAD.MOV.U32 R191, RZ, RZ, R229 ;  /* 0x000000ffffbf7224 */ /* 0x004fe200078e00e5 */
[----:B------:R2:W-:Y:S01]  /*97b0*/  STL [R1+0x2fc], R164 ;  /* 0x0002fca401007387 */ /* 0x0005e20000100800 */
[----:B------:R-:W-:Y:S02]  /*97c0*/  IMAD.MOV.U32 R110, RZ, RZ, R227 ;  /* 0x000000ffff6e7224 */ /* 0x000fe400078e00e3 */
[----:B------:R-:W-:Y:S01]  /*97d0*/  IMAD.MOV.U32 R192, RZ, RZ, R228 ;  /* 0x000000ffffc07224 */ /* 0x000fe200078e00e4 */
[----:B------:R-:W-:Y:S01]  /*97e0*/  STL [R1+0x2f8], R184 ;  /* 0x0002f8b801007387 */ /* 0x000fe20000100800 */
[----:B------:R-:W-:Y:S02]  /*97f0*/  IMAD.MOV.U32 R147, RZ, RZ, R203 ;  /* 0x000000ffff937224 */ /* 0x000fe400078e00cb */
        /* <DEDUP_REMOVED lines=9> */
[----:B------:R-:W-:Y:S01]  /*9890*/  IMAD.MOV.U32 R206, RZ, RZ, R244 ;  /* 0x000000ffffce7224 */ /* 0x000fe200078e00f4 */
[----:B------:R-:W-:Y:S01]  /*98a0*/  STL [R1+0x2e8], R180 ;  /* 0x0002e8b401007387 */ /* 0x000fe20000100800 */
[----:B------:R-:W-:-:S02]  /*98b0*/  IMAD.MOV.U32 R207, RZ, RZ, R247 ;  /* 0x000000ffffcf7224 */ /* 0x000fc400078e00f7 */
[----:B------:R-:W-:Y:S01]  /*98c0*/  IMAD.MOV.U32 R209, RZ, RZ, R249 ;  /* 0x000000ffffd17224 */ /* 0x000fe200078e00f9 */
[----:B------:R2:W-:Y:S01]  /*98d0*/  STL [R1+0x2e4], R170 ;  /* 0x0002e4aa01007387 */ /* 0x0005e20000100800 */
[----:B------:R-:W-:Y:S02]  /*98e0*/  IMAD.MOV.U32 R211, RZ, RZ, R251 ;  /* 0x000000ffffd37224 */ /* 0x000fe400078e00fb */
[----:B---3--:R-:W-:Y:S01]  /*98f0*/  IMAD.MOV.U32 R160, RZ, RZ, R161 ;  /* 0x000000ffffa07224 */ /* 0x008fe200078e00a1 */
[----:B------:R-:W-:Y:S01]  /*9900*/  STL [R1+0x2e0], R178 ;  /* 0x0002e0b201007387 */ /* 0x000fe20000100800 */
[----:B------:R-:W-:Y:S01]  /*9910*/  IMAD.MOV.U32 R161, RZ, RZ, R189 ;  /* 0x000000ffffa17224 */ /* 0x000fe200078e00bd */
[----:B------:R-:W-:Y:S01]  /*9920*/  LOP3.LUT R4, R31, 0x3, RZ, 0xc0, !PT ;  /* 0x000000031f047812 */ /* 0x000fe200078ec0ff */
[----:B------:R-:W-:Y:S01]  /*9930*/  IMAD.MOV.U32 R30, RZ, RZ, c[0x0][0x188] ;  /* 0x00006200ff1e7624 */ /* 0x000fe200078e00ff */
[----:B------:R3:W-:Y:S01]  /*9940*/  STL [R1+0x2dc], R172 ;  /* 0x0002dcac01007387 */ /* 0x0007e20000100800 */
[----:B------:R-:W-:Y:S01]  /*9950*/  IMAD.MOV.U32 R190, RZ, RZ, R27 ;  /* 0x000000ffffbe7224 */ /* 0x000fe200078e001b */
[----:B------:R-:W-:Y:S01]  /*9960*/  ULDC UR4, c[0x0][0x18c] ;  /* 0x0000630000047ab9 */ /* 0x000fe20000000800 */
[----:B-1----:R-:W-:Y:S01]  /*9970*/  IMAD.MOV.U32 R162, RZ, RZ, R163 ;  /* 0x000000ffffa27224 */ /* 0x002fe200078e00a3 */
[----:B------:R-:W-:Y:S01]  /*9980*/  STL [R1+0x2d8], R176 ;  /* 0x0002d8b001007387 */ /* 0x000fe20000100800 */
[----:B------:R-:W-:-:S02]  /*9990*/  IMAD.MOV.U32 R189, RZ, RZ, R93 ;  /* 0x000000ffffbd7224 */ /* 0x000fc400078e005d */
[----:B------:R-:W-:Y:S01]  /*99a0*/  IMAD R4, R4, 0x220, RZ ;  /* 0x0000022004047824 */ /* 0x000fe200078e02ff */
[----:B------:R1:W-:Y:S01]  /*99b0*/  STL [R1+0x2d4], R174 ;  /* 0x0002d4ae01007387 */ /* 0x0003e20000100800 */
[----:B------:R-:W-:Y:S01]  /*99c0*/  USHF.L.U32 UR4, UR4, 0x7, URZ ;  /* 0x0000000704047899 */ /* 0x000fe2000800063f */
[----:B--2---:R-:W-:Y:S02]  /*99d0*/  IMAD.MOV.U32 R164, RZ, RZ, R165 ;  /* 0x000000ffffa47224 */ /* 0x004fe400078e00a5 */
[----:B------:R-:W-:Y:S01]  /*99e0*/  STL [R1+0x2d0], R130 ;  /* 0x0002d08201007387 */ /* 0x000fe20000100800 */
[----:B------:R-:W-:Y:S01]  /*99f0*/  LOP3.LUT R4, R4, 0x5c, R31, 0x78, !PT ;  /* 0x0000005c04047812 */ /* 0x000fe200078e781f */
[----:B----4-:R-:W-:Y:S02]  /*9a00*/  IMAD.MOV.U32 R166, RZ, RZ, R167 ;  /* 0x000000ffffa67224 */ /* 0x010fe400078e00a7 */
[----:B------:R-:W-:Y:S01]  /*9a10*/  STL [R1+0x2cc], R128 ;  /* 0x0002cc8001007387 */ /* 0x000fe20000100800 */
[----:B------:R-:W-:Y:S01]  /*9a20*/  IMAD.MOV.U32 R168, RZ, RZ, R169 ;  /* 0x000000ffffa87224 */ /* 0x000fe200078e00a9 */
[----:B------:R-:W-:Y:S01]  /*9a30*/  USHF.R.S32.HI UR5, URZ, 0x1f, UR4 ;  /* 0x0000001f3f057899 */ /* 0x000fe20008011404 */
[----:B------:R-:W-:Y:S01]  /*9a40*/  IMAD.MOV.U32 R170, RZ, RZ, R171 ;  /* 0x000000ffffaa7224 */ /* 0x000fe200078e00ab */
[----:B------:R-:W-:Y:S01]  /*9a50*/  STL [R1+0x2c8], R122 ;  /* 0x0002c87a01007387 */ /* 0x000fe20000100800 */
[----:B---3--:R-:W-:-:S02]  /*9a60*/  IMAD.MOV.U32 R172, RZ, RZ, R173 ;  /* 0x000000ffffac7224 */ /* 0x008fc400078e00ad */
[----:B------:R-:W-:Y:S01]  /*9a70*/  IMAD.MOV.U32 R163, RZ, RZ, R187 ;  /* 0x000000ffffa37224 */ /* 0x000fe200078e00bb */
[----:B------:R-:W-:Y:S01]  /*9a80*/  STL [R1+0x2c4], R120 ;  /* 0x0002c47801007387 */ /* 0x000fe20000100800 */
[----:B------:R-:W-:Y:S02]  /*9a90*/  IMAD.MOV.U32 R165, RZ, RZ, R185 ;  /* 0x000000ffffa57224 */ /* 0x000fe400078e00b9 */
[----:B------:R-:W-:Y:S01]  /*9aa0*/  IMAD.MOV.U32 R167, RZ, RZ, R183 ;  /* 0x000000ffffa77224 */ /* 0x000fe200078e00b7 */
[----:B------:R-:W-:Y:S01]  /*9ab0*/  STL [R1+0x2c0], R114 ;  /* 0x0002c07201007387 */ /* 0x000fe20000100800 */
[----:B------:R-:W-:Y:S02]  /*9ac0*/  IMAD.MOV.U32 R169, RZ, RZ, R181 ;  /* 0x000000ffffa97224 */ /* 0x000fe400078e00b5 */
[----:B------:R-:W-:Y:S01]  /*9ad0*/  IMAD.MOV.U32 R171, RZ, RZ, R179 ;  /* 0x000000ffffab7224 */ /* 0x000fe200078e00b3 */
[----:B------:R-:W-:Y:S01]  /*9ae0*/  STL [R1+0x2bc], R112 ;  /* 0x0002bc7001007387 */ /* 0x000fe20000100800 */
[----:B------:R-:W-:-:S02]  /*9af0*/  IMAD.MOV.U32 R173, RZ, RZ, R177 ;  /* 0x000000ffffad7224 */ /* 0x000fc400078e00b1 */
[----:B-1----:R-:W-:Y:S01]  /*9b00*/  IMAD.MOV.U32 R174, RZ, RZ, R175 ;  /* 0x000000ffffae7224 */ /* 0x002fe200078e00af */
        /* <DEDUP_REMOVED lines=8> */
[----:B------:R-:W-:Y:S01]  /*9b90*/  IMAD.MOV.U32 R180, RZ, RZ, R113 ;  /* 0x000000ffffb47224 */ /* 0x000fe200078e0071 */
[----:B------:R-:W-:Y:S01]  /*9ba0*/  STL [R1+0x2ac], R100 ;  /* 0x0002ac6401007387 */ /* 0x000fe20000100800 */
[----:B------:R-:W-:Y:S02]  /*9bb0*/  IMAD.MOV.U32 R181, RZ, RZ, R107 ;  /* 0x000000ffffb57224 */ /* 0x000fe400078e006b */
[----:B------:R-:W-:Y:S01]  /*9bc0*/  IMAD.MOV.U32 R182, RZ, RZ, R105 ;  /* 0x000000ffffb67224 */ /* 0x000fe200078e0069 */
[----:B------:R-:W-:Y:S01]  /*9bd0*/  STL [R1+0x2a8], R98 ;  /* 0x0002a86201007387 */ /* 0x000fe20000100800 */
[----:B------:R-:W-:Y:S02]  /*9be0*/  IMAD.MOV.U32 R184, RZ, RZ, R103 ;  /* 0x000000ffffb87224 */ /* 0x000fe400078e0067 */
[----:B------:R-:W-:Y:S01]  /*9bf0*/  IMAD.MOV.U32 R185, RZ, RZ, R101 ;  /* 0x000000ffffb97224 */ /* 0x000fe200078e0065 */
[----:B------:R-:W2:Y:S04]  /*9c00*/  LDL.LU.64 R70, [R1+0x28] ;  /* 0x0000280001467983 */ /* 0x000ea80000300a00 */
[----:B------:R-:W3:Y:S04]  /*9c10*/  LDL.LU.64 R82, [R1+0x158] ;  /* 0x0001580001527983 */ /* 0x000ee80000300a00 */
[----:B------:R-:W4:Y:S04]  /*9c20*/  LDL.LU.64 R84, [R1+0x160] ;  /* 0x0001600001547983 */ /* 0x000f280000300a00 */
[----:B------:R-:W2:Y:S04]  /*9c30*/  LDL.LU.64 R76, [R1+0x148] ;  /* 0x00014800014c7983 */ /* 0x000ea80000300a00 */
[----:B------:R-:W2:Y:S01]  /*9c40*/  LDL.LU.64 R78, [R1+0x150] ;  /* 0x00015000014e7983 */ /* 0x000ea20000300a00 */
[----:B------:R-:W-:-:S02]  /*9c50*/  IMAD.MOV.U32 R186, RZ, RZ, R99 ;  /* 0x000000ffffba7224 */ /* 0x000fc400078e0063 */
[----:B------:R-:W-:Y:S01]  /*9c60*/  IMAD.MOV.U32 R187, RZ, RZ, R97 ;  /* 0x000000ffffbb7224 */ /* 0x000fe200078e0061 */
[----:B------:R-:W-:Y:S01]  /*9c70*/  STL [R1+0x2a4], R96 ;  /* 0x0002a46001007387 */ /* 0x000fe20000100800 */
[----:B------:R-:W-:-:S03]  /*9c80*/  IMAD.MOV.U32 R188, RZ, RZ, R95 ;  /* 0x000000ffffbc7224 */ /* 0x000fc600078e005f */
[----:B------:R-:W-:Y:S04]  /*9c90*/  STL [R1+0x2a0], R94 ;  /* 0x0002a05e01007387 */ /* 0x000fe80000100800 */
[----:B------:R-:W-:Y:S04]  /*9ca0*/  STL [R1+0x29c], R92 ;  /* 0x00029c5c01007387 */ /* 0x000fe80000100800 */
[----:B------:R-:W-:Y:S04]  /*9cb0*/  STL [R1+0x298], R26 ;  /* 0x0002981a01007387 */ /* 0x000fe80000100800 */
[----:B------:R-:W2:Y:S04]  /*9cc0*/  LDL.LU.64 R68, [R1+0x78] ;  /* 0x0000780001447983 */ /* 0x000ea80000300a00 */
        /* <DEDUP_REMOVED lines=13> */
[----:B------:R-:W3:Y:S04]  /*9da0*/  LDL.LU.64 R36, [R1+0x170] ;  /* 0x0001700001247983 */ /* 0x000ee80000300a00 */
[----:B------:R-:W3:Y:S04]  /*9db0*/  LDL.LU.64 R72, [R1+0x58] ;  /* 0x0000580001487983 */ /* 0x000ee80000300a00 */
[----:B------:R-:W3:Y:S04]  /*9dc0*/  LDL.LU.64 R86, [R1+0x168] ;  /* 0x0001680001567983 */ /* 0x000ee80000300a00 */
[----:B------:R-:W3:Y:S04]  /*9dd0*/  LDL.LU.64 R54, [R1] ;  /* 0x0000000001367983 */ /* 0x000ee80000300a00 */
[----:B------:R-:W3:Y:S04]  /*9de0*/  LDL.LU.64 R62, [R1+0x10] ;  /* 0x00001000013e7983 */ /* 0x000ee80000300a00 */
[----:B------:R-:W4:Y:S01]  /*9df0*/  LDL.LU.64 R56, [R1+0x20] ;  /* 0x0000200001387983 */ /* 0x000f220000300a00 */
[----:B--2---:R-:W-:-:S02]  /*9e00*/  IMAD.MOV.U32 R216, RZ, RZ, R58 ;  /* 0x000000ffffd87224 */ /* 0x004fc400078e003a */
[----:B------:R-:W-:Y:S02]  /*9e10*/  IMAD.MOV.U32 R215, RZ, RZ, R59 ;  /* 0x000000ffffd77224 */ /* 0x000fe400078e003b */
[----:B------:R-:W2:Y:S01]  /*9e20*/  LDL.LU.64 R58, [R1+0x30] ;  /* 0x00003000013a7983 */ /* 0x000ea20000300a00 */
[----:B------:R-:W-:Y:S02]  /*9e30*/  IMAD.MOV.U32 R220, RZ, RZ, R64 ;  /* 0x000000ffffdc7224 */ /* 0x000fe400078e0040 */
[----:B------:R-:W-:Y:S02]  /*9e40*/  IMAD.MOV.U32 R219, RZ, RZ, R65 ;  /* 0x000000ffffdb7224 */ /* 0x000fe400078e0041 */
[----:B------:R-:W-:Y:S02]  /*9e50*/  IMAD.MOV.U32 R224, RZ, RZ, R70 ;  /* 0x000000ffffe07224 */ /* 0x000fe400078e0046 */
[----:B------:R-:W-:Y:S02]  /*9e60*/  IMAD.MOV.U32 R223, RZ, RZ, R71 ;  /* 0x000000ffffdf7224 */ /* 0x000fe400078e0047 */
[----:B------:R-:W-:-:S02]  /*9e70*/  IMAD.MOV.U32 R240, RZ, RZ, R74 ;  /* 0x000000fffff07224 */ /* 0x000fc400078e004a */
[----:B------:R-:W-:Y:S02]  /*9e80*/  IMAD.MOV.U32 R239, RZ, RZ, R75 ;  /* 0x000000ffffef7224 */ /* 0x000fe400078e004b */
[----:B------:R-:W-:Y:S02]  /*9e90*/  IMAD.MOV.U32 R228, RZ, RZ, R60 ;  /* 0x000000ffffe47224 */ /* 0x000fe400078e003c */
[----:B------:R-:W-:Y:S02]  /*9ea0*/  IMAD.MOV.U32 R227, RZ, RZ, R61 ;  /* 0x000000ffffe37224 */ /* 0x000fe400078e003d */
[----:B---3--:R-:W-:Y:S02]  /*9eb0*/  IMAD.MOV.U32 R218, RZ, RZ, R62 ;  /* 0x000000ffffda7224 */ /* 0x008fe400078e003e */
[----:B------:R-:W-:Y:S02]  /*9ec0*/  IMAD.MOV.U32 R217, RZ, RZ, R63 ;  /* 0x000000ffffd97224 */ /* 0x000fe400078e003f */
[----:B------:R-:W3:Y:S01]  /*9ed0*/  LDL.LU.64 R62, [R1+0x40] ;  /* 0x00004000013e7983 */ /* 0x000ee20000300a00 */
[----:B------:R-:W-:-:S02]  /*9ee0*/  IMAD.MOV.U32 R64, RZ, RZ, R66 ;  /* 0x000000ffff407224 */ /* 0x000fc400078e0042 */
[----:B------:R-:W-:Y:S02]  /*9ef0*/  IMAD.MOV.U32 R65, RZ, RZ, R67 ;  /* 0x000000ffff417224 */ /* 0x000fe400078e0043 */
[----:B------:R-:W-:Y:S02]  /*9f00*/  IMAD.MOV.U32 R66, RZ, RZ, R68 ;  /* 0x000000ffff427224 */ /* 0x000fe400078e0044 */
[----:B------:R-:W-:Y:S02]  /*9f10*/  IMAD.MOV.U32 R67, RZ, RZ, R69 ;  /* 0x000000ffff437224 */ /* 0x000fe400078e0045 */
[----:B------:R-:W2:Y:S01]  /*9f20*/  LDL.LU.64 R68, [R1+0x50] ;  /* 0x0000500001447983 */ /* 0x000ea20000300a00 */
[----:B------:R-:W-:Y:S02]  /*9f30*/  IMAD.MOV.U32 R70, RZ, RZ, R72 ;  /* 0x000000ffff467224 */ /* 0x000fe400078e0048 */
[----:B------:R-:W-:Y:S02]  /*9f40*/  IMAD.MOV.U32 R71, RZ, RZ, R73 ;  /* 0x000000ffff477224 */ /* 0x000fe400078e0049 */
[----:B------:R-:W4:Y:S01]  /*9f50*/  LDL.LU.64 R72, [R1+0x60] ;  /* 0x0000600001487983 */ /* 0x000f220000300a00 */
[----:B------:R-:W-:-:S02]  /*9f60*/  IMAD.MOV.U32 R232, RZ, RZ, R64 ;  /* 0x000000ffffe87224 */ /* 0x000fc400078e0040 */
[----:B------:R-:W-:Y:S02]  /*9f70*/  IMAD.MOV.U32 R231, RZ, RZ, R65 ;  /* 0x000000ffffe77224 */ /* 0x000fe400078e0041 */
[----:B------:R-:W-:Y:S02]  /*9f80*/  IMAD.MOV.U32 R64, RZ, RZ, R66 ;  /* 0x000000ffff407224 */ /* 0x000fe400078e0042 */
[----:B------:R-:W-:Y:S02]  /*9f90*/  IMAD.MOV.U32 R65, RZ, RZ, R67 ;  /* 0x000000ffff417224 */ /* 0x000fe400078e0043 */
[----:B------:R-:W-:Y:S02]  /*9fa0*/  IMAD.MOV.U32 R236, RZ, RZ, R70 ;  /* 0x000000ffffec7224 */ /* 0x000fe400078e0046 */
[----:B------:R-:W-:Y:S02]  /*9fb0*/  IMAD.MOV.U32 R235, RZ, RZ, R71 ;  /* 0x000000ffffeb7224 */ /* 0x000fe400078e0047 */
[----:B------:R-:W-:-:S02]  /*9fc0*/  IMAD.MOV.U32 R214, RZ, RZ, R54 ;  /* 0x000000ffffd67224 */ /* 0x000fc400078e0036 */
[----:B------:R-:W-:Y:S02]  /*9fd0*/  IMAD.MOV.U32 R213, RZ, RZ, R55 ;  /* 0x000000ffffd57224 */ /* 0x000fe400078e0037 */
[----:B---3--:R-:W-:Y:S02]  /*9fe0*/  IMAD.MOV.U32 R230, RZ, RZ, R62 ;  /* 0x000000ffffe67224 */ /* 0x008fe400078e003e */
[----:B------:R-:W-:Y:S02]  /*9ff0*/  IMAD.MOV.U32 R229, RZ, RZ, R63 ;  /* 0x000000ffffe57224 */ /* 0x000fe400078e003f */
[----:B------:R-:W3:Y:S04]  /*a000*/  LDL.LU.64 R62, [R1+0x70] ;  /* 0x00007000013e7983 */ /* 0x000ee80000300a00 */
[----:B------:R-:W3:Y:S01]  /*a010*/  LDL.LU.64 R66, [R1+0x80] ;  /* 0x0000800001427983 */ /* 0x000ee20000300a00 */
[----:B--2---:R-:W-:-:S02]  /*a020*/  IMAD.MOV.U32 R234, RZ, RZ, R68 ;  /* 0x000000ffffea7224 */ /* 0x004fc400078e0044 */
[----:B------:R-:W-:Y:S02]  /*a030*/  IMAD.MOV.U32 R233, RZ, RZ, R69 ;  /* 0x000000ffffe97224 */ /* 0x000fe400078e0045 */
[----:B------:R-:W2:Y:S04]  /*a040*/  LDL.LU.64 R68, [R1+0x88] ;  /* 0x0000880001447983 */ /* 0x000ea80000300a00 */
[----:B------:R-:W2:Y:S01]  /*a050*/  LDL.LU.64 R70, [R1+0x90] ;  /* 0x0000900001467983 */ /* 0x000ea20000300a00 */
[----:B----4-:R-:W-:Y:S02]  /*a060*/  IMAD.MOV.U32 R238, RZ, RZ, R72 ;  /* 0x000000ffffee7224 */ /* 0x010fe400078e0048 */
[----:B------:R-:W-:Y:S02]  /*a070*/  IMAD.MOV.U32 R237, RZ, RZ, R73 ;  /* 0x000000ffffed7224 */ /* 0x000fe400078e0049 */
[----:B------:R-:W4:Y:S04]  /*a080*/  LDL.LU.64 R72, [R1+0x98] ;  /* 0x0000980001487983 */ /* 0x000f280000300a00 */
[----:B------:R-:W4:Y:S04]  /*a090*/  LDL.LU.64 R74, [R1+0xa0] ;  /* 0x0000a000014a7983 */ /* 0x000f280000300a00 */
[----:B------:R-:W4:Y:S01]  /*a0a0*/  LDL.LU.64 R60, [R1+0xa8] ;  /* 0x0000a800013c7983 */ /* 0x000f220000300a00 */
[----:B------:R-:W-:-:S02]  /*a0b0*/  IMAD.MOV.U32 R244, RZ, RZ, R64 ;  /* 0x000000fffff47224 */ /* 0x000fc400078e0040 */
[----:B------:R-:W-:Y:S02]  /*a0c0*/  IMAD.MOV.U32 R243, RZ, RZ, R65 ;  /* 0x000000fffff37224 */ /* 0x000fe400078e0041 */
[----:B---3--:R-:W-:Y:S02]  /*a0d0*/  IMAD.MOV.U32 R242, RZ, RZ, R62 ;  /* 0x000000fffff27224 */ /* 0x008fe400078e003e */
[----:B------:R-:W-:Y:S02]  /*a0e0*/  IMAD.MOV.U32 R241, RZ, RZ, R63 ;  /* 0x000000fffff17224 */ /* 0x000fe400078e003f */
[----:B------:R-:W3:Y:S01]  /*a0f0*/  LDL.LU.64 R62, [R1+0xb0] ;  /* 0x0000b000013e7983 */ /* 0x000ee20000300a00 */
[----:B------:R-:W-:Y:S02]  /*a100*/  IMAD.MOV.U32 R246, RZ, RZ, R66 ;  /* 0x000000fffff67224 */ /* 0x000fe400078e0042 */
[----:B------:R-:W-:Y:S02]  /*a110*/  IMAD.MOV.U32 R245, RZ, RZ, R67 ;  /* 0x000000fffff57224 */ /* 0x000fe400078e0043 */
[----:B------:R-:W3:Y:S04]  /*a120*/  LDL.LU.64 R66, [R1+0xb8] ;  /* 0x0000b80001427983 */ /* 0x000ee80000300a00 */
[----:B------:R-:W3:Y:S01]  /*a130*/  LDL.LU.64 R64, [R1+0xc0] ;  /* 0x0000c00001407983 */ /* 0x000ee20000300a00 */
[----:B--2---:R-:W-:-:S02]  /*a140*/  IMAD.MOV.U32 R248, RZ, RZ, R68 ;  /* 0x000000fffff87224 */ /* 0x004fc400078e0044 */
[----:B------:R-:W-:Y:S02]  /*a150*/  IMAD.MOV.U32 R247, RZ, RZ, R69 ;  /* 0x000000fffff77224 */ /* 0x000fe400078e0045 */
[----:B------:R-:W2:Y:S01]  /*a160*/  LDL.LU.64 R68, [R1+0xc8] ;  /* 0x0000c80001447983 */ /* 0x000ea20000300a00 */
[----:B------:R-:W-:Y:S02]  /*a170*/  IMAD.MOV.U32 R250, RZ, RZ, R70 ;  /* 0x000000fffffa7224 */ /* 0x000fe400078e0046 */
[----:B------:R-:W-:Y:S02]  /*a180*/  IMAD.MOV.U32 R249, RZ, RZ, R71 ;  /* 0x000000fffff97224 */ /* 0x000fe400078e0047 */
[----:B------:R-:W2:Y:S01]  /*a190*/  LDL.LU.64 R70, [R1+0xd0] ;  /* 0x0000d00001467983 */ /* 0x000ea20000300a00 */
[----:B----4-:R-:W-:-:S03]  /*a1a0*/  IMAD.MOV.U32 R3, RZ, RZ, R75 ;  /* 0x000000ffff037224 */ /* 0x010fc600078e004b */
[----:B------:R1:W-:Y:S01]  /*a1b0*/  STL [R1+0x4], R74 ;  /* 0x0000044a01007387 */ /* 0x0003e20000100800 */
[----:B------:R-:W-:Y:S02]  /*a1c0*/  IMAD.MOV.U32 R252, RZ, RZ, R72 ;  /* 0x000000fffffc7224 */ /* 0x000fe400078e0048 */
[----:B------:R-:W-:Y:S01]  /*a1d0*/  IMAD.MOV.U32 R251, RZ, RZ, R73 ;  /* 0x000000fffffb7224 */ /* 0x000fe200078e0049 */
[----:B------:R-:W-:Y:S04]  /*a1e0*/  STL [R1+0xc], R60 ;  /* 0x00000c3c01007387 */ /* 0x000fe80000100800 */
[----:B------:R4:W-:Y:S04]  /*a1f0*/  STL [R1], R3 ;  /* 0x0000000301007387 */ /* 0x0009e80000100800 */
[----:B------:R-:W2:Y:S01]  /*a200*/  LDL.LU.64 R72, [R1+0xd8] ;  /* 0x0000d80001487983 */ /* 0x000ea20000300a00 */
[----:B-1----:R-:W-:-:S02]  /*a210*/  IMAD.MOV.U32 R74, RZ, RZ, R80 ;  /* 0x000000ffff4a7224 */ /* 0x002fc400078e0050 */
[----:B------:R-:W-:Y:S02]  /*a220*/  IMAD.MOV.U32 R75, RZ, RZ, R81 ;  /* 0x000000ffff4b7224 */ /* 0x000fe400078e0051 */
[----:B------:R-:W2:Y:S01]  /*a230*/  LDL.LU.64 R80, [R1+0xe0] ;  /* 0x0000e00001507983 */ /* 0x000ea20000300a00 */
[----:B----4-:R-:W-:Y:S02]  /*a240*/  IMAD.MOV.U32 R3, RZ, RZ, R61 ;  /* 0x000000ffff037224 */ /* 0x010fe400078e003d */
[----:B------:R-:W-:Y:S02]  /*a250*/  IMAD.MOV.U32 R226, RZ, RZ, R58 ;  /* 0x000000ffffe27224 */ /* 0x000fe400078e003a */
[----:B------:R-:W-:Y:S01]  /*a260*/  IMAD.MOV.U32 R225, RZ, RZ, R59 ;  /* 0x000000ffffe17224 */ /* 0x000fe200078e003b */
[----:B---3--:R-:W-:Y:S04]  /*a270*/  STL [R1+0x14], R62 ;  /* 0x0000143e01007387 */ /* 0x008fe80000100800 */
[----:B------:R1:W-:Y:S02]  /*a280*/  STL [R1+0x8], R3 ;  /* 0x0000080301007387 */ /* 0x0003e40000100800 */
[----:B-1----:R-:W-:-:S05]  /*a290*/  IMAD.MOV.U32 R3, RZ, RZ, R63 ;  /* 0x000000ffff037224 */ /* 0x002fca00078e003f */
[----:B------:R1:W-:Y:S04]  /*a2a0*/  STL [R1+0x10], R3 ;  /* 0x0000100301007387 */ /* 0x0003e80000100800 */
[----:B------:R-:W3:Y:S01]  /*a2b0*/  LDL.LU.64 R58, [R1+0xe8] ;  /* 0x0000e800013a7983 */ /* 0x000ee20000300a00 */
[----:B-1----:R-:W-:-:S03]  /*a2c0*/  IMAD.MOV.U32 R3, RZ, RZ, R67 ;  /* 0x000000ffff037224 */ /* 0x002fc600078e0043 */
[----:B------:R1:W-:Y:S04]  /*a2d0*/  STL [R1+0x1c], R66 ;  /* 0x00001c4201007387 */ /* 0x0003e80000100800 */
[----:B------:R4:W-:Y:S04]  /*a2e0*/  STL [R1+0x18], R3 ;  /* 0x0000180301007387 */ /* 0x0009e80000100800 */
[----:B------:R-:W-:Y:S04]  /*a2f0*/  STL [R1+0x24], R64 ;  /* 0x0000244001007387 */ /* 0x000fe80000100800 */
[----:B-1----:R-:W3:Y:S01]  /*a300*/  LDL.LU.64 R66, [R1+0xf0] ;  /* 0x0000f00001427983 */ /* 0x002ee20000300a00 */
[----:B----4-:R-:W-:-:S03]  /*a310*/  IMAD.MOV.U32 R3, RZ, RZ, R65 ;  /* 0x000000ffff037224 */ /* 0x010fc600078e0041 */
[----:B--2---:R-:W-:Y:S04]  /*a320*/  STL [R1+0x2c], R68 ;  /* 0x00002c4401007387 */ /* 0x004fe80000100800 */
[----:B------:R1:W-:Y:S02]  /*a330*/  STL [R1+0x20], R3 ;  /* 0x0000200301007387 */ /* 0x0003e40000100800 */
[----:B-1----:R-:W-:-:S05]  /*a340*/  IMAD.MOV.U32 R3, RZ, RZ, R69 ;  /* 0x000000ffff037224 */ /* 0x002fca00078e0045 */
[----:B------:R1:W-:Y:S04]  /*a350*/  STL [R1+0x28], R3 ;  /* 0x0000280301007387 */ /* 0x0003e80000100800 */
[----:B------:R-:W2:Y:S04]  /*a360*/  LDL.LU.64 R68, [R1+0xf8] ;  /* 0x0000f80001447983 */ /* 0x000ea80000300a00 */
[----:B------:R4:W-:Y:S01]  /*a370*/  STL [R1+0x34], R70 ;  /* 0x0000344601007387 */ /* 0x0009e20000100800 */
[----:B-1----:R-:W-:-:S03]  /*a380*/  IMAD.MOV.U32 R3, RZ, RZ, R71 ;  /* 0x000000ffff037224 */ /* 0x002fc600078e0047 */
[----:B----4-:R-:W4:Y:S04]  /*a390*/  LDL.LU.64 R70, [R1+0x100] ;  /* 0x0001000001467983 */ /* 0x010f280000300a00 */
[----:B------:R1:W-:Y:S04]  /*a3a0*/  STL [R1+0x30], R3 ;  /* 0x0000300301007387 */ /* 0x0003e80000100800 */
[----:B------:R-:W-:Y:S04]  /*a3b0*/  STL [R1+0x3c], R72 ;  /* 0x00003c4801007387 */ /* 0x000fe80000100800 */
[----:B------:R-:W4:Y:S01]  /*a3c0*/  LDL.LU.64 R60, [R1+0x108] ;  /* 0x00010800013c7983 */ /* 0x000f220000300a00 */
[----:B-1----:R-:W-:-:S05]  /*a3d0*/  IMAD.MOV.U32 R3, RZ, RZ, R73 ;  /* 0x000000ffff037224 */ /* 0x002fca00078e0049 */
[----:B------:R1:W-:Y:S04]  /*a3e0*/  STL [R1+0x38], R3 ;  /* 0x0000380301007387 */ /* 0x0003e80000100800 */
[----:B------:R1:W-:Y:S04]  /*a3f0*/  STL [R1+0x44], R80 ;  /* 0x0000445001007387 */ /* 0x0003e80000100800 */
[----:B------:R-:W4:Y:S01]  /*a400*/  LDL.LU.64 R62, [R1+0x110] ;  /* 0x00011000013e7983 */ /* 0x000f220000300a00 */
[----:B-1----:R-:W-:-:S05]  /*a410*/  IMAD.MOV.U32 R3, RZ, RZ, R81 ;  /* 0x000000ffff037224 */ /* 0x002fca00078e0051 */
[----:B------:R1:W-:Y:S01]  /*a420*/  STL [R1+0x40], R3 ;  /* 0x0000400301007387 */ /* 0x0003e20000100800 */
[----:B------:R-:W-:Y:S02]  /*a430*/  IMAD.MOV.U32 R80, RZ, RZ, R84 ;  /* 0x000000ffff507224 */ /* 0x000fe400078e0054 */
[----:B------:R-:W-:Y:S02]  /*a440*/  IMAD.MOV.U32 R81, RZ, RZ, R85 ;  /* 0x000000ffff517224 */ /* 0x000fe400078e0055 */
[----:B------:R-:W4:Y:S01]  /*a450*/  LDL.LU.64 R84, [R1+0x118] ;  /* 0x0001180001547983 */ /* 0x000f220000300a00 */
[----:B------:R-:W-:Y:S02]  /*a460*/  IMAD.MOV.U32 R72, RZ, RZ, R74 ;  /* 0x000000ffff487224 */ /* 0x000fe400078e004a */
[----:B------:R-:W-:Y:S02]  /*a470*/  IMAD.MOV.U32 R73, RZ, RZ, R75 ;  /* 0x000000ffff497224 */ /* 0x000fe400078e004b */
        /* <DEDUP_REMOVED lines=8> */
[----:B------:R-:W-:Y:S02]  /*a500*/  IMAD.MOV.U32 R86, RZ, RZ, R36 ;  /* 0x000000ffff567224 */ /* 0x000fe400078e0024 */
[----:B------:R-:W-:Y:S01]  /*a510*/  IMAD.MOV.U32 R87, RZ, RZ, R37 ;  /* 0x000000ffff577224 */ /* 0x000fe200078e0025 */
[----:B---3--:R-:W-:Y:S04]  /*a520*/  STL [R1+0x4c], R58 ;  /* 0x00004c3a01007387 */ /* 0x008fe80000100800 */
[----:B------:R-:W3:Y:S01]  /*a530*/  LDL.LU.64 R64, [R1+0x120] ;  /* 0x0001200001407983 */ /* 0x000ee20000300a00 */
[----:B-1----:R-:W-:-:S03]  /*a540*/  IMAD.MOV.U32 R3, RZ, RZ, R59 ;  /* 0x000000ffff037224 */ /* 0x002fc600078e003b */
[----:B------:R-:W3:Y:S04]  /*a550*/  LDL.LU.64 R36, [R1+0x128] ;  /* 0x0001280001247983 */ /* 0x000ee80000300a00 */
[----:B------:R-:W-:Y:S04]  /*a560*/  STL [R1+0x54], R66 ;  /* 0x0000544201007387 */ /* 0x000fe80000100800 */
[----:B------:R1:W-:Y:S02]  /*a570*/  STL [R1+0x48], R3 ;  /* 0x0000480301007387 */ /* 0x0003e40000100800 */
[----:B-1----:R-:W-:-:S05]  /*a580*/  IMAD.MOV.U32 R3, RZ, RZ, R67 ;  /* 0x000000ffff037224 */ /* 0x002fca00078e0043 */
[----:B------:R2:W-:Y:S04]  /*a590*/  STL [R1+0x50], R3 ;  /* 0x0000500301007387 */ /* 0x0005e80000100800 */
[----:B------:R-:W3:Y:S01]  /*a5a0*/  LDL.LU.64 R66, [R1+0x130] ;  /* 0x0001300001427983 */ /* 0x000ee20000300a00 */
[----:B--2---:R-:W-:-:S03]  /*a5b0*/  IMAD.MOV.U32 R3, RZ, RZ, R69 ;  /* 0x000000ffff037224 */ /* 0x004fc600078e0045 */
[----:B------:R1:W-:Y:S04]  /*a5c0*/  STL [R1+0x5c], R68 ;  /* 0x00005c4401007387 */ /* 0x0003e80000100800 */
[----:B----4-:R2:W-:Y:S04]  /*a5d0*/  STL [R1+0x64], R70 ;  /* 0x0000644601007387 */ /* 0x0105e80000100800 */
[----:B------:R4:W-:Y:S04]  /*a5e0*/  STL [R1+0x58], R3 ;  /* 0x0000580301007387 */ /* 0x0009e80000100800 */
[----:B-1----:R-:W3:Y:S01]  /*a5f0*/  LDL.LU.64 R68, [R1+0x138] ;  /* 0x0001380001447983 */ /* 0x002ee20000300a00 */
[----:B--2---:R-:W-:-:S02]  /*a600*/  IMAD.MOV.U32 R70, RZ, RZ, R72 ;  /* 0x000000ffff467224 */ /* 0x004fc400078e0048 */
[----:B----4-:R-:W-:Y:S02]  /*a610*/  IMAD.MOV.U32 R3, RZ, RZ, R71 ;  /* 0x000000ffff037224 */ /* 0x010fe400078e0047 */
[----:B------:R-:W-:Y:S02]  /*a620*/  IMAD.MOV.U32 R71, RZ, RZ, R73 ;  /* 0x000000ffff477224 */ /* 0x000fe400078e0049 */
[----:B------:R-:W2:Y:S04]  /*a630*/  LDL.LU.64 R72, [R1+0x140] ;  /* 0x0001400001487983 */ /* 0x000ea80000300a00 */
[----:B------:R1:W-:Y:S04]  /*a640*/  STL [R1+0x60], R3 ;  /* 0x0000600301007387 */ /* 0x0003e80000100800 */
[----:B------:R-:W-:Y:S01]  /*a650*/  STL [R1+0x6c], R60 ;  /* 0x00006c3c01007387 */ /* 0x000fe20000100800 */
[----:B-1----:R-:W-:-:S05]  /*a660*/  IMAD.MOV.U32 R3, RZ, RZ, R61 ;  /* 0x000000ffff037224 */ /* 0x002fca00078e003d */
[----:B------:R1:W-:Y:S04]  /*a670*/  STL [R1+0x68], R3 ;  /* 0x0000680301007387 */ /* 0x0003e80000100800 */
[----:B------:R-:W-:Y:S01]  /*a680*/  STL [R1+0x74], R62 ;  /* 0x0000743e01007387 */ /* 0x000fe20000100800 */
[----:B-1----:R-:W-:-:S05]  /*a690*/  IMAD.MOV.U32 R3, RZ, RZ, R63 ;  /* 0x000000ffff037224 */ /* 0x002fca00078e003f */
[----:B------:R1:W-:Y:S04]  /*a6a0*/  STL [R1+0x70], R3 ;  /* 0x0000700301007387 */ /* 0x0003e80000100800 */
[----:B------:R4:W-:Y:S01]  /*a6b0*/  STL [R1+0x7c], R84 ;  /* 0x00007c5401007387 */ /* 0x0009e20000100800 */
[----:B-1----:R-:W-:-:S05]  /*a6c0*/  IMAD.MOV.U32 R3, RZ, RZ, R85 ;  /* 0x000000ffff037224 */ /* 0x002fca00078e0055 */
[----:B------:R1:W-:Y:S01]  /*a6d0*/  STL [R1+0x78], R3 ;  /* 0x0000780301007387 */ /* 0x0003e20000100800 */
[----:B----4-:R-:W-:Y:S02]  /*a6e0*/  IMAD.MOV.U32 R84, RZ, RZ, R86 ;  /* 0x000000ffff547224 */ /* 0x010fe400078e0056 */
[----:B------:R-:W-:Y:S01]  /*a6f0*/  IMAD.MOV.U32 R85, RZ, RZ, R87 ;  /* 0x000000ffff557224 */ /* 0x000fe200078e0057 */
[----:B---3--:R-:W-:Y:S04]  /*a700*/  STL [R1+0x84], R64 ;  /* 0x0000844001007387 */ /* 0x008fe80000100800 */
[----:B------:R-:W3:Y:S01]  /*a710*/  LDL.LU.64 R86, [R1+0x178] ;  /* 0x0001780001567983 */ /* 0x000ee20000300a00 */
[----:B-1----:R-:W-:-:S05]  /*a720*/  IMAD.MOV.U32 R3, RZ, RZ, R65 ;  /* 0x000000ffff037224 */ /* 0x002fca00078e0041 */
[----:B------:R1:W-:Y:S04]  /*a730*/  STL [R1+0x80], R3 ;  /* 0x0000800301007387 */ /* 0x0003e80000100800 */
[----:B------:R4:W-:Y:S01]  /*a740*/  STL [R1+0x8c], R36 ;  /* 0x00008c2401007387 */ /* 0x0009e20000100800 */
[----:B-1----:R-:W-:-:S05]  /*a750*/  IMAD.MOV.U32 R3, RZ, RZ, R37 ;  /* 0x000000ffff037224 */ /* 0x002fca00078e0025 */
[----:B------:R1:W-:Y:S01]  /*a760*/  STL [R1+0x88], R3 ;  /* 0x0000880301007387 */ /* 0x0003e20000100800 */
[----:B----4-:R-:W-:Y:S02]  /*a770*/  IMAD.MOV.U32 R36, RZ, RZ, R32 ;  /* 0x000000ffff247224 */ /* 0x010fe400078e0020 */
[----:B------:R-:W-:Y:S02]  /*a780*/  IMAD.MOV.U32 R37, RZ, RZ, R33 ;  /* 0x000000ffff257224 */ /* 0x000fe400078e0021 */
[----:B------:R-:W-:Y:S02]  /*a790*/  IMAD.MOV.U32 R32, RZ, RZ, R34 ;  /* 0x000000ffff207224 */ /* 0x000fe400078e0022 */
[----:B------:R-:W-:Y:S01]  /*a7a0*/  IMAD.MOV.U32 R33, RZ, RZ, R35 ;  /* 0x000000ffff217224 */ /* 0x000fe200078e0023 */
[----:B------:R-:W-:Y:S04]  /*a7b0*/  STL [R1+0x94], R66 ;  /* 0x0000944201007387 */ /* 0x000fe80000100800 */
[----:B------:R-:W4:Y:S01]  /*a7c0*/  LDL.LU.64 R34, [R1+0x198] ;  /* 0x0001980001227983 */ /* 0x000f220000300a00 */
[----:B-1----:R-:W-:-:S03]  /*a7d0*/  IMAD.MOV.U32 R3, RZ, RZ, R67 ;  /* 0x000000ffff037224 */ /* 0x002fc600078e0043 */
[----:B------:R-:W-:Y:S04]  /*a7e0*/  STL [R1+0x9c], R68 ;  /* 0x00009c4401007387 */ /* 0x000fe80000100800 */
[----:B------:R1:W-:Y:S02]  /*a7f0*/  STL [R1+0x90], R3 ;  /* 0x0000900301007387 */ /* 0x0003e40000100800 */
[----:B-1----:R-:W-:-:S05]  /*a800*/  IMAD.MOV.U32 R3, RZ, RZ, R69 ;  /* 0x000000ffff037224 */ /* 0x002fca00078e0045 */
[----:B------:R1:W-:Y:S04]  /*a810*/  STL [R1+0x98], R3 ;  /* 0x0000980301007387 */ /* 0x0003e80000100800 */
[----:B--2---:R-:W-:Y:S01]  /*a820*/  STL [R1+0xa4], R72 ;  /* 0x0000a44801007387 */ /* 0x004fe20000100800 */
[----:B-1----:R-:W-:-:S03]  /*a830*/  IMAD.MOV.U32 R3, RZ, RZ, R73 ;  /* 0x000000ffff037224 */ /* 0x002fc600078e0049 */
[----:B------:R-:W-:Y:S04]  /*a840*/  STL [R1+0xac], R74 ;  /* 0x0000ac4a01007387 */ /* 0x000fe80000100800 */
[----:B------:R1:W-:Y:S04]  /*a850*/  STL [R1+0xa0], R3 ;  /* 0x0000a00301007387 */ /* 0x0003e80000100800 */
[----:B------:R-:W-:Y:S01]  /*a860*/  STL [R1+0xb4], R76 ;  /* 0x0000b44c01007387 */ /* 0x000fe20000100800 */
[----:B-1----:R-:W-:-:S05]  /*a870*/  IMAD.MOV.U32 R3, RZ, RZ, R75 ;  /* 0x000000ffff037224 */ /* 0x002fca00078e004b */
        /* <DEDUP_REMOVED lines=12> */
[----:B------:R1:W-:Y:S02]  /*a940*/  STL [R1+0xc8], R3 ;  /* 0x0000c80301007387 */ /* 0x0003e40000100800 */
[----:B-1----:R-:W-:Y:S02]  /*a950*/  IMAD.MOV.U32 R3, RZ, RZ, R85 ;  /* 0x000000ffff037224 */ /* 0x002fe400078e0055 */
[----:B------:R-:W-:Y:S02]  /*a960*/  IMAD.MOV.U32 R54, RZ, RZ, R70 ;  /* 0x000000ffff367224 */ /* 0x000fe400078e0046 */
        /* <DEDUP_REMOVED lines=10> */
[----:B------:R-:W-:Y:S01]  /*aa10*/  IMAD.MOV.U32 R61, RZ, RZ, R33 ;  /* 0x000000ffff3d7224 */ /* 0x000fe200078e0021 */
[----:B---3--:R-:W-:Y:S04]  /*aa20*/  STL [R1+0xdc], R86 ;  /* 0x0000dc5601007387 */ /* 0x008fe80000100800 */
[----:B------:R1:W-:Y:S04]  /*aa30*/  STL [R1+0xd0], R3 ;  /* 0x0000d00301007387 */ /* 0x0003e80000100800 */
[----:B------:R-:W-:Y:S01]  /*aa40*/  STL [R1+0xe4], R88 ;  /* 0x0000e45801007387 */ /* 0x000fe20000100800 */
[----:B-1----:R-:W-:-:S05]  /*aa50*/  IMAD.MOV.U32 R3, RZ, RZ, R87 ;  /* 0x000000ffff037224 */ /* 0x002fca00078e0057 */
[----:B------:R1:W-:Y:S04]  /*aa60*/  STL [R1+0xd8], R3 ;  /* 0x0000d80301007387 */ /* 0x0003e80000100800 */
[----:B------:R-:W-:Y:S01]  /*aa70*/  STL [R1+0xec], R40 ;  /* 0x0000ec2801007387 */ /* 0x000fe20000100800 */
[----:B-1----:R-:W-:-:S05]  /*aa80*/  IMAD.MOV.U32 R3, RZ, RZ, R89 ;  /* 0x000000ffff037224 */ /* 0x002fca00078e0059 */
[----:B------:R1:W-:Y:S02]  /*aa90*/  STL [R1+0xe0], R3 ;  /* 0x0000e00301007387 */ /* 0x0003e40000100800 */
[----:B-1----:R-:W-:-:S05]  /*aaa0*/  IMAD.MOV.U32 R3, RZ, RZ, R41 ;  /* 0x000000ffff037224 */ /* 0x002fca00078e0029 */
[----:B------:R1:W-:Y:S04]  /*aab0*/  STL [R1+0xe8], R3 ;  /* 0x0000e80301007387 */ /* 0x0003e80000100800 */
[----:B------:R-:W-:Y:S01]  /*aac0*/  STL [R1+0xf4], R38 ;  /* 0x0000f42601007387 */ /* 0x000fe20000100800 */
[----:B-1----:R-:W-:-:S05]  /*aad0*/  IMAD.MOV.U32 R3, RZ, RZ, R39 ;  /* 0x000000ffff037224 */ /* 0x002fca00078e0027 */
[----:B------:R1:W-:Y:S04]  /*aae0*/  STL [R1+0xf0], R3 ;  /* 0x0000f00301007387 */ /* 0x0003e80000100800 */
[----:B----4-:R2:W-:Y:S04]  /*aaf0*/  STL [R1+0xfc], R34 ;  /* 0x0000fc2201007387 */ /* 0x0105e80000100800 */
[----:B------:R-:W3:Y:S01]  /*ab00*/  LDL.LU.64 R62, [R1+0x1c0] ;  /* 0x0001c000013e7983 */ /* 0x000ee20000300a00 */
[----:B-1----:R-:W-:-:S03]  /*ab10*/  IMAD.MOV.U32 R3, RZ, RZ, R35 ;  /* 0x000000ffff037224 */ /* 0x002fc600078e0023 */
[----:B------:R-:W4:Y:S04]  /*ab20*/  LDL.LU.64 R64, [R1+0x1c8] ;  /* 0x0001c80001407983 */ /* 0x000f280000300a00 */
[----:B------:R1:W-:Y:S04]  /*ab30*/  STL [R1+0xf8], R3 ;  /* 0x0000f80301007387 */ /* 0x0003e80000100800 */
[----:B------:R-:W-:Y:S04]  /*ab40*/  STL [R1+0x104], R54 ;  /* 0x0001043601007387 */ /* 0x000fe80000100800 */
[----:B------:R-:W4:Y:S04]  /*ab50*/  LDL.LU.64 R88, [R1+0x408] ;  /* 0x0004080001587983 */ /* 0x000f280000300a00 */
        /* <DEDUP_REMOVED lines=14> */
[----:B--2---:R-:W2:Y:S04]  /*ac40*/  LDL.LU.64 R34, [R1+0x448] ;  /* 0x0004480001227983 */ /* 0x004ea80000300a00 */
[----:B------:R-:W2:Y:S04]  /*ac50*/  LDL.LU.64 R80, [R1+0x280] ;  /* 0x0002800001507983 */ /* 0x000ea80000300a00 */
[----:B------:R-:W2:Y:S04]  /*ac60*/  LDL.LU.64 R82, [R1+0x3d0] ;  /* 0x0003d00001527983 */ /* 0x000ea80000300a00 */
[----:B------:R-:W2:Y:S04]  /*ac70*/  LDL.LU.64 R84, [R1+0x1f0] ;  /* 0x0001f00001547983 */ /* 0x000ea80000300a00 */
[----:B------:R-:W2:Y:S01]  /*ac80*/  LDL.LU.64 R44, [R1+0x1d8] ;  /* 0x0001d800012c7983 */ /* 0x000ea20000300a00 */
        /* <DEDUP_REMOVED lines=10> */
[----:B---3--:R-:W-:Y:S04]  /*ad30*/  STL [R1+0x124], R62 ;  /* 0x0001243e01007387 */ /* 0x008fe80000100800 */
[----:B------:R1:W-:Y:S04]  /*ad40*/  STL [R1+0x118], R3 ;  /* 0x0001180301007387 */ /* 0x0003e80000100800 */
[----:B----4-:R-:W-:Y:S01]  /*ad50*/  STL [R1+0x12c], R64 ;  /* 0x00012c4001007387 */ /* 0x010fe20000100800 */
[----:B-1----:R-:W-:-:S05]  /*ad60*/  IMAD.MOV.U32 R3, RZ, RZ, R63 ;  /* 0x000000ffff037224 */ /* 0x002fca00078e003f */
[----:B------:R1:W-:Y:S02]  /*ad70*/  STL [R1+0x120], R3 ;  /* 0x0001200301007387 */ /* 0x0003e40000100800 */
[----:B-1----:R-:W-:-:S05]  /*ad80*/  IMAD.MOV.U32 R3, RZ, RZ, R65 ;  /* 0x000000ffff037224 */ /* 0x002fca00078e0041 */
[----:B------:R1:W-:Y:S04]  /*ad90*/  STL [R1+0x128], R3 ;  /* 0x0001280301007387 */ /* 0x0003e80000100800 */
[----:B------:R3:W-:Y:S01]  /*ada0*/  STL [R1+0x134], R50 ;  /* 0x0001343201007387 */ /* 0x0007e20000100800 */
[----:B------:R-:W-:Y:S02]  /*adb0*/  IMAD.MOV.U32 R62, RZ, RZ, R66 ;  /* 0x000000ffff3e7224 */ /* 0x000fe400078e0042 */
[----:B------:R-:W-:Y:S02]  /*adc0*/  IMAD.MOV.U32 R56, RZ, RZ, R68 ;  /* 0x000000ffff387224 */ /* 0x000fe400078e0044 */
[----:B------:R-:W-:Y:S02]  /*add0*/  IMAD.MOV.U32 R57, RZ, RZ, R69 ;  /* 0x000000ffff397224 */ /* 0x000fe400078e0045 */
[----:B------:R-:W-:-:S02]  /*ade0*/  IMAD.MOV.U32 R63, RZ, RZ, R67 ;  /* 0x000000ffff3f7224 */ /* 0x000fc400078e0043 */
[----:B-1----:R-:W-:Y:S02]  /*adf0*/  IMAD.MOV.U32 R3, RZ, RZ, R51 ;  /* 0x000000ffff037224 */ /* 0x002fe400078e0033 */
[----:B------:R-:W-:Y:S02]  /*ae00*/  IMAD.MOV.U32 R54, RZ, RZ, R72 ;  /* 0x000000ffff367224 */ /* 0x000fe400078e0048 */
[----:B------:R-:W-:Y:S02]  /*ae10*/  IMAD.MOV.U32 R68, RZ, RZ, R86 ;  /* 0x000000ffff447224 */ /* 0x000fe400078e0056 */
[----:B------:R-:W-:Y:S02]  /*ae20*/  IMAD.MOV.U32 R69, RZ, RZ, R87 ;  /* 0x000000ffff457224 */ /* 0x000fe400078e0057 */
[----:B------:R-:W-:Y:S02]  /*ae30*/  IMAD.MOV.U32 R60, RZ, RZ, R76 ;  /* 0x000000ffff3c7224 */ /* 0x000fe400078e004c */
[----:B------:R-:W-:-:S02]  /*ae40*/  IMAD.MOV.U32 R58, RZ, RZ, R78 ;  /* 0x000000ffff3a7224 */ /* 0x000fc400078e004e */
[----:B------:R-:W-:Y:S02]  /*ae50*/  IMAD.MOV.U32 R59, RZ, RZ, R79 ;  /* 0x000000ffff3b7224 */ /* 0x000fe400078e004f */
[----:B------:R-:W4:Y:S01]  /*ae60*/  LDL.LU.64 R78, [R1+0x3e0] ;  /* 0x0003e000014e7983 */ /* 0x000f220000300a00 */
[----:B------:R-:W-:-:S03]  /*ae70*/  IMAD.MOV.U32 R61, RZ, RZ, R77 ;  /* 0x000000ffff3d7224 */ /* 0x000fc600078e004d */
[----:B------:R-:W4:Y:S01]  /*ae80*/  LDL.LU.64 R52, [R1+0x200] ;  /* 0x0002000001347983 */ /* 0x000f220000300a00 */
[----:B--2---:R-:W-:Y:S02]  /*ae90*/  IMAD.MOV.U32 R64, RZ, RZ, R80 ;  /* 0x000000ffff407224 */ /* 0x004fe400078e0050 */
[----:B------:R-:W-:Y:S01]  /*aea0*/  IMAD.MOV.U32 R65, RZ, RZ, R81 ;  /* 0x000000ffff417224 */ /* 0x000fe200078e0051 */
[----:B------:R-:W2:Y:S01]  /*aeb0*/  LDL.LU.64 R86, [R1+0x400] ;  /* 0x0004000001567983 */ /* 0x000ea20000300a00 */
[----:B------:R-:W-:Y:S02]  /*aec0*/  IMAD.MOV.U32 R76, RZ, RZ, R82 ;  /* 0x000000ffff4c7224 */ /* 0x000fe400078e0052 */
[----:B------:R-:W-:Y:S01]  /*aed0*/  IMAD.MOV.U32 R77, RZ, RZ, R83 ;  /* 0x000000ffff4d7224 */ /* 0x000fe200078e0053 */
[----:B------:R-:W2:Y:S01]  /*aee0*/  LDL.LU.64 R80, [R1+0x3e8] ;  /* 0x0003e80001507983 */ /* 0x000ea20000300a00 */
[----:B------:R-:W-:-:S03]  /*aef0*/  IMAD.MOV.U32 R55, RZ, RZ, R73 ;  /* 0x000000ffff377224 */ /* 0x000fc600078e0049 */
[----:B------:R-:W2:Y:S01]  /*af00*/  LDL.LU.64 R66, [R1+0x290] ;  /* 0x0002900001427983 */ /* 0x000ea20000300a00 */
[----:B------:R-:W-:Y:S02]  /*af10*/  IMAD.MOV.U32 R48, RZ, RZ, R84 ;  /* 0x000000ffff307224 */ /* 0x000fe400078e0054 */
[----:B------:R-:W-:Y:S01]  /*af20*/  IMAD.MOV.U32 R49, RZ, RZ, R85 ;  /* 0x000000ffff317224 */ /* 0x000fe200078e0055 */
[----:B------:R-:W2:Y:S04]  /*af30*/  LDL.LU.64 R82, [R1+0x3f0] ;  /* 0x0003f00001527983 */ /* 0x000ea80000300a00 */
[----:B------:R-:W2:Y:S04]  /*af40*/  LDL.LU.64 R72, [R1+0x240] ;  /* 0x0002400001487983 */ /* 0x000ea80000300a00 */
[----:B------:R-:W2:Y:S04]  /*af50*/  LDL.LU.64 R84, [R1+0x3f8] ;  /* 0x0003f80001547983 */ /* 0x000ea80000300a00 */
[----:B------:R-:W2:Y:S01]  /*af60*/  LDL.LU.64 R46, [R1+0x1e8] ;  /* 0x0001e800012e7983 */ /* 0x000ea20000300a00 */
[----:B---3--:R-:W-:-:S02]  /*af70*/  IMAD.MOV.U32 R50, RZ, RZ, R56 ;  /* 0x000000ffff327224 */ /* 0x008fc400078e0038 */
[----:B------:R-:W-:Y:S01]  /*af80*/  IMAD.MOV.U32 R51, RZ, RZ, R57 ;  /* 0x000000ffff337224 */ /* 0x000fe200078e0039 */
[----:B------:R1:W-:Y:S04]  /*af90*/  STL [R1+0x130], R3 ;  /* 0x0001300301007387 */ /* 0x0003e80000100800 */
[----:B------:R-:W-:Y:S04]  /*afa0*/  STL [R1+0x13c], R44 ;  /* 0x00013c2c01007387 */ /* 0x000fe80000100800 */
[----:B------:R-:W3:Y:S01]  /*afb0*/  LDL.LU.64 R56, [R1+0x1f8] ;  /* 0x0001f80001387983 */ /* 0x000ee20000300a00 */
[----:B-1----:R-:W-:-:S05]  /*afc0*/  IMAD.MOV.U32 R3, RZ, RZ, R45 ;  /* 0x000000ffff037224 */ /* 0x002fca00078e002d */
[----:B------:R1:W-:Y:S04]  /*afd0*/  STL [R1+0x138], R3 ;  /* 0x0001380301007387 */ /* 0x0003e80000100800 */
[----:B------:R1:W-:Y:S02]  /*afe0*/  STL [R1+0x144], R54 ;  /* 0x0001443601007387 */ /* 0x0003e40000100800 */
[----:B-1----:R-:W-:-:S05]  /*aff0*/  IMAD.MOV.U32 R3, RZ, RZ, R55 ;  /* 0x000000ffff037224 */ /* 0x002fca00078e0037 */
[----:B------:R2:W-:Y:S04]  /*b000*/  STL [R1+0x140], R3 ;  /* 0x0001400301007387 */ /* 0x0005e80000100800 */
[----:B------:R-:W4:Y:S01]  /*b010*/  LDL.LU.64 R54, [R1+0x208] ;  /* 0x0002080001367983 */ /* 0x000f220000300a00 */
[----:B--2---:R-:W-:-:S03]  /*b020*/  IMAD.MOV.U32 R3, RZ, RZ, R47 ;  /* 0x000000ffff037224 */ /* 0x004fc600078e002f */
[----:B------:R-:W-:Y:S04]  /*b030*/  STL [R1+0x14c], R46 ;  /* 0x00014c2e01007387 */ /* 0x000fe80000100800 */
[----:B------:R1:W-:Y:S04]  /*b040*/  STL [R1+0x148], R3 ;  /* 0x0001480301007387 */ /* 0x0003e80000100800 */
[----:B------:R-:W-:Y:S01]  /*b050*/  STL [R1+0x154], R48 ;  /* 0x0001543001007387 */ /* 0x000fe20000100800 */
[----:B-1----:R-:W-:-:S05]  /*b060*/  IMAD.MOV.U32 R3, RZ, RZ, R49 ;  /* 0x000000ffff037224 */ /* 0x002fca00078e0031 */
[----:B------:R1:W-:Y:S04]  /*b070*/  STL [R1+0x150], R3 ;  /* 0x0001500301007387 */ /* 0x0003e80000100800 */
[----:B---3--:R2:W-:Y:S01]  /*b080*/  STL [R1+0x15c], R56 ;  /* 0x00015c3801007387 */ /* 0x0085e20000100800 */
[----:B-1----:R-:W-:-:S03]  /*b090*/  IMAD.MOV.U32 R3, RZ, RZ, R57 ;  /* 0x000000ffff037224 */ /* 0x002fc600078e0039 */
[----:B----4-:R-:W-:Y:S04]  /*b0a0*/  STL [R1+0x164], R52 ;  /* 0x0001643401007387 */ /* 0x010fe80000100800 */
[----:B------:R1:W-:Y:S01]  /*b0b0*/  STL [R1+0x158], R3 ;  /* 0x0001580301007387 */ /* 0x0003e20000100800 */
[----:B--2---:R-:W-:Y:S02]  /*b0c0*/  IMAD.MOV.U32 R56, RZ, RZ, R72 ;  /* 0x000000ffff387224 */ /* 0x004fe400078e0048 */
[----:B------:R-:W-:Y:S02]  /*b0d0*/  IMAD.MOV.U32 R57, RZ, RZ, R73 ;  /* 0x000000ffff397224 */ /* 0x000fe400078e0049 */
[----:B------:R-:W2:Y:S01]  /*b0e0*/  LDL.LU.64 R72, [R1+0x218] ;  /* 0x0002180001487983 */ /* 0x000ea20000300a00 */
[----:B-1----:R-:W-:-:S02]  /*b0f0*/  IMAD.MOV.U32 R3, RZ, RZ, R53 ;  /* 0x000000ffff037224 */ /* 0x002fc400078e0035 */
[----:B------:R-:W-:Y:S02]  /*b100*/  IMAD.MOV.U32 R52, RZ, RZ, R62 ;  /* 0x000000ffff347224 */ /* 0x000fe400078e003e */
[----:B------:R-:W-:Y:S01]  /*b110*/  IMAD.MOV.U32 R53, RZ, RZ, R63 ;  /* 0x000000ffff357224 */ /* 0x000fe200078e003f */
[----:B------:R1:W-:Y:S04]  /*b120*/  STL [R1+0x160], R3 ;  /* 0x0001600301007387 */ /* 0x0003e80000100800 */
[----:B------:R3:W-:Y:S04]  /*b130*/  STL [R1+0x16c], R54 ;  /* 0x00016c3601007387 */ /* 0x0007e80000100800 */
[----:B------:R-:W4:Y:S01]  /*b140*/  LDL.LU.64 R62, [R1+0x228] ;  /* 0x00022800013e7983 */ /* 0x000f220000300a00 */
[----:B-1----:R-:W-:-:S05]  /*b150*/  IMAD.MOV.U32 R3, RZ, RZ, R55 ;  /* 0x000000ffff037224 */ /* 0x002fca00078e0037 */
[----:B------:R1:W-:Y:S04]  /*b160*/  STL [R1+0x168], R3 ;  /* 0x0001680301007387 */ /* 0x0003e80000100800 */
[----:B------:R-:W-:Y:S04]  /*b170*/  STL [R1+0x174], R50 ;  /* 0x0001743201007387 */ /* 0x000fe80000100800 */
[----:B---3--:R-:W4:Y:S01]  /*b180*/  LDL.LU.64 R54, [R1+0x238] ;  /* 0x0002380001367983 */ /* 0x008f220000300a00 */
[----:B-1----:R-:W-:-:S05]  /*b190*/  IMAD.MOV.U32 R3, RZ, RZ, R51 ;  /* 0x000000ffff037224 */ /* 0x002fca00078e0033 */
[----:B------:R2:W-:Y:S02]  /*b1a0*/  STL [R1+0x170], R3 ;  /* 0x0001700301007387 */ /* 0x0005e40000100800 */
[----:B--2---:R-:W-:Y:S02]  /*b1b0*/  IMAD.MOV.U32 R3, RZ, RZ, R73 ;  /* 0x000000ffff037224 */ /* 0x004fe400078e0049 */
[----:B------:R1:W-:Y:S04]  /*b1c0*/  STL [R1+0x17c], R72 ;  /* 0x00017c4801007387 */ /* 0x0003e80000100800 */
[----:B------:R2:W-:Y:S01]  /*b1d0*/  STL [R1+0x178], R3 ;  /* 0x0001780301007387 */ /* 0x0005e20000100800 */
[----:B-1----:R-:W-:Y:S02]  /*b1e0*/  IMAD.MOV.U32 R72, RZ, RZ, R74 ;  /* 0x000000ffff487224 */ /* 0x002fe400078e004a */
[----:B------:R-:W-:-:S02]  /*b1f0*/  IMAD.MOV.U32 R73, RZ, RZ, R75 ;  /* 0x000000ffff497224 */ /* 0x000fc400078e004b */
[----:B------:R-:W3:Y:S01]  /*b200*/  LDL.LU.64 R74, [R1+0x248] ;  /* 0x00024800014a7983 */ /* 0x000ee20000300a00 */
[----:B--2---:R-:W-:-:S03]  /*b210*/  IMAD.MOV.U32 R3, RZ, RZ, R53 ;  /* 0x000000ffff037224 */ /* 0x004fc600078e0035 */
[----:B------:R-:W-:Y:S04]  /*b220*/  STL [R1+0x184], R52 ;  /* 0x0001843401007387 */ /* 0x000fe80000100800 */
[----:B------:R1:W-:Y:S04]  /*b230*/  STL [R1+0x180], R3 ;  /* 0x0001800301007387 */ /* 0x0003e80000100800 */
[----:B----4-:R2:W-:Y:S01]  /*b240*/  STL [R1+0x18c], R62 ;  /* 0x00018c3e01007387 */ /* 0x0105e20000100800 */
[----:B-1----:R-:W-:-:S05]  /*b250*/  IMAD.MOV.U32 R3, RZ, RZ, R63 ;  /* 0x000000ffff037224 */ /* 0x002fca00078e003f */
[----:B------:R1:W-:Y:S01]  /*b260*/  STL [R1+0x188], R3 ;  /* 0x0001880301007387 */ /* 0x0003e20000100800 */
[----:B--2---:R-:W-:Y:S02]  /*b270*/  IMAD.MOV.U32 R62, RZ, RZ, R64 ;  /* 0x000000ffff3e7224 */ /* 0x004fe400078e0040 */
[----:B------:R-:W-:Y:S02]  /*b280*/  IMAD.MOV.U32 R63, RZ, RZ, R65 ;  /* 0x000000ffff3f7224 */ /* 0x000fe400078e0041 */
[----:B------:R-:W2:Y:S01]  /*b290*/  LDL.LU.64 R64, [R1+0x258] ;  /* 0x0002580001407983 */ /* 0x000ea20000300a00 */
[----:B-1----:R-:W-:-:S03]  /*b2a0*/  IMAD.MOV.U32 R3, RZ, RZ, R59 ;  /* 0x000000ffff037224 */ /* 0x002fc600078e003b */
[----:B------:R1:W-:Y:S04]  /*b2b0*/  STL [R1+0x194], R58 ;  /* 0x0001943a01007387 */ /* 0x0003e80000100800 */
[----:B------:R4:W-:Y:S04]  /*b2c0*/  STL [R1+0x190], R3 ;  /* 0x0001900301007387 */ /* 0x0009e80000100800 */
[----:B------:R-:W-:Y:S04]  /*b2d0*/  STL [R1+0x19c], R54 ;  /* 0x00019c3601007387 */ /* 0x000fe80000100800 */
[----:B-1----:R-:W2:Y:S01]  /*b2e0*/  LDL.LU.64 R58, [R1+0x268] ;  /* 0x00026800013a7983 */ /* 0x002ea20000300a00 */
[----:B----4-:R-:W-:-:S05]  /*b2f0*/  IMAD.MOV.U32 R3, RZ, RZ, R55 ;  /* 0x000000ffff037224 */ /* 0x010fca00078e0037 */
[----:B------:R1:W-:Y:S04]  /*b300*/  STL [R1+0x198], R3 ;  /* 0x0001980301007387 */ /* 0x0003e80000100800 */
[----:B------:R-:W-:Y:S01]  /*b310*/  STL [R1+0x1a4], R56 ;  /* 0x0001a43801007387 */ /* 0x000fe20000100800 */
[----:B-1----:R-:W-:-:S05]  /*b320*/  IMAD.MOV.U32 R3, RZ, RZ, R57 ;  /* 0x000000ffff037224 */ /* 0x002fca00078e0039 */
[----:B------:R1:W-:Y:S04]  /*b330*/  STL [R1+0x1a0], R3 ;  /* 0x0001a00301007387 */ /* 0x0003e80000100800 */
[----:B---3--:R3:W-:Y:S01]  /*b340*/  STL [R1+0x1ac], R74 ;  /* 0x0001ac4a01007387 */ /* 0x0087e20000100800 */
[----:B-1----:R-:W-:-:S03]  /*b350*/  IMAD.MOV.U32 R3, RZ, RZ, R75 ;  /* 0x000000ffff037224 */ /* 0x002fc600078e004b */
[----:B---3--:R-:W3:Y:S04]  /*b360*/  LDL.LU.64 R74, [R1+0x278] ;  /* 0x00027800014a7983 */ /* 0x008ee80000300a00 */
[----:B------:R1:W-:Y:S04]  /*b370*/  STL [R1+0x1a8], R3 ;  /* 0x0001a80301007387 */ /* 0x0003e80000100800 */
[----:B------:R4:W-:Y:S01]  /*b380*/  STL [R1+0x1b4], R60 ;  /* 0x0001b43c01007387 */ /* 0x0009e20000100800 */
[----:B-1----:R-:W-:-:S05]  /*b390*/  IMAD.MOV.U32 R3, RZ, RZ, R61 ;  /* 0x000000ffff037224 */ /* 0x002fca00078e003d */
[----:B------:R1:W-:Y:S01]  /*b3a0*/  STL [R1+0x1b0], R3 ;  /* 0x0001b00301007387 */ /* 0x0003e20000100800 */
[----:B----4-:R-:W-:Y:S02]  /*b3b0*/  IMAD.MOV.U32 R60, RZ, RZ, R62 ;  /* 0x000000ffff3c7224 */ /* 0x010fe400078e003e */
[----:B------:R-:W-:Y:S01]  /*b3c0*/  IMAD.MOV.U32 R61, RZ, RZ, R63 ;  /* 0x000000ffff3d7224 */ /* 0x000fe200078e003f */
[----:B--2---:R2:W-:Y:S04]  /*b3d0*/  STL [R1+0x1bc], R64 ;  /* 0x0001bc4001007387 */ /* 0x0045e80000100800 */
[----:B------:R-:W4:Y:S01]  /*b3e0*/  LDL.LU.64 R62, [R1+0x288] ;  /* 0x00028800013e7983 */ /* 0x000f220000300a00 */
[----:B-1----:R-:W-:-:S05]  /*b3f0*/  IMAD.MOV.U32 R3, RZ, RZ, R65 ;  /* 0x000000ffff037224 */ /* 0x002fca00078e0041 */
[----:B------:R1:W-:Y:S01]  /*b400*/  STL [R1+0x1b8], R3 ;  /* 0x0001b80301007387 */ /* 0x0003e20000100800 */
[----:B--2---:R-:W-:Y:S02]  /*b410*/  IMAD.MOV.U32 R64, RZ, RZ, R66 ;  /* 0x000000ffff407224 */ /* 0x004fe400078e0042 */
[----:B------:R-:W-:Y:S01]  /*b420*/  IMAD.MOV.U32 R65, RZ, RZ, R67 ;  /* 0x000000ffff417224 */ /* 0x000fe200078e0043 */
[----:B------:R2:W-:Y:S04]  /*b430*/  STL [R1+0x1c4], R68 ;  /* 0x0001c44401007387 */ /* 0x0005e80000100800 */
[----:B------:R-:W4:Y:S01]  /*b440*/  LDL.64 R66, [R1+0x3a8] ;  /* 0x0003a80001427983 */ /* 0x000f220000100a00 */
[----:B-1----:R-:W-:Y:S02]  /*b450*/  IMAD.MOV.U32 R3, RZ, RZ, R69 ;  /* 0x000000ffff037224 */ /* 0x002fe400078e0045 */
[----:B--2---:R-:W-:-:S02]  /*b460*/  IMAD.MOV.U32 R68, RZ, RZ, R90 ;  /* 0x000000ffff447224 */ /* 0x004fc400078e005a */
[----:B------:R-:W-:Y:S01]  /*b470*/  IMAD.MOV.U32 R69, RZ, RZ, R91 ;  /* 0x000000ffff457224 */ /* 0x000fe200078e005b */
[----:B------:R1:W-:Y:S01]  /*b480*/  STL [R1+0x1c0], R3 ;  /* 0x0001c00301007387 */ /* 0x0003e20000100800 */
[----:B------:R-:W-:Y:S02]  /*b490*/  IMAD.MOV.U32 R90, RZ, RZ, R40 ;  /* 0x000000ffff5a7224 */ /* 0x000fe400078e0028 */
[----:B------:R-:W-:Y:S01]  /*b4a0*/  IMAD.MOV.U32 R91, RZ, RZ, R41 ;  /* 0x000000ffff5b7224 */ /* 0x000fe200078e0029 */
[----:B------:R-:W-:Y:S01]  /*b4b0*/  STL [R1+0x1cc], R58 ;  /* 0x0001cc3a01007387 */ /* 0x000fe20000100800 */
[----:B------:R-:W-:Y:S02]  /*b4c0*/  IMAD.MOV.U32 R40, RZ, RZ, R42 ;  /* 0x000000ffff287224 */ /* 0x000fe400078e002a */
[----:B------:R-:W-:Y:S02]  /*b4d0*/  IMAD.MOV.U32 R41, RZ, RZ, R43 ;  /* 0x000000ffff297224 */ /* 0x000fe400078e002b */
[----:B------:R-:W-:-:S02]  /*b4e0*/  IMAD.MOV.U32 R42, RZ, RZ, R38 ;  /* 0x000000ffff2a7224 */ /* 0x000fc400078e0026 */
[----:B------:R-:W-:Y:S02]  /*b4f0*/  IMAD.MOV.U32 R43, RZ, RZ, R39 ;  /* 0x000000ffff2b7224 */ /* 0x000fe400078e0027 */
[----:B------:R-:W4:Y:S01]  /*b500*/  LDL.LU.64 R38, [R1+0x3b8] ;  /* 0x0003b80001267983 */ /* 0x000f220000300a00 */
[----:B-1----:R-:W-:-:S05]  /*b510*/  IMAD.MOV.U32 R3, RZ, RZ, R59 ;  /* 0x000000ffff037224 */ /* 0x002fca00078e003b */
[----:B------:R1:W-:Y:S04]  /*b520*/  STL [R1+0x1c8], R3 ;  /* 0x0001c80301007387 */ /* 0x0003e80000100800 */
[----:B------:R1:W-:Y:S02]  /*b530*/  STL [R1+0x1d4], R72 ;  /* 0x0001d44801007387 */ /* 0x0003e40000100800 */
[----:B-1----:R-:W-:Y:S02]  /*b540*/  IMAD.MOV.U32 R3, RZ, RZ, R73 ;  /* 0x000000ffff037224 */ /* 0x002fe400078e0049 */
[----:B------:R-:W4:Y:S04]  /*b550*/  LDL.LU.64 R72, [R1+0x3c8] ;  /* 0x0003c80001487983 */ /* 0x000f280000300a00 */
[----:B------:R3:W-:Y:S02]  /*b560*/  STL [R1+0x1d0], R3 ;  /* 0x0001d00301007387 */ /* 0x0007e40000100800 */
[----:B---3--:R-:W-:-:S02]  /*b570*/  IMAD.MOV.U32 R3, RZ, RZ, R75 ;  /* 0x000000ffff037224 */ /* 0x008fc400078e004b */
[----:B------:R1:W-:Y:S04]  /*b580*/  STL [R1+0x1dc], R74 ;  /* 0x0001dc4a01007387 */ /* 0x0003e80000100800 */
[----:B------:R3:W-:Y:S04]  /*b590*/  STL [R1+0x1d8], R3 ;  /* 0x0001d80301007387 */ /* 0x0007e80000100800 */
[----:B------:R-:W-:Y:S01]  /*b5a0*/  STL [R1+0x1e4], R60 ;  /* 0x0001e43c01007387 */ /* 0x000fe20000100800 */
[----:B-1----:R-:W-:Y:S02]  /*b5b0*/  IMAD.MOV.U32 R74, RZ, RZ, R76 ;  /* 0x000000ffff4a7224 */ /* 0x002fe400078e004c */
[----:B------:R-:W-:-:S02]  /*b5c0*/  IMAD.MOV.U32 R75, RZ, RZ, R77 ;  /* 0x000000ffff4b7224 */ /* 0x000fc400078e004d */
[----:B------:R-:W2:Y:S01]  /*b5d0*/  LDL.LU.64 R76, [R1+0x3d8] ;  /* 0x0003d800014c7983 */ /* 0x000ea20000300a00 */
[----:B---3--:R-:W-:-:S05]  /*b5e0*/  IMAD.MOV.U32 R3, RZ, RZ, R61 ;  /* 0x000000ffff037224 */ /* 0x008fca00078e003d */
[----:B------:R1:W-:Y:S04]  /*b5f0*/  STL [R1+0x1e0], R3 ;  /* 0x0001e00301007387 */ /* 0x0003e80000100800 */
[----:B----4-:R-:W-:Y:S01]  /*b600*/  STL [R1+0x1ec], R62 ;  /* 0x0001ec3e01007387 */ /* 0x010fe20000100800 */
        /* <DEDUP_REMOVED lines=14> */
[----:B---3--:R-:W-:Y:S02]  /*b6f0*/  IMAD.MOV.U32 R38, RZ, RZ, R32 ;  /* 0x000000ffff267224 */ /* 0x008fe400078e0020 */
[----:B------:R-:W-:Y:S01]  /*b700*/  IMAD.MOV.U32 R39, RZ, RZ, R33 ;  /* 0x000000ffff277224 */ /* 0x000fe200078e0021 */
[----:B------:R-:W-:Y:S04]  /*b710*/  STL [R1+0x214], R70 ;  /* 0x0002144601007387 */ /* 0x000fe80000100800 */
[----:B------:R-:W3:Y:S01]  /*b720*/  LDL.LU.64 R32, [R1+0x440] ;  /* 0x0004400001207983 */ /* 0x000ee20000300a00 */
[----:B-1----:R-:W-:-:S03]  /*b730*/  IMAD.MOV.U32 R3, RZ, RZ, R71 ;  /* 0x000000ffff037224 */ /* 0x002fc600078e0047 */
[----:B------:R-:W-:Y:S04]  /*b740*/  STL [R1+0x21c], R72 ;  /* 0x00021c4801007387 */ /* 0x000fe80000100800 */
[----:B------:R1:W-:Y:S04]  /*b750*/  STL [R1+0x210], R3 ;  /* 0x0002100301007387 */ /* 0x0003e80000100800 */
[----:B------:R-:W-:Y:S01]  /*b760*/  STL [R1+0x224], R74 ;  /* 0x0002244a01007387 */ /* 0x000fe20000100800 */
[----:B-1----:R-:W-:-:S05]  /*b770*/  IMAD.MOV.U32 R3, RZ, RZ, R73 ;  /* 0x000000ffff037224 */ /* 0x002fca00078e0049 */
[----:B------:R1:W-:Y:S02]  /*b780*/  STL [R1+0x218], R3 ;  /* 0x0002180301007387 */ /* 0x0003e40000100800 */
[----:B-1----:R-:W-:Y:S02]  /*b790*/  IMAD.MOV.U32 R3, RZ, RZ, R75 ;  /* 0x000000ffff037224 */ /* 0x002fe400078e004b */
[----:B------:R-:W-:-:S05]  /*b7a0*/  IMAD.SHL.U32 R27, R30, 0x80, RZ ;  /* 0x000000801e1b7824 */ /* 0x000fca00078e00ff */
[----:B------:R-:W-:Y:S01]  /*b7b0*/  SHF.R.S32.HI R26, RZ, 0x1f, R27 ;  /* 0x0000001fff1a7819 */ /* 0x000fe2000001141b */
[----:B------:R-:W-:Y:S01]  /*b7c0*/  IMAD.MOV.U32 R183, RZ, RZ, RZ ;  /* 0x000000ffffb77224 */ /* 0x000fe200078e00ff */
[----:B------:R-:W-:Y:S01]  /*b7d0*/  CS2R R44, SRZ ;  /* 0x00000000002c7805 */ /* 0x000fe2000001ff00 */
[----:B------:R-:W-:Y:S01]  /*b7e0*/  CS2R R46, SRZ ;  /* 0x00000000002e7805 */ /* 0x000fe2000001ff00 */
[C---:B------:R-:W-:Y:S01]  /*b7f0*/  SHF.L.U64.HI R26, R27.reuse, 0x2, R26 ;  /* 0x000000021b1a7819 */ /* 0x040fe2000001021a */
[----:B------:R-:W-:Y:S01]  /*b800*/  CS2R R48, SRZ ;  /* 0x0000000000307805 */ /* 0x000fe2000001ff00 */
        /* <DEDUP_REMOVED lines=13> */
[----:B------:R-:W-:Y:S01]  /*b8e0*/  IMAD.SHL.U32 R27, R27, 0x4, RZ ;  /* 0x000000041b1b7824 */ /* 0x000fe200078e00ff */
[----:B------:R-:W-:Y:S01]  /*b8f0*/  CS2R R30, SRZ ;  /* 0x00000000001e7805 */ /* 0x000fe2000001ff00 */
[----:B------:R-:W-:Y:S01]  /*b900*/  LOP3.LUT R92, R6, 0x40, RZ, 0x3c, !PT ;  /* 0x00000040065c7812 */ /* 0x000fe200078e3cff */
[----:B------:R-:W-:-:S02]  /*b910*/  USHF.L.U32 UR8, UR4, 0x2, URZ ;  /* 0x0000000204087899 */ /* 0x000fc4000800063f */
[----:B------:R-:W-:Y:S01]  /*b920*/  USHF.L.U64.HI UR5, UR4, 0x2, UR5 ;  /* 0x0000000204057899 */ /* 0x000fe20008010205 */
[----:B--2---:R-:W-:Y:S04]  /*b930*/  STL [R1+0x22c], R76 ;  /* 0x00022c4c01007387 */ /* 0x004fe80000100800 */
        /* <DEDUP_REMOVED lines=34> */
[----:B---3--:R-:W-:Y:S01]  /*bb60*/  STL [R1+0x28c], R32 ;  /* 0x00028c2001007387 */ /* 0x008fe20000100800 */
[----:B-1----:R-:W-:-:S05]  /*bb70*/  IMAD.MOV.U32 R3, RZ, RZ, R39 ;  /* 0x000000ffff037224 */ /* 0x002fca00078e0027 */
[----:B------:R1:W-:Y:S02]  /*bb80*/  STL [R1+0x280], R3 ;  /* 0x0002800301007387 */ /* 0x0003e40000100800 */
[----:B-1----:R-:W-:-:S05]  /*bb90*/  IMAD.MOV.U32 R3, RZ, RZ, R33 ;  /* 0x000000ffff037224 */ /* 0x002fca00078e0021 */
[----:B------:R1:W-:Y:S04]  /*bba0*/  STL [R1+0x288], R3 ;  /* 0x0002880301007387 */ /* 0x0003e80000100800 */
[----:B------:R-:W-:Y:S01]  /*bbb0*/  STL [R1+0x294], R34 ;  /* 0x0002942201007387 */ /* 0x000fe20000100800 */
[----:B-1----:R-:W-:-:S05]  /*bbc0*/  IMAD.MOV.U32 R3, RZ, RZ, R35 ;  /* 0x000000ffff037224 */ /* 0x002fca00078e0023 */
[----:B------:R1:W-:Y:S02]  /*bbd0*/  STL [R1+0x290], R3 ;  /* 0x0002900301007387 */ /* 0x0003e40000100800 */
[----:B-1----:R-:W-:-:S04]  /*bbe0*/  SHF.R.S32.HI R3, RZ, 0x7, R28 ;  /* 0x00000007ff037819 */ /* 0x002fc8000001141c */
[----:B------:R-:W-:Y:S01]  /*bbf0*/  IADD3 R93, R3, -0x1, RZ ;  /* 0xffffffff035d7810 */ /* 0x000fe20007ffe0ff */
[----:B------:R1:W-:Y:S04]  /*bc00*/  STL [R1+0x3a0], R3 ;  /* 0x0003a00301007387 */ /* 0x0003e80000100800 */
[----:B------:R2:W-:Y:S01]  /*bc10*/  STL [R1+0x3ac], R93 ;  /* 0x0003ac5d01007387 */ /* 0x0005e20000100800 */
        /* <DEDUP_REMOVED lines=15> */
[----:B-12---:R-:W-:-:S02]  /*bd10*/  LOP3.LUT R3, R4, 0x20, RZ, 0x3c, !PT ;  /* 0x0000002004037812 */ /* 0x006fc400078e3cff */
.L_x_1:
[----:B------:R-:W-:-:S04]  /*bd20*/  DEPBAR.LE SB0, 0x0 ;  /* 0x000080000000791a */ /* 0x000fc80000000000 */
[----:B------:R-:W-:Y:S06]  /*bd30*/  BAR.SYNC.DEFER_BLOCKING 0x0 ;  /* 0x0000000000007b1d */ /* 0x000fec0000010000 */
[----:B------:R-:W-:Y:S04]  /*bd40*/  LDS R112, [R4] ;  /* 0x0000000004707984 */ /* 0x000fe80000000800 */
[----:B------:R-:W-:Y:S04]  /*bd50*/  LDS R114, [R4+0x800] ;  /* 0x0008000004727984 */ /* 0x000fe80000000800 */
[----:B------:R-:W-:Y:S04]  /*bd60*/  LDS R113, [R3] ;  /* 0x0000000003717984 */ /* 0x000fe80000000800 */
[----:B------:R-:W-:Y:S04]  /*bd70*/  LDS R115, [R3+0x800] ;  /* 0x0008000003737984 */ /* 0x000fe80000000800 */
[----:B------:R-:W1:Y:S04]  /*bd80*/  LDSM.16.M88.4 R104, [R6+0x10000] ;  /* 0x010000000668783b */ /* 0x000e680000000200 */
[----:B------:R-:W2:Y:S04]  /*bd90*/  LDSM.16.M88.4 R100, [R6+0x12000] ;  /* 0x012000000664783b */ /* 0x000ea80000000200 */
[----:B------:R-:W3:Y:S04]  /*bda0*/  LDSM.16.M88.4 R96, [R6+0x14000] ;  /* 0x014000000660783b */ /* 0x000ee80000000200 */
[----:B------:R-:W4:Y:S04]  /*bdb0*/  LDSM.16.M88.4 R92, [R6+0x16000] ;  /* 0x01600000065c783b */ /* 0x000f280000000200 */
[----:B------:R-:W-:Y:S04]  /*bdc0*/  LDS R120, [R4+0x180] ;  /* 0x0001800004787984 */ /* 0x000fe80000000800 */
[----:B------:R-:W-:Y:S04]  /*bdd0*/  LDS R122, [R4+0x980] ;  /* 0x00098000047a7984 */ /* 0x000fe80000000800 */
[----:B------:R-:W-:Y:S04]  /*bde0*/  LDS R121, [R3+0x180] ;  /* 0x0001800003797984 */ /* 0x000fe80000000800 */
[----:B------:R-:W5:Y:S04]  /*bdf0*/  LDS R123, [R3+0x980] ;  /* 0x00098000037b7984 */ /* 0x000f680000000800 */
[----:B------:R-:W-:Y:S04]  /*be00*/  LDS R128, [R4+0x1080] ;  /* 0x0010800004807984 */ /* 0x000fe80000000800 */
[----:B------:R-:W-:Y:S01]  /*be10*/  LDS R130, [R4+0x1880] ;  /* 0x0018800004827984 */ /* 0x000fe20000000800 */
[C---:B-1----:R-:W-:Y:S03]  /*be20*/  HMMA.1688.F32.TF32 R44, R112.reuse, R104, R44 ;  /* 0x00000068702c723c */ /* 0x042fe6000008102c */
[----:B------:R-:W-:Y:S04]  /*be30*/  LDS R129, [R3+0x1080] ;  /* 0x0010800003817984 */ /* 0x000fe80000000800 */
[----:B------:R-:W-:Y:S01]  /*be40*/  LDS R131, [R3+0x1880] ;  /* 0x0018800003837984 */ /* 0x000fe20000000800 */
[C---:B--2---:R-:W-:Y:S08]  /*be50*/  HMMA.1688.F32.TF32 R48, R112.reuse, R100, R48 ;  /* 0x000000647030723c */ /* 0x044ff00000081030 */
[C---:B---3--:R-:W-:Y:S08]  /*be60*/  HMMA.1688.F32.TF32 R52, R112.reuse, R96, R52 ;  /* 0x000000607034723c */ /* 0x048ff00000081034 */
[----:B----4-:R-:W-:Y:S01]  /*be70*/  HMMA.1688.F32.TF32 R56, R112, R92, R56 ;  /* 0x0000005c7038723c */ /* 0x010fe20000081038 */
[----:B------:R-:W-:Y:S04]  /*be80*/  LDS R112, [R4+0x80] ;  /* 0x0000800004707984 */ /* 0x000fe80000000800 */
[----:B------:R-:W-:Y:S03]  /*be90*/  LDS R114, [R4+0x880] ;  /* 0x0008800004727984 */ /* 0x000fe60000000800 */
[C---:B-----5:R-:W-:Y:S01]  /*bea0*/  HMMA.1688.F32.TF32 R40, R120.reuse, R104, R40 ;  /* 0x000000687828723c */ /* 0x060fe20000081028 */
[----:B------:R-:W-:Y:S04]  /*beb0*/  LDS R113, [R3+0x80] ;  /* 0x0000800003717984 */ /* 0x000fe80000000800 */
[----:B------:R-:W1:Y:S03]  /*bec0*/  LDS R115, [R3+0x880] ;  /* 0x0008800003737984 */ /* 0x000e660000000800 */
[C---:B------:R-:W-:Y:S08]  /*bed0*/  HMMA.1688.F32.TF32 R36, R120.reuse, R100, R36 ;  /* 0x000000647824723c */ /* 0x040ff00000081024 */
[C---:B------:R-:W-:Y:S08]  /*bee0*/  HMMA.1688.F32.TF32 R32, R120.reuse, R96, R32 ;  /* 0x000000607820723c */ /* 0x040ff00000081020 */
[----:B------:R-:W-:Y:S01]  /*bef0*/  HMMA.1688.F32.TF32 R28, R120, R92, R28 ;  /* 0x0000005c781c723c */ /* 0x000fe2000008101c */
[----:B------:R-:W-:Y:S04]  /*bf00*/  LDS R120, [R4+0x1100] ;  /* 0x0011000004787984 */ /* 0x000fe80000000800 */
[----:B------:R-:W-:Y:S04]  /*bf10*/  LDS R122, [R4+0x1900] ;  /* 0x00190000047a7984 */ /* 0x000fe80000000800 */
[----:B------:R-:W-:Y:S04]  /*bf20*/  LDS R121, [R3+0x1100] ;  /* 0x0011000003797984 */ /* 0x000fe80000000800 */
[----:B------:R-:W-:Y:S01]  /*bf30*/  LDS R123, [R3+0x1900] ;  /* 0x00190000037b7984 */ /* 0x000fe20000000800 */
[C---:B-1----:R-:W-:Y:S08]  /*bf40*/  HMMA.1688.F32.TF32 R60, R112.reuse, R104, R60 ;  /* 0x00000068703c723c */ /* 0x042ff0000008103c */
[C---:B------:R-:W-:Y:S08]  /*bf50*/  HMMA.1688.F32.TF32 R64, R112.reuse, R100, R64 ;  /* 0x000000647040723c */ /* 0x040ff00000081040 */
[C---:B------:R-:W-:Y:S08]  /*bf60*/  HMMA.1688.F32.TF32 R68, R112.reuse, R96, R68 ;  /* 0x000000607044723c */ /* 0x040ff00000081044 */
[----:B------:R-:W-:Y:S01]  /*bf70*/  HMMA.1688.F32.TF32 R72, R112, R92, R72 ;  /* 0x0000005c7048723c */ /* 0x000fe20000081048 */
[----:B------:R-:W-:Y:S04]  /*bf80*/  LDS R112, [R4+0x100] ;  /* 0x0001000004707984 */ /* 0x000fe80000000800 */
[----:B------:R-:W-:Y:S03]  /*bf90*/  LDS R114, [R4+0x900] ;  /* 0x0009000004727984 */ /* 0x000fe60000000800 */
[C---:B------:R-:W-:Y:S01]  /*bfa0*/  HMMA.1688.F32.TF32 R60, R128.reuse, R106, R60 ;  /* 0x0000006a803c723c */ /* 0x040fe2000008103c */
[----:B------:R-:W-:Y:S04]  /*bfb0*/  LDS R113, [R3+0x100] ;  /* 0x0001000003717984 */ /* 0x000fe80000000800 */
[----:B------:R-:W1:Y:S03]  /*bfc0*/  LDS R115, [R3+0x900] ;  /* 0x0009000003737984 */ /* 0x000e660000000800 */
[C---:B------:R-:W-:Y:S08]  /*bfd0*/  HMMA.1688.F32.TF32 R64, R128.reuse, R102, R64 ;  /* 0x000000668040723c */ /* 0x040ff00000081040 */
[C---:B------:R-:W-:Y:S08]  /*bfe0*/  HMMA.1688.F32.TF32 R68, R128.reuse, R98, R68 ;  /* 0x000000628044723c */ /* 0x040ff00000081044 */
[----:B------:R-:W-:Y:S01]  /*bff0*/  HMMA.1688.F32.TF32 R72, R128, R94, R72 ;  /* 0x0000005e8048723c */ /* 0x000fe20000081048 */
[----:B------:R-:W-:Y:S04]  /*c000*/  LDS R128, [R4+0x3080] ;  /* 0x0030800004807984 */ /* 0x000fe80000000800 */
[----:B------:R-:W-:Y:S02]  /*c010*/  LDS R130, [R4+0x3880] ;  /* 0x0038800004827984 */ /* 0x000fe40000000800 */
[----:B------:R-:W-:-:S02]  /*c020*/  LOP3.LUT R131, R6, 0x40, RZ, 0x3c, !PT ;  /* 0x0000004006837812 */ /* 0x000fc400078e3cff */
        /* <DEDUP_REMOVED lines=22> */
[----:B------:R-:W-:Y:S04]  /*c190*/  LDS R114, [R4+0x1980] ;  /* 0x0019800004727984 */ /* 0x000fe80000000800 */
[----:B------:R-:W-:Y:S04]  /*c1a0*/  LDS R113, [R3+0x1180] ;  /* 0x0011800003717984 */ /* 0x000fe80000000800 */
[----:B------:R-:W1:Y:S02]  /*c1b0*/  LDS R115, [R3+0x1980] ;  /* 0x0019800003737984 */ /* 0x000e640000000800 */
[C---:B-1----:R-:W-:Y:S02]  /*c1c0*/  HMMA.1688.F32.TF32 R104, R112.reuse, R106, R40 ;  /* 0x0000006a7068723c */ /* 0x042fe40000081028 */
[----:B------:R-:W1:Y:S06]  /*c1d0*/  LDSM.16.M88.4 R40, [R131+0x10000] ;  /* 0x010000008328783b */ /* 0x000e6c0000000200 */
[C---:B------:R-:W-:Y:S01]  /*c1e0*/  HMMA.1688.F32.TF32 R100, R112.reuse, R102, R36 ;  /* 0x000000667064723c */ /* 0x040fe20000081024 */
[----:B------:R-:W2:Y:S07]  /*c1f0*/  LDSM.16.M88.4 R36, [R131+0x12000] ;  /* 0x012000008324783b */ /* 0x000eae0000000200 */
[C---:B------:R-:W-:Y:S01]  /*c200*/  HMMA.1688.F32.TF32 R96, R112.reuse, R98, R32 ;  /* 0x000000627060723c */ /* 0x040fe20000081020 */
[----:B------:R-:W3:Y:S07]  /*c210*/  LDSM.16.M88.4 R32, [R131+0x14000] ;  /* 0x014000008320783b */ /* 0x000eee0000000200 */
[----:B------:R-:W-:Y:S01]  /*c220*/  HMMA.1688.F32.TF32 R92, R112, R94, R28 ;  /* 0x0000005e705c723c */ /* 0x000fe2000008101c */
[----:B------:R-:W-:Y:S04]  /*c230*/  LDS R112, [R4+0x2000] ;  /* 0x0020000004707984 */ /* 0x000fe80000000800 */
[----:B------:R-:W-:Y:S04]  /*c240*/  LDS R114, [R4+0x2800] ;  /* 0x0028000004727984 */ /* 0x000fe80000000800 */
[----:B------:R-:W-:Y:S04]  /*c250*/  LDS R113, [R3+0x2000] ;  /* 0x0020000003717984 */ /* 0x000fe80000000800 */
[----:B------:R-:W4:Y:S04]  /*c260*/  LDS R115, [R3+0x2800] ;  /* 0x0028000003737984 */ /* 0x000f280000000800 */
[----:B------:R-:W5:Y:S01]  /*c270*/  LDSM.16.M88.4 R28, [R131+0x16000] ;  /* 0x01600000831c783b */ /* 0x000f620000000200 */
[C---:B-1----:R-:W-:Y:S03]  /*c280*/  HMMA.1688.F32.TF32 R104, R120.reuse, R40, R104 ;  /* 0x000000287868723c */ /* 0x042fe60000081068 */
[----:B------:R-:W-:Y:S05]  /*c290*/  LDS R131, [R3+0x3880] ;  /* 0x0038800003837984 */ /* 0x000fea0000000800 */
[C---:B--2---:R-:W-:Y:S08]  /*c2a0*/  HMMA.1688.F32.TF32 R100, R120.reuse, R36, R100 ;  /* 0x000000247864723c */ /* 0x044ff00000081064 */
[----:B---3--:R-:W-:Y:S08]  /*c2b0*/  HMMA.1688.F32.TF32 R96, R120, R32, R96 ;  /* 0x000000207860723c */ /* 0x008ff00000081060 */
[C---:B----4-:R-:W-:Y:S08]  /*c2c0*/  HMMA.1688.F32.TF32 R44, R112.reuse, R40, R44 ;  /* 0x00000028702c723c */ /* 0x050ff0000008102c */
[C---:B------:R-:W-:Y:S08]  /*c2d0*/  HMMA.1688.F32.TF32 R48, R112.reuse, R36, R48 ;  /* 0x000000247030723c */ /* 0x040ff00000081030 */
[C---:B------:R-:W-:Y:S08]  /*c2e0*/  HMMA.1688.F32.TF32 R52, R112.reuse, R32, R52 ;  /* 0x000000207034723c */ /* 0x040ff00000081034 */
[-C--:B-----5:R-:W-:Y:S01]  /*c2f0*/  HMMA.1688.F32.TF32 R56, R112, R28.reuse, R56 ;  /* 0x0000001c7038723c */ /* 0x0a0fe20000081038 */
[----:B------:R-:W-:Y:S04]  /*c300*/  LDS R112, [R4+0x2080] ;  /* 0x0020800004707984 */ /* 0x000fe80000000800 */
[----:B------:R-:W-:Y:S03]  /*c310*/  LDS R114, [R4+0x2880] ;  /* 0x0028800004727984 */ /* 0x000fe60000000800 */
[----:B------:R-:W-:Y:S01]  /*c320*/  HMMA.1688.F32.TF32 R92, R120, R28, R92 ;  /* 0x0000001c785c723c */ /* 0x000fe2000008105c */
[----:B------:R-:W-:Y:S04]  /*c330*/  LDS R113, [R3+0x2080] ;  /* 0x0020800003717984 */ /* 0x000fe80000000800 */
[----:B------:R-:W1:Y:S04]  /*c340*/  LDS R115, [R3+0x2880] ;  /* 0x0028800003737984 */ /* 0x000e680000000800 */
        /* <DEDUP_REMOVED lines=55> */
[----:B------:R-:W5:Y:S07]  /*c6c0*/  LDSM.16.M88.4 R92, [R6+0x10080] ;  /* 0x01008000065c783b */ /* 0x000f6e0000000200 */
[C---:B-1----:R-:W-:Y:S08]  /*c6d0*/  HMMA.1688.F32.TF32 R28, R120.reuse, R104, R28 ;  /* 0x00000068781c723c */ /* 0x042ff0000008101c */
[C---:B--2---:R-:W-:Y:S08]  /*c6e0*/  HMMA.1688.F32.TF32 R32, R120.reuse, R100, R32 ;  /* 0x000000647820723c */ /* 0x044ff00000081020 */
[-C--:B---3--:R-:W-:Y:S08]  /*c6f0*/  HMMA.1688.F32.TF32 R36, R120, R96.reuse, R36 ;  /* 0x000000607824723c */ /* 0x088ff00000081024 */
[C---:B----4-:R-:W-:Y:S08]  /*c700*/  HMMA.1688.F32.TF32 R48, R112.reuse, R96, R48 ;  /* 0x000000607030723c */ /* 0x050ff00000081030 */
[C---:B-----5:R-:W-:Y:S08]  /*c710*/  HMMA.1688.F32.TF32 R44, R112.reuse, R92, R44 ;  /* 0x0000005c702c723c */ /* 0x060ff0000008102c */
[C---:B------:R-:W-:Y:S08]  /*c720*/  HMMA.1688.F32.TF32 R52, R112.reuse, R100, R52 ;  /* 0x000000647034723c */ /* 0x040ff00000081034 */
[----:B------:R-:W-:Y:S01]  /*c730*/  HMMA.1688.F32.TF32 R56, R112, R104, R56 ;  /* 0x000000687038723c */ /* 0x000fe20000081038 */
[----:B------:R-:W-:Y:S04]  /*c740*/  LDS R112, [R4+0x4080] ;  /* 0x0040800004707984 */ /* 0x000fe80000000800 */
[----:B------:R-:W-:Y:S03]  /*c750*/  LDS R114, [R4+0x4880] ;  /* 0x0048800004727984 */ /* 0x000fe60000000800 */
[-C--:B------:R-:W-:Y:S01]  /*c760*/  HMMA.1688.F32.TF32 R40, R120, R92.reuse, R40 ;  /* 0x0000005c7828723c */ /* 0x080fe20000081028 */
        /* <DEDUP_REMOVED lines=57> */
[----:B------:R-:W5:Y:S04]  /*cb00*/  LDSM.16.M88.4 R28, [R131+0x10080] ;  /* 0x01008000831c783b */ /* 0x000f680000000200 */
[----:B------:R-:W-:Y:S03]  /*cb10*/  LDS R131, [R3+0x7880] ;  /* 0x0078800003837984 */ /* 0x000fe60000000800 */
        /* <DEDUP_REMOVED lines=68> */
[C---:B-1----:R-:W-:Y:S08]  /*cf60*/  HMMA.1688.F32.TF32 R96, R120.reuse, R28, R96 ;  /* 0x0000001c7860723c */ /* 0x042ff00000081060 */
[C---:B--2---:R-:W-:Y:S08]  /*cf70*/  HMMA.1688.F32.TF32 R92, R120.reuse, R32, R92 ;  /* 0x00000020785c723c */ /* 0x044ff0000008105c */
[----:B---3--:R-:W-:Y:S08]  /*cf80*/  HMMA.1688.F32.TF32 R104, R120, R36, R104 ;  /* 0x000000247868723c */ /* 0x008ff00000081068 */
[C---:B----4-:R-:W-:Y:S08]  /*cf90*/  HMMA.1688.F32.TF32 R44, R112.reuse, R32, R44 ;  /* 0x00000020702c723c */ /* 0x050ff0000008102c */
[C---:B------:R-:W-:Y:S08]  /*cfa0*/  HMMA.1688.F32.TF32 R48, R112.reuse, R28, R48 ;  /* 0x0000001c7030723c */ /* 0x040ff00000081030 */
[C---:B-----5:R-:W-:Y:S08]  /*cfb0*/  HMMA.1688.F32.TF32 R52, R112.reuse, R40, R52 ;  /* 0x000000287034723c */ /* 0x060ff00000081034 */
[----:B------:R-:W-:Y:S01]  /*cfc0*/  HMMA.1688.F32.TF32 R56, R112, R36, R56 ;  /* 0x000000247038723c */ /* 0x000fe20000081038 */
        /* <DEDUP_REMOVED lines=30> */
[----:B------:R-:W-:Y:S02]  /*d1b0*/  LDS R114, [R4+0x9800] ;  /* 0x0098000004727984 */ /* 0x000fe40000000800 */
[C---:B------:R-:W-:Y:S01]  /*d1c0*/  LOP3.LUT R37, R6.reuse, 0x40, RZ, 0x3c, !PT ;  /* 0x0000004006257812 */ /* 0x040fe200078e3cff */
        /* <DEDUP_REMOVED lines=130> */
[C---:B-1----:R-:W-:Y:S07]  /*d9f0*/  HMMA.1688.F32.TF32 R76, R112.reuse, R28, R76 ;  /* 0x0000001c704c723c */ /* 0x042fee000008104c */
[----:B------:R-:W-:Y:S01]  /*da00*/  LOP3.LUT R29, R6, 0x40, RZ, 0x3c, !PT ;  /* 0x00000040061d7812 */ /* 0x000fe200078e3cff */
        /* <DEDUP_REMOVED lines=10> */
[-C--:B------:R-:W-:Y:S01]  /*dab0*/  HMMA.1688.F32.TF32 R76, R120, R30.reuse, R76 ;  /* 0x0000001e784c723c */ /* 0x080fe2000008104c */
        /* <DEDUP_REMOVED lines=52> */
[----:B------:R-:W2:Y:S07]  /*de00*/  LDL R131, [R1+0x3ac] ;  /* 0x0003ac0001837983 */ /* 0x000eae0000100800 */
        /* <DEDUP_REMOVED lines=8> */
[C---:B-1----:R-:W-:Y:S08]  /*de90*/  HMMA.1688.F32.TF32 R44, R112.reuse, R42, R44 ;  /* 0x0000002a702c723c */ /* 0x042ff0000008102c */
[C---:B------:R-:W-:Y:S08]  /*dea0*/  HMMA.1688.F32.TF32 R48, R112.reuse, R38, R48 ;  /* 0x000000267030723c */ /* 0x040ff00000081030 */
[C---:B------:R-:W-:Y:S08]  /*deb0*/  HMMA.1688.F32.TF32 R52, R112.reuse, R34, R52 ;  /* 0x000000227034723c */ /* 0x040ff00000081034 */
[----:B------:R-:W-:Y:S01]  /*dec0*/  HMMA.1688.F32.TF32 R56, R112, R30, R56 ;  /* 0x0000001e7038723c */ /* 0x000fe20000081038 */
[----:B------:R-:W-:Y:S04]  /*ded0*/  LDS R112, [R4+0xf180] ;  /* 0x00f1800004707984 */ /* 0x000fe80000000800 */
[----:B------:R-:W-:Y:S04]  /*dee0*/  LDS R114, [R4+0xf980] ;  /* 0x00f9800004727984 */ /* 0x000fe80000000800 */
[----:B------:R-:W-:Y:S04]  /*def0*/  LDS R113, [R3+0xf180] ;  /* 0x00f1800003717984 */ /* 0x000fe80000000800 */
[----:B------:R-:W1:Y:S01]  /*df00*/  LDS R115, [R3+0xf980] ;  /* 0x00f9800003737984 */ /* 0x000e620000000800 */
[C---:B------:R-:W-:Y:S08]  /*df10*/  HMMA.1688.F32.TF32 R84, R120.reuse, R34, R84 ;  /* 0x000000227854723c */ /* 0x040ff00000081054 */
[----:B------:R-:W-:Y:S08]  /*df20*/  HMMA.1688.F32.TF32 R80, R120, R38, R80 ;  /* 0x000000267850723c */ /* 0x000ff00000081050 */
[C---:B-1----:R-:W-:Y:S01]  /*df30*/  HMMA.1688.F32.TF32 R32, R112.reuse, R34, R100 ;  /* 0x000000227020723c */ /* 0x042fe20000081064 */
[----:B------:R-:W3:Y:S07]  /*df40*/  LDL.LU R100, [R1+0x39c] ;  /* 0x00039c0001647983 */ /* 0x000eee0000300800 */
[----:B------:R-:W-:Y:S01]  /*df50*/  HMMA.1688.F32.TF32 R36, R112, R38, R96 ;  /* 0x000000267024723c */ /* 0x000fe20000081060 */
[----:B------:R-:W4:Y:S04]  /*df60*/  LDL.LU R96, [R1+0x38c] ;  /* 0x00038c0001607983 */ /* 0x000f280000300800 */
[----:B------:R-:W5:Y:S03]  /*df70*/  LDL.LU R99, [R1+0x37c] ;  /* 0x00037c0001637983 */ /* 0x000f660000300800 */
[-C--:B------:R-:W-:Y:S01]  /*df80*/  HMMA.1688.F32.TF32 R76, R120, R42.reuse, R76 ;  /* 0x0000002a784c723c */ /* 0x080fe2000008104c */
[----:B------:R-:W-:Y:S01]  /*df90*/  IMAD.MOV.U32 R130, RZ, RZ, c[0x0][0x180] ;  /* 0x00006000ff827624 */ /* 0x000fe200078e00ff */
[----:B------:R-:W-:Y:S06]  /*dfa0*/  BAR.SYNC.DEFER_BLOCKING 0x0 ;  /* 0x0000000000007b1d */ /* 0x000fec0000010000 */
[----:B------:R-:W-:Y:S01]  /*dfb0*/  HMMA.1688.F32.TF32 R40, R112, R42, R92 ;  /* 0x0000002a7028723c */ /* 0x000fe2000008105c */
[-C--:B------:R-:W-:Y:S01]  /*dfc0*/  IADD3 R25, P3, R25, R27.reuse, RZ ;  /* 0x0000001b19197210 */ /* 0x080fe20007f7e0ff */
[----:B------:R-:W4:Y:S05]  /*dfd0*/  LDL.LU R98, [R1+0x36c] ;  /* 0x00036c0001627983 */ /* 0x000f2a0000300800 */
[----:B------:R-:W-:Y:S01]  /*dfe0*/  IADD3 R93, R183, 0x1, RZ ;  /* 0x00000001b75d7810 */ /* 0x000fe20007ffe0ff */
[----:B------:R-:W-:Y:S01]  /*dff0*/  IMAD.X R14, R14, 0x1, R26, P3 ;  /* 0x000000010e0e7824 */ /* 0x000fe200018e061a */
[----:B------:R-:W-:Y:S01]  /*e000*/  IADD3 R5, P4, R5, R27, RZ ;  /* 0x0000001b05057210 */ /* 0x000fe20007f9e0ff */
[----:B------:R-:W4:Y:S02]  /*e010*/  LDL.LU R97, [R1+0x35c] ;  /* 0x00035c0001617983 */ /* 0x000f240000300800 */
[----:B------:R-:W-:-:S05]  /*e020*/  IMAD R92, R93, -0x80, R130 ;  /* 0xffffff805d5c7824 */ /* 0x000fca00078e0282 */
[----:B------:R-:W-:-:S04]  /*e030*/  ISETP.GT.AND P1, PT, R92, RZ, PT ;  /* 0x000000ff5c00720c */ /* 0x000fc80003f24270 */
[----:B------:R-:W-:Y:S02]  /*e040*/  SEL R94, RZ, 0x4, !P1 ;  /* 0x00000004ff5e7807 */ /* 0x000fe40004800000 */
[----:B------:R-:W-:Y:S01]  /*e050*/  ISETP.GT.AND P1, PT, R92, 0x4, PT ;  /* 0x000000045c00780c */ /* 0x000fe20003f24270 */
[----:B------:R-:W-:Y:S02]  /*e060*/  IMAD.MOV.U32 R95, RZ, RZ, R14 ;  /* 0x000000ffff5f7224 */ /* 0x000fe400078e000e */
[----:B------:R-:W-:Y:S01]  /*e070*/  IMAD.X R7, R7, 0x1, R26, P4 ;  /* 0x0000000107077824 */ /* 0x000fe200020e061a */
[----:B------:R-:W-:-:S05]  /*e080*/  IADD3 R15, P3, R15, R27, RZ ;  /* 0x0000001b0f0f7210 */ /* 0x000fca0007f7e0ff */
[----:B------:R-:W-:Y:S01]  /*e090*/  IMAD.X R20, R20, 0x1, R26, P3 ;  /* 0x0000000114147824 */ /* 0x000fe200018e061a */
[----:B--2---:R-:W-:-:S04]  /*e0a0*/  ISETP.GE.AND P0, PT, R183, R131, PT ;  /* 0x00000083b700720c */ /* 0x004fc80003f06270 */
[----:B------:R-:W-:-:S04]  /*e0b0*/  SEL R94, R94, RZ, !P0 ;  /* 0x000000ff5e5e7207 */ /* 0x000fc80004000000 */
[----:B------:R-:W-:Y:S02]  /*e0c0*/  ISETP.NE.U32.AND P2, PT, R94, RZ, PT ;  /* 0x000000ff5e00720c */ /* 0x000fe40003f45070 */
[----:B------:R-:W-:-:S04]  /*e0d0*/  SEL R94, RZ, 0x4, !P1 ;  /* 0x00000004ff5e7807 */ /* 0x000fc80004800000 */
[----:B------:R-:W-:-:S04]  /*e0e0*/  SEL R94, R94, RZ, !P0 ;  /* 0x000000ff5e5e7207 */ /* 0x000fc80004000000 */
[----:B------:R-:W-:Y:S01]  /*e0f0*/  ISETP.NE.U32.AND P1, PT, R94, RZ, PT ;  /* 0x000000ff5e00720c */ /* 0x000fe20003f25070 */
[----:B------:R-:W-:-:S05]  /*e100*/  IMAD.MOV.U32 R94, RZ, RZ, R25 ;  /* 0x000000ffff5e7224 */ /* 0x000fca00078e0019 */
[----:B------:R-:W-:Y:S01]  /*e110*/  @!PT LDS RZ, [RZ] ;  /* 0x00000000fffff984 */ /* 0x000fe20000000800 */
[----:B------:R-:W-:Y:S01]  /*e120*/  @!PT LDS RZ, [RZ] ;  /* 0x00000000fffff984 */ /* 0x000fe20000000800 */
[----:B------:R-:W-:Y:S01]  /*e130*/  @!PT LDS RZ, [RZ] ;  /* 0x00000000fffff984 */ /* 0x000fe20000000800 */
[----:B------:R1:W-:Y:S02]  /*e140*/  LDGSTS.E [R2], [R94.64], P2 ;  /* 0x000000005e027fae */ /* 0x0003e40009121846 */
[----:B-1----:R-:W-:Y:S02]  /*e150*/  IMAD.MOV.U32 R94, RZ, RZ, R5 ;  /* 0x000000ffff5e7224 */ /* 0x002fe400078e0005 */
[----:B------:R-:W-:-:S05]  /*e160*/  IMAD.MOV.U32 R95, RZ, RZ, R7 ;  /* 0x000000ffff5f7224 */ /* 0x000fca00078e0007 */
[----:B------:R1:W-:Y:S01]  /*e170*/  LDGSTS.E [R2+0x800], [R94.64], P1 ;  /* 0x008000005e027fae */ /* 0x0003e20008921846 */
[----:B------:R-:W-:-:S04]  /*e180*/  ISETP.GT.AND P1, PT, R92, 0x8, PT ;  /* 0x000000085c00780c */ /* 0x000fc80003f24270 */
[----:B-1----:R-:W-:Y:S02]  /*e190*/  SEL R94, RZ, 0x4, !P1 ;  /* 0x00000004ff5e7807 */ /* 0x002fe40004800000 */
[----:B------:R-:W-:Y:S02]  /*e1a0*/  ISETP.GT.AND P1, PT, R92, 0xc, PT ;  /* 0x0000000c5c00780c */ /* 0x000fe40003f24270 */
[----:B------:R-:W-:-:S04]  /*e1b0*/  SEL R94, R94, RZ, !P0 ;  /* 0x000000ff5e5e7207 */ /* 0x000fc80004000000 */
[----:B------:R-:W-:Y:S02]  /*e1c0*/  ISETP.NE.U32.AND P2, PT, R94, RZ, PT ;  /* 0x000000ff5e00720c */ /* 0x000fe40003f45070 */
[----:B------:R-:W-:-:S04]  /*e1d0*/  SEL R94, RZ, 0x4, !P1 ;  /* 0x00000004ff5e7807 */ /* 0x000fc80004800000 */
[----:B------:R-:W-:Y:S01]  /*e1e0*/  SEL R94, R94, RZ, !P0 ;  /* 0x000000ff5e5e7207 */ /* 0x000fe20004000000 */
[----:B------:R-:W-:-:S03]  /*e1f0*/  IMAD.MOV.U32 R95, RZ, RZ, R20 ;  /* 0x000000ffff5f7224 */ /* 0x000fc600078e0014 */
[----:B------:R-:W-:Y:S01]  /*e200*/  ISETP.NE.U32.AND P1, PT, R94, RZ, PT ;  /* 0x000000ff5e00720c */ /* 0x000fe20003f25070 */
[----:B------:R-:W-:-:S05]  /*e210*/  IMAD.MOV.U32 R94, RZ, RZ, R15 ;  /* 0x000000ffff5e7224 */ /* 0x000fca00078e000f */
[----:B------:R1:W-:Y:S01]  /*e220*/  LDGSTS.E [R2+0x1000], [R94.64], P2 ;  /* 0x010000005e027fae */ /* 0x0003e20009121846 */
[----:B---3--:R-:W-:-:S05]  /*e230*/  IADD3 R100, P4, R100, R27, RZ ;  /* 0x0000001b64647210 */ /* 0x008fca0007f9e0ff */
[----:B------:R-:W-:Y:S02]  /*e240*/  IMAD.X R116, R116, 0x1, R26, P4 ;  /* 0x0000000174747824 */ /* 0x000fe400020e061a */
        /* <DEDUP_REMOVED lines=8> */
[----:B------:R-:W-:Y:S02]  /*e2d0*/  SEL R94, RZ, 0x4, !P1 ;  /* 0x00000004ff5e7807 */ /* 0x000fe40004800000 */
[-C--:B----4-:R-:W-:Y:S02]  /*e2e0*/  IADD3 R96, P3, R96, R27.reuse, RZ ;  /* 0x0000001b60607210 */ /* 0x090fe40007f7e0ff */
[----:B------:R-:W-:Y:S02]  /*e2f0*/  SEL R94, R94, RZ, !P0 ;  /* 0x000000ff5e5e7207 */ /* 0x000fe40004000000 */
[----:B-----5:R-:W-:Y:S01]  /*e300*/  IADD3 R99, P4, R99, R27, RZ ;  /* 0x0000001b63637210 */ /* 0x020fe20007f9e0ff */
[----:B------:R-:W-:Y:S01]  /*e310*/  STL [R1+0x39c], R100 ;  /* 0x00039c6401007387 */ /* 0x000fe20000100800 */
[----:B------:R-:W-:Y:S01]  /*e320*/  ISETP.NE.U32.AND P1, PT, R94, RZ, PT ;  /* 0x000000ff5e00720c */ /* 0x000fe20003f25070 */
[----:B------:R-:W-:-:S02]  /*e330*/  IMAD.MOV.U32 R94, RZ, RZ, R96 ;  /* 0x000000ffff5e7224 */ /* 0x000fc400078e0060 */
[----:B------:R1:W-:Y:S04]  /*e340*/  STL [R1+0x38c], R96 ;  /* 0x00038c6001007387 */ /* 0x0003e80000100800 */
[----:B------:R2:W-:Y:S04]  /*e350*/  STL [R1+0x37c], R99 ;  /* 0x00037c6301007387 */ /* 0x0005e80000100800 */
[----:B-1----:R-:W3:Y:S04]  /*e360*/  LDL.LU R96, [R1+0x34c] ;  /* 0x00034c0001607983 */ /* 0x002ee80000300800 */
[----:B------:R-:W4:Y:S01]  /*e370*/  LDL.LU R100, [R1+0x33c] ;  /* 0x00033c0001647983 */ /* 0x000f220000300800 */
[----:B------:R-:W-:-:S02]  /*e380*/  IMAD.X R124, R124, 0x1, R26, P3 ;  /* 0x000000017c7c7824 */ /* 0x000fc400018e061a */
[----:B------:R-:W-:Y:S02]  /*e390*/  IMAD.X R132, R132, 0x1, R26, P4 ;  /* 0x0000000184847824 */ /* 0x000fe400020e061a */
[----:B------:R-:W-:-:S05]  /*e3a0*/  IMAD.MOV.U32 R95, RZ, RZ, R124 ;  /* 0x000000ffff5f7224 */ /* 0x000fca00078e007c */
[----:B------:R1:W-:Y:S02]  /*e3b0*/  LDGSTS.E [R2+0x2000], [R94.64], P2 ;  /* 0x020000005e027fae */ /* 0x0003e40009121846 */
[----:B-1----:R-:W-:Y:S02]  /*e3c0*/  IMAD.MOV.U32 R94, RZ, RZ, R99 ;  /* 0x000000ffff5e7224 */ /* 0x002fe400078e0063 */
[----:B------:R-:W-:-:S05]  /*e3d0*/  IMAD.MOV.U32 R95, RZ, RZ, R132 ;  /* 0x000000ffff5f7224 */ /* 0x000fca00078e0084 */
[----:B------:R1:W-:Y:S01]  /*e3e0*/  LDGSTS.E [R2+0x2800], [R94.64], P1 ;  /* 0x028000005e027fae */ /* 0x0003e20008921846 */
[----:B------:R-:W-:-:S04]  /*e3f0*/  ISETP.GT.AND P1, PT, R92, 0x18, PT ;  /* 0x000000185c00780c */ /* 0x000fc80003f24270 */
[----:B-1----:R-:W-:Y:S02]  /*e400*/  SEL R94, RZ, 0x4, !P1 ;  /* 0x00000004ff5e7807 */ /* 0x002fe40004800000 */
[----:B------:R-:W-:Y:S02]  /*e410*/  ISETP.GT.AND P1, PT, R92, 0x1c, PT ;  /* 0x0000001c5c00780c */ /* 0x000fe40003f24270 */
[----:B------:R-:W-:Y:S02]  /*e420*/  SEL R94, R94, RZ, !P0 ;  /* 0x000000ff5e5e7207 */ /* 0x000fe40004000000 */
[----:B------:R-:W-:Y:S02]  /*e430*/  IADD3 R98, P3, R98, R27, RZ ;  /* 0x0000001b62627210 */ /* 0x000fe40007f7e0ff */
[----:B------:R-:W-:Y:S02]  /*e440*/  ISETP.NE.U32.AND P2, PT, R94, RZ, PT ;  /* 0x000000ff5e00720c */ /* 0x000fe40003f45070 */
[----:B------:R-:W-:-:S02]  /*e450*/  SEL R94, RZ, 0x4, !P1 ;  /* 0x00000004ff5e7807 */ /* 0x000fc40004800000 */
[----:B------:R-:W-:Y:S02]  /*e460*/  IADD3 R97, P4, R97, R27, RZ ;  /* 0x0000001b61617210 */ /* 0x000fe40007f9e0ff */
[----:B------:R-:W-:Y:S01]  /*e470*/  SEL R94, R94, RZ, !P0 ;  /* 0x000000ff5e5e7207 */ /* 0x000fe20004000000 */
[----:B------:R-:W-:Y:S01]  /*e480*/  IMAD.X R136, R136, 0x1, R26, P3 ;  /* 0x0000000188887824 */ /* 0x000fe200018e061a */
[----:B------:R1:W-:Y:S02]  /*e490*/  STL [R1+0x36c], R98 ;  /* 0x00036c6201007387 */ /* 0x0003e40000100800 */
[----:B------:R-:W-:Y:S01]  /*e4a0*/  ISETP.NE.U32.AND P1, PT, R94, RZ, PT ;  /* 0x000000ff5e00720c */ /* 0x000fe20003f25070 */
[----:B------:R-:W-:Y:S01]  /*e4b0*/  IMAD.MOV.U32 R94, RZ, RZ, R98 ;  /* 0x000000ffff5e7224 */ /* 0x000fe200078e0062 */
[----:B------:R5:W-:Y:S01]  /*e4c0*/  STL [R1+0x35c], R97 ;  /* 0x00035c6101007387 */ /* 0x000be20000100800 */
[----:B------:R-:W-:-:S03]  /*e4d0*/  IMAD.MOV.U32 R95, RZ, RZ, R136 ;  /* 0x000000ffff5f7224 */ /* 0x000fc600078e0088 */
[----:B--2---:R-:W2:Y:S01]  /*e4e0*/  LDL.LU R99, [R1+0x32c] ;  /* 0x00032c0001637983 */ /* 0x004ea20000300800 */
[----:B------:R-:W-:-:S03]  /*e4f0*/  IMAD.X R140, R140, 0x1, R26, P4 ;  /* 0x000000018c8c7824 */ /* 0x000fc600020e061a */
[----:B-1----:R-:W2:Y:S04]  /*e500*/  LDL.LU R98, [R1+0x31c] ;  /* 0x00031c0001627983 */ /* 0x002ea80000300800 */
[----:B------:R1:W-:Y:S02]  /*e510*/  LDGSTS.E [R2+0x3000], [R94.64], P2 ;  /* 0x030000005e027fae */ /* 0x0003e40009121846 */
        /* <DEDUP_REMOVED lines=9> */
[----:B------:R-:W-:-:S04]  /*e5b0*/  SEL R94, R94, RZ, !P0 ;  /* 0x000000ff5e5e7207 */ /* 0x000fc80004000000 */
[----:B------:R-:W-:Y:S02]  /*e5c0*/  ISETP.NE.U32.AND P1, PT, R94, RZ, PT ;  /* 0x000000ff5e00720c */ /* 0x000fe40003f25070 */
[-C--:B---3--:R-:W-:Y:S02]  /*e5d0*/  IADD3 R96, P3, R96, R27.reuse, RZ ;  /* 0x0000001b60607210 */ /* 0x088fe40007f7e0ff */
[----:B----4-:R-:W-:-:S03]  /*e5e0*/  IADD3 R100, P4, R100, R27, RZ ;  /* 0x0000001b64647210 */ /* 0x010fc60007f9e0ff */
[----:B------:R1:W-:Y:S01]  /*e5f0*/  STL [R1+0x34c], R96 ;  /* 0x00034c6001007387 */ /* 0x0003e20000100800 */
[----:B------:R-:W-:-:S03]  /*e600*/  IMAD.MOV.U32 R94, RZ, RZ, R96 ;  /* 0x000000ffff5e7224 */ /* 0x000fc600078e0060 */
[----:B------:R3:W-:Y:S04]  /*e610*/  STL [R1+0x33c], R100 ;  /* 0x00033c6401007387 */ /* 0x0007e80000100800 */
[----:B-----5:R-:W4:Y:S04]  /*e620*/  LDL.LU R97, [R1+0x30c] ;  /* 0x00030c0001617983 */ /* 0x020f280000300800 */
[----:B-1----:R-:W5:Y:S01]  /*e630*/  LDL.LU R96, [R1+0x2fc] ;  /* 0x0002fc0001607983 */ /* 0x002f620000300800 */
[--C-:B------:R-:W-:Y:S02]  /*e640*/  IMAD.X R144, R144, 0x1, R26.reuse, P3 ;  /* 0x0000000190907824 */ /* 0x100fe400018e061a */
[----:B------:R-:W-:-:S02]  /*e650*/  IMAD.X R148, R148, 0x1, R26, P4 ;  /* 0x0000000194947824 */ /* 0x000fc400020e061a */
[----:B------:R-:W-:-:S05]  /*e660*/  IMAD.MOV.U32 R95, RZ, RZ, R144 ;  /* 0x000000ffff5f7224 */ /* 0x000fca00078e0090 */
[----:B------:R1:W-:Y:S02]  /*e670*/  LDGSTS.E [R2+0x4000], [R94.64], P2 ;  /* 0x040000005e027fae */ /* 0x0003e40009121846 */
[----:B-1----:R-:W-:Y:S02]  /*e680*/  IMAD.MOV.U32 R94, RZ, RZ, R100 ;  /* 0x000000ffff5e7224 */ /* 0x002fe400078e0064 */
[----:B------:R-:W-:-:S05]  /*e690*/  IMAD.MOV.U32 R95, RZ, RZ, R148 ;  /* 0x000000ffff5f7224 */ /* 0x000fca00078e0094 */
[----:B------:R1:W-:Y:S01]  /*e6a0*/  LDGSTS.E [R2+0x4800], [R94.64], P1 ;  /* 0x048000005e027fae */ /* 0x0003e20008921846 */
[----:B------:R-:W-:Y:S02]  /*e6b0*/  ISETP.GT.AND P1, PT, R92, 0x28, PT ;  /* 0x000000285c00780c */ /* 0x000fe40003f24270 */
[-C--:B--2---:R-:W-:Y:S02]  /*e6c0*/  IADD3 R99, P3, R99, R27.reuse, RZ ;  /* 0x0000001b63637210 */ /* 0x084fe40007f7e0ff */
[----:B------:R-:W-:-:S03]  /*e6d0*/  IADD3 R98, P4, R98, R27, RZ ;  /* 0x0000001b62627210 */ /* 0x000fc60007f9e0ff */
[----:B------:R2:W-:Y:S04]  /*e6e0*/  STL [R1+0x32c], R99 ;  /* 0x00032c6301007387 */ /* 0x0005e80000100800 */
[----:B------:R2:W-:Y:S04]  /*e6f0*/  STL [R1+0x31c], R98 ;  /* 0x00031c6201007387 */ /* 0x0005e80000100800 */
[----:B------:R-:W2:Y:S04]  /*e700*/  LDL.LU R101, [R1+0x2ec] ;  /* 0x0002ec0001657983 */ /* 0x000ea80000300800 */
[----:B---3--:R-:W3:Y:S01]  /*e710*/  LDL.LU R100, [R1+0x2dc] ;  /* 0x0002dc0001647983 */ /* 0x008ee20000300800 */
[----:B-1----:R-:W-:-:S02]  /*e720*/  SEL R94, RZ, 0x4, !P1 ;  /* 0x00000004ff5e7807 */ /* 0x002fc40004800000 */
[----:B------:R-:W-:Y:S02]  /*e730*/  ISETP.GT.AND P1, PT, R92, 0x2c, PT ;  /* 0x0000002c5c00780c */ /* 0x000fe40003f24270 */
[----:B------:R-:W-:-:S04]  /*e740*/  SEL R94, R94, RZ, !P0 ;  /* 0x000000ff5e5e7207 */ /* 0x000fc80004000000 */
[----:B------:R-:W-:Y:S02]  /*e750*/  ISETP.NE.U32.AND P2, PT, R94, RZ, PT ;  /* 0x000000ff5e00720c */ /* 0x000fe40003f45070 */
[----:B------:R-:W-:Y:S01]  /*e760*/  SEL R94, RZ, 0x4, !P1 ;  /* 0x00000004ff5e7807 */ /* 0x000fe20004800000 */
[----:B------:R-:W-:-:S03]  /*e770*/  IMAD.X R152, R152, 0x1, R26, P3 ;  /* 0x0000000198987824 */ /* 0x000fc600018e061a */
[----:B------:R-:W-:Y:S01]  /*e780*/  SEL R94, R94, RZ, !P0 ;  /* 0x000000ff5e5e7207 */ /* 0x000fe20004000000 */
[----:B------:R-:W-:-:S03]  /*e790*/  IMAD.X R156, R156, 0x1, R26, P4 ;  /* 0x000000019c9c7824 */ /* 0x000fc600020e061a */
[----:B------:R-:W-:Y:S01]  /*e7a0*/  ISETP.NE.U32.AND P1, PT, R94, RZ, PT ;  /* 0x000000ff5e00720c */ /* 0x000fe20003f25070 */
[----:B------:R-:W-:Y:S02]  /*e7b0*/  IMAD.MOV.U32 R94, RZ, RZ, R99 ;  /* 0x000000ffff5e7224 */ /* 0x000fe400078e0063 */
        /* <DEDUP_REMOVED lines=13> */
[-C--:B----4-:R-:W-:Y:S02]  /*e890*/  IADD3 R97, P3, R97, R27.reuse, RZ ;  /* 0x0000001b61617210 */ /* 0x090fe40007f7e0ff */
[----:B-----5:R-:W-:-:S03]  /*e8a0*/  IADD3 R96, P4, R96, R27, RZ ;  /* 0x0000001b60607210 */ /* 0x020fc60007f9e0ff */
[----:B------:R1:W-:Y:S04]  /*e8b0*/  STL [R1+0x30c], R97 ;  /* 0x00030c6101007387 */ /* 0x0003e80000100800 */
[----:B------:R4:W-:Y:S04]  /*e8c0*/  STL [R1+0x2fc], R96 ;  /* 0x0002fc6001007387 */ /* 0x0009e80000100800 */
[----:B--2---:R-:W2:Y:S04]  /*e8d0*/  LDL.LU R99, [R1+0x2cc] ;  /* 0x0002cc0001637983 */ /* 0x004ea80000300800 */
[----:B------:R-:W5:Y:S01]  /*e8e0*/  LDL.LU R98, [R1+0x2bc] ;  /* 0x0002bc0001627983 */ /* 0x000f620000300800 */
[----:B------:R-:W-:-:S02]  /*e8f0*/  IMAD.X R160, R160, 0x1, R26, P3 ;  /* 0x00000001a0a07824 */ /* 0x000fc400018e061a */
[----:B------:R-:W-:Y:S02]  /*e900*/  IMAD.MOV.U32 R94, RZ, RZ, R97 ;  /* 0x000000ffff5e7224 */ /* 0x000fe400078e0061 */
[----:B------:R-:W-:Y:S01]  /*e910*/  IMAD.MOV.U32 R95, RZ, RZ, R160 ;  /* 0x000000ffff5f7224 */ /* 0x000fe200078e00a0 */
[----:B-1----:R-:W5:Y:S04]  /*e920*/  LDL.LU R97, [R1+0x2ac] ;  /* 0x0002ac0001617983 */ /* 0x002f680000300800 */
[----:B------:R1:W-:Y:S02]  /*e930*/  LDGSTS.E [R2+0x6000], [R94.64], P2 ;  /* 0x060000005e027fae */ /* 0x0003e40009121846 */
[----:B-1----:R-:W-:Y:S02]  /*e940*/  IMAD.MOV.U32 R94, RZ, RZ, R96 ;  /* 0x000000ffff5e7224 */ /* 0x002fe400078e0060 */
[----:B----4-:R-:W4:Y:S01]  /*e950*/  LDL.LU R96, [R1+0x29c] ;  /* 0x00029c0001607983 */ /* 0x010f220000300800 */
[----:B------:R-:W-:-:S04]  /*e960*/  IMAD.X R164, R164, 0x1, R26, P4 ;  /* 0x00000001a4a47824 */ /* 0x000fc800020e061a */
        /* <DEDUP_REMOVED lines=8> */
[----:B------:R-:W-:Y:S01]  /*e9f0*/  SEL R94, RZ, 0x4, !P1 ;  /* 0x00000004ff5e7807 */ /* 0x000fe20004800000 */
[----:B------:R-:W-:-:S03]  /*ea00*/  IMAD.X R168, R168, 0x1, R26, P3 ;  /* 0x00000001a8a87824 */ /* 0x000fc600018e061a */
[----:B------:R-:W-:Y:S02]  /*ea10*/  SEL R94, R94, RZ, !P0 ;  /* 0x000000ff5e5e7207 */ /* 0x000fe40004000000 */
[----:B---3--:R-:W-:Y:S02]  /*ea20*/  IADD3 R100, P4, R100, R27, RZ ;  /* 0x0000001b64647210 */ /* 0x008fe40007f9e0ff */
[----:B------:R-:W-:Y:S01]  /*ea30*/  ISETP.NE.U32.AND P1, PT, R94, RZ, PT ;  /* 0x000000ff5e00720c */ /* 0x000fe20003f25070 */
[----:B------:R-:W-:Y:S02]  /*ea40*/  IMAD.MOV.U32 R94, RZ, RZ, R101 ;  /* 0x000000ffff5e7224 */ /* 0x000fe400078e0065 */
[----:B------:R-:W-:Y:S02]  /*ea50*/  IMAD.MOV.U32 R95, RZ, RZ, R168 ;  /* 0x000000ffff5f7224 */ /* 0x000fe400078e00a8 */
[----:B------:R-:W-:-:S03]  /*ea60*/  IMAD.X R172, R172, 0x1, R26, P4 ;  /* 0x00000001acac7824 */ /* 0x000fc600020e061a */
        /* <DEDUP_REMOVED lines=11> */
[----:B------:R-:W-:Y:S01]  /*eb20*/  ISETP.NE.U32.AND P1, PT, R94, RZ, PT ;  /* 0x000000ff5e00720c */ /* 0x000fe20003f25070 */
[----:B------:R1:W-:Y:S04]  /*eb30*/  STL [R1+0x2ec], R101 ;  /* 0x0002ec6501007387 */ /* 0x0003e80000100800 */
[----:B------:R3:W-:Y:S01]  /*eb40*/  STL [R1+0x2dc], R100 ;  /* 0x0002dc6401007387 */ /* 0x0007e20000100800 */
[-C--:B--2---:R-:W-:Y:S02]  /*eb50*/  IADD3 R99, P3, R99, R27.reuse, RZ ;  /* 0x0000001b63637210 */ /* 0x084fe40007f7e0ff */
[----:B-----5:R-:W-:-:S03]  /*eb60*/  IADD3 R98, P4, R98, R27, RZ ;  /* 0x0000001b62627210 */ /* 0x020fc60007f9e0ff */
[----:B------:R-:W-:Y:S02]  /*eb70*/  IMAD.X R176, R176, 0x1, R26, P3 ;  /* 0x00000001b0b07824 */ /* 0x000fe400018e061a */
[----:B------:R-:W-:Y:S02]  /*eb80*/  IMAD.MOV.U32 R94, RZ, RZ, R99 ;  /* 0x000000ffff5e7224 */ /* 0x000fe400078e0063 */
[----:B------:R-:W-:Y:S02]  /*eb90*/  IMAD.MOV.U32 R95, RZ, RZ, R176 ;  /* 0x000000ffff5f7224 */ /* 0x000fe400078e00b0 */
[----:B------:R-:W-:-:S03]  /*eba0*/  IMAD.X R180, R180, 0x1, R26, P4 ;  /* 0x00000001b4b47824 */ /* 0x000fc600020e061a */
[----:B------:R2:W-:Y:S02]  /*ebb0*/  LDGSTS.E [R2+0x8000], [R94.64], P2 ;  /* 0x080000005e027fae */ /* 0x0005e40009121846 */
[----:B--2---:R-:W-:Y:S02]  /*ebc0*/  IMAD.MOV.U32 R94, RZ, RZ, R98 ;  /* 0x000000ffff5e7224 */ /* 0x004fe400078e0062 */
[----:B------:R-:W-:-:S05]  /*ebd0*/  IMAD.MOV.U32 R95, RZ, RZ, R180 ;  /* 0x000000ffff5f7224 */ /* 0x000fca00078e00b4 */
[----:B------:R2:W-:Y:S01]  /*ebe0*/  LDGSTS.E [R2+0x8800], [R94.64], P1 ;  /* 0x088000005e027fae */ /* 0x0005e20008921846 */
[C---:B------:R-:W-:Y:S02]  /*ebf0*/  ISETP.GT.AND P1, PT, R92.reuse, 0x48, PT ;  /* 0x000000485c00780c */ /* 0x040fe40003f24270 */
[-C--:B------:R-:W-:Y:S02]  /*ec00*/  IADD3 R97, P3, R97, R27.reuse, RZ ;  /* 0x0000001b61617210 */ /* 0x080fe40007f7e0ff */
[----:B--2---:R-:W-:Y:S02]  /*ec10*/  SEL R94, RZ, 0x4, !P1 ;  /* 0x00000004ff5e7807 */ /* 0x004fe40004800000 */
[----:B------:R-:W-:Y:S02]  /*ec20*/  ISETP.GT.AND P1, PT, R92, 0x4c, PT ;  /* 0x0000004c5c00780c */ /* 0x000fe40003f24270 */
[----:B------:R-:W-:Y:S02]  /*ec30*/  SEL R94, R94, RZ, !P0 ;  /* 0x000000ff5e5e7207 */ /* 0x000fe40004000000 */
[----:B----4-:R-:W-:-:S02]  /*ec40*/  IADD3 R96, P4, R96, R27, RZ ;  /* 0x0000001b60607210 */ /* 0x010fc40007f9e0ff */
[----:B------:R-:W-:Y:S02]  /*ec50*/  ISETP.NE.U32.AND P2, PT, R94, RZ, PT ;  /* 0x000000ff5e00720c */ /* 0x000fe40003f45070 */
[----:B------:R-:W-:Y:S01]  /*ec60*/  SEL R94, RZ, 0x4, !P1 ;  /* 0x00000004ff5e7807 */ /* 0x000fe20004800000 */
[----:B------:R2:W-:Y:S01]  /*ec70*/  STL [R1+0x2cc], R99 ;  /* 0x0002cc6301007387 */ /* 0x0005e20000100800 */
[----:B------:R-:W-:Y:S02]  /*ec80*/  IMAD.X R185, R185, 0x1, R26, P3 ;  /* 0x00000001b9b97824 */ /* 0x000fe400018e061a */
[----:B------:R-:W-:Y:S01]  /*ec90*/  SEL R94, R94, RZ, !P0 ;  /* 0x000000ff5e5e7207 */ /* 0x000fe20004000000 */
[----:B------:R4:W-:Y:S04]  /*eca0*/  STL [R1+0x2bc], R98 ;  /* 0x0002bc6201007387 */ /* 0x0009e80000100800 */
[----:B------:R2:W-:Y:S01]  /*ecb0*/  STL [R1+0x2ac], R97 ;  /* 0x0002ac6101007387 */ /* 0x0005e20000100800 */
[----:B------:R-:W-:-:S03]  /*ecc0*/  ISETP.NE.U32.AND P1, PT, R94, RZ, PT ;  /* 0x000000ff5e00720c */ /* 0x000fc60003f25070 */
[----:B------:R1:W-:Y:S01]  /*ecd0*/  STL [R1+0x29c], R96 ;  /* 0x00029c6001007387 */ /* 0x0003e20000100800 */
[----:B------:R-:W-:-:S03]  /*ece0*/  IMAD.MOV.U32 R94, RZ, RZ, R97 ;  /* 0x000000ffff5e7224 */ /* 0x000fc600078e0061 */
[----:B------:R-:W5:Y:S01]  /*ecf0*/  LDL.LU R103, [R1+0x18] ;  /* 0x0000180001677983 */ /* 0x000f620000300800 */
[----:B------:R-:W-:-:S03]  /*ed00*/  IMAD.MOV.U32 R95, RZ, RZ, R185 ;  /* 0x000000ffff5f7224 */ /* 0x000fc600078e00b9 */
[----:B------:R-:W5:Y:S04]  /*ed10*/  LDL.LU R102, [R1+0x1c] ;  /* 0x00001c0001667983 */ /* 0x000f680000300800 */
[----:B-1----:R-:W5:Y:S04]  /*ed20*/  LDL.LU R101, [R1+0x38] ;  /* 0x0000380001657983 */ /* 0x002f680000300800 */
[----:B---3--:R-:W3:Y:S04]  /*ed30*/  LDL.LU R100, [R1+0x3c] ;  /* 0x00003c0001647983 */ /* 0x008ee80000300800 */
[----:B--2---:R-:W2:Y:S04]  /*ed40*/  LDL.LU R99, [R1+0x58] ;  /* 0x0000580001637983 */ /* 0x004ea80000300800 */
[----:B------:R1:W-:Y:S04]  /*ed50*/  LDGSTS.E [R2+0x9000], [R94.64], P2 ;  /* 0x090000005e027fae */ /* 0x0003e80009121846 */
[----:B----4-:R-:W4:Y:S04]  /*ed60*/  LDL.LU R98, [R1+0x5c] ;  /* 0x00005c0001627983 */ /* 0x010f280000300800 */
[----:B------:R-:W2:Y:S01]  /*ed70*/  LDL.LU R97, [R1+0x78] ;  /* 0x0000780001617983 */ /* 0x000ea20000300800 */
[----:B-1----:R-:W-:-:S03]  /*ed80*/  IMAD.MOV.U32 R94, RZ, RZ, R96 ;  /* 0x000000ffff5e7224 */ /* 0x002fc600078e0060 */
[----:B------:R-:W2:Y:S01]  /*ed90*/  LDL.LU R96, [R1+0x7c] ;  /* 0x00007c0001607983 */ /* 0x000ea20000300800 */
        /* <DEDUP_REMOVED lines=12> */
[----:B------:R-:W-:Y:S02]  /*ee60*/  IADD3 R204, P4, R204, R27, RZ ;  /* 0x0000001bcccc7210 */ /* 0x000fe40007f9e0ff */
        /* <DEDUP_REMOVED lines=68> */
[----:B------:R-:W-:Y:S02]  /*f2b0*/  SEL R94, R94, RZ, !P0 ;  /* 0x000000ff5e5e7207 */ /* 0x000fe40004000000 */
[----:B-----5:R-:W-:Y:S02]  /*f2c0*/  IADD3 R102, P3, R102, R27, RZ ;  /* 0x0000001b66667210 */ /* 0x020fe40007f7e0ff */
[----:B------:R-:W-:-:S03]  /*f2d0*/  ISETP.NE.U32.AND P1, PT, R94, RZ, PT ;  /* 0x000000ff5e00720c */ /* 0x000fc60003f25070 */
[----:B------:R-:W-:Y:S01]  /*f2e0*/  IMAD.X R103, R103, 0x1, R26, P3 ;  /* 0x0000000167677824 */ /* 0x000fe200018e061a */
[-C--:B---3--:R-:W-:Y:S01]  /*f2f0*/  IADD3 R100, P4, R100, R27.reuse, RZ ;  /* 0x0000001b64647210 */ /* 0x088fe20007f9e0ff */
[----:B------:R-:W-:Y:S02]  /*f300*/  IMAD.MOV.U32 R94, RZ, RZ, R102 ;  /* 0x000000ffff5e7224 */ /* 0x000fe400078e0066 */
[----:B------:R-:W-:Y:S02]  /*f310*/  IMAD.MOV.U32 R95, RZ, RZ, R103 ;  /* 0x000000ffff5f7224 */ /* 0x000fe400078e0067 */
[----:B------:R-:W-:Y:S01]  /*f320*/  IMAD.X R101, R101, 0x1, R26, P4 ;  /* 0x0000000165657824 */ /* 0x000fe200020e061a */
[----:B------:R-:W-:Y:S01]  /*f330*/  STL [R1+0x1c], R102 ;  /* 0x00001c6601007387 */ /* 0x000fe20000100800 */
[----:B----4-:R-:W-:-:S03]  /*f340*/  IADD3 R98, P3, R98, R27, RZ ;  /* 0x0000001b62627210 */ /* 0x010fc60007f7e0ff */
[----:B------:R-:W-:Y:S02]  /*f350*/  STL [R1+0x18], R103 ;  /* 0x0000186701007387 */ /* 0x000fe40000100800 */
[----:B--2---:R-:W-:Y:S02]  /*f360*/  IMAD.X R99, R99, 0x1, R26, P3 ;  /* 0x0000000163637824 */ /* 0x004fe400018e061a */
[----:B------:R1:W-:Y:S01]  /*f370*/  LDGSTS.E [R2+0xe000], [R94.64], P2 ;  /* 0x0e0000005e027fae */ /* 0x0003e20009121846 */
[----:B------:R-:W-:-:S03]  /*f380*/  IADD3 R96, P4, R96, R27, RZ ;  /* 0x0000001b60607210 */ /* 0x000fc60007f9e0ff */
[----:B------:R-:W-:Y:S02]  /*f390*/  STL [R1+0x3c], R100 ;  /* 0x00003c6401007387 */ /* 0x000fe40000100800 */
[----:B------:R-:W-:Y:S02]  /*f3a0*/  IMAD.X R97, R97, 0x1, R26, P4 ;  /* 0x0000000161617824 */ /* 0x000fe400020e061a */
[----:B------:R2:W-:Y:S01]  /*f3b0*/  STL [R1+0x38], R101 ;  /* 0x0000386501007387 */ /* 0x0005e20000100800 */
[----:B-1----:R-:W-:Y:S02]  /*f3c0*/  IMAD.MOV.U32 R94, RZ, RZ, R100 ;  /* 0x000000ffff5e7224 */ /* 0x002fe400078e0064 */
[----:B------:R-:W-:Y:S01]  /*f3d0*/  IMAD.MOV.U32 R95, RZ, RZ, R101 ;  /* 0x000000ffff5f7224 */ /* 0x000fe200078e0065 */
[----:B------:R-:W-:Y:S04]  /*f3e0*/  STL [R1+0x5c], R98 ;  /* 0x00005c6201007387 */ /* 0x000fe80000100800 */
[----:B------:R-:W-:Y:S04]  /*f3f0*/  STL [R1+0x58], R99 ;  /* 0x0000586301007387 */ /* 0x000fe80000100800 */
[----:B------:R1:W-:Y:S04]  /*f400*/  STL [R1+0x7c], R96 ;  /* 0x00007c6001007387 */ /* 0x0003e80000100800 */
[----:B------:R3:W-:Y:S04]  /*f410*/  STL [R1+0x78], R97 ;  /* 0x0000786101007387 */ /* 0x0007e80000100800 */
[----:B--2---:R-:W2:Y:S04]  /*f420*/  LDL.LU R101, [R1+0x398] ;  /* 0x0003980001657983 */ /* 0x004ea80000300800 */
[----:B------:R4:W-:Y:S01]  /*f430*/  LDGSTS.E [R2+0xe800], [R94.64], P1 ;  /* 0x0e8000005e027fae */ /* 0x0009e20008921846 */
[----:B------:R-:W-:-:S04]  /*f440*/  ISETP.GT.AND P1, PT, R92, 0x78, PT ;  /* 0x000000785c00780c */ /* 0x000fc80003f24270 */
[----:B----4-:R-:W-:Y:S02]  /*f450*/  SEL R94, RZ, 0x4, !P1 ;  /* 0x00000004ff5e7807 */ /* 0x010fe40004800000 */
        /* <DEDUP_REMOVED lines=8> */
[----:B------:R4:W-:Y:S02]  /*f4e0*/  LDGSTS.E [R2+0xf000], [R94.64], P2 ;  /* 0x0f0000005e027fae */ /* 0x0009e40009121846 */
[----:B----4-:R-:W-:Y:S02]  /*f4f0*/  IMAD.MOV.U32 R94, RZ, RZ, R96 ;  /* 0x000000ffff5e7224 */ /* 0x010fe400078e0060 */
[----:B-1----:R-:W4:Y:S04]  /*f500*/  LDL.LU R96, [R1+0x388] ;  /* 0x0003880001607983 */ /* 0x002f280000300800 */
[----:B------:R-:W5:Y:S01]  /*f510*/  LDL.LU R99, [R1+0x378] ;  /* 0x0003780001637983 */ /* 0x000f620000300800 */
[----:B------:R-:W-:Y:S01]  /*f520*/  IMAD.MOV.U32 R95, RZ, RZ, R97 ;  /* 0x000000ffff5f7224 */ /* 0x000fe200078e0061 */
[----:B------:R-:W-:-:S02]  /*f530*/  IADD3 R22, P3, R22, R27, RZ ;  /* 0x0000001b16167210 */ /* 0x000fc40007f7e0ff */
[----:B------:R-:W-:Y:S01]  /*f540*/  IADD3 R8, P4, R8, R27, RZ ;  /* 0x0000001b08087210 */ /* 0x000fe20007f9e0ff */
[----:B------:R-:W5:Y:S04]  /*f550*/  LDL.LU R98, [R1+0x368] ;  /* 0x0003680001627983 */ /* 0x000f680000300800 */
[----:B------:R1:W-:Y:S01]  /*f560*/  LDGSTS.E [R2+0xf800], [R94.64], P1 ;  /* 0x0f8000005e027fae */ /* 0x0003e20008921846 */
[----:B------:R-:W-:Y:S01]  /*f570*/  ISETP.GT.AND P1, PT, R92, 0x1, PT ;  /* 0x000000015c00780c */ /* 0x000fe20003f24270 */
[--C-:B------:R-:W-:Y:S01]  /*f580*/  IMAD.X R16, R16, 0x1, R26.reuse, P3 ;  /* 0x0000000110107824 */ /* 0x100fe200018e061a */
[----:B------:R-:W-:Y:S01]  /*f590*/  LOP3.LUT R100, R2, 0x20, RZ, 0x3c, !PT ;  /* 0x0000002002647812 */ /* 0x000fe200078e3cff */
[----:B------:R-:W-:Y:S01]  /*f5a0*/  IMAD.X R9, R9, 0x1, R26, P4 ;  /* 0x0000000109097824 */ /* 0x000fe200020e061a */
[----:B---3--:R-:W3:Y:S01]  /*f5b0*/  LDL.LU R97, [R1+0x358] ;  /* 0x0003580001617983 */ /* 0x008ee20000300800 */
[----:B-1----:R-:W-:-:S02]  /*f5c0*/  SEL R94, RZ, 0x4, !P1 ;  /* 0x00000004ff5e7807 */ /* 0x002fc40004800000 */
[----:B------:R-:W-:Y:S02]  /*f5d0*/  ISETP.GT.AND P1, PT, R92, 0x5, PT ;  /* 0x000000055c00780c */ /* 0x000fe40003f24270 */
[----:B------:R-:W-:-:S04]  /*f5e0*/  SEL R94, R94, RZ, !P0 ;  /* 0x000000ff5e5e7207 */ /* 0x000fc80004000000 */
[----:B------:R-:W-:Y:S02]  /*f5f0*/  ISETP.NE.U32.AND P2, PT, R94, RZ, PT ;  /* 0x000000ff5e00720c */ /* 0x000fe40003f45070 */
[----:B------:R-:W-:-:S04]  /*f600*/  SEL R94, RZ, 0x4, !P1 ;  /* 0x00000004ff5e7807 */ /* 0x000fc80004800000 */
[----:B------:R-:W-:-:S04]  /*f610*/  SEL R94, R94, RZ, !P0 ;  /* 0x000000ff5e5e7207 */ /* 0x000fc80004000000 */
[----:B------:R-:W-:Y:S01]  /*f620*/  ISETP.NE.U32.AND P1, PT, R94, RZ, PT ;  /* 0x000000ff5e00720c */ /* 0x000fe20003f25070 */
[----:B------:R-:W-:Y:S02]  /*f630*/  IMAD.MOV.U32 R94, RZ, RZ, R22 ;  /* 0x000000ffff5e7224 */ /* 0x000fe400078e0016 */
[----:B------:R-:W-:-:S05]  /*f640*/  IMAD.MOV.U32 R95, RZ, RZ, R16 ;  /* 0x000000ffff5f7224 */ /* 0x000fca00078e0010 */
[----:B------:R1:W-:Y:S05]  /*f650*/  LDGSTS.E [R100+0x200], [R94.64], P2 ;  /* 0x002000005e647fae */ /* 0x0003ea0009121846 */
        /* <DEDUP_REMOVED lines=9> */
[----:B------:R-:W-:Y:S01]  /*f6f0*/  SEL R94, R94, RZ, !P0 ;  /* 0x000000ff5e5e7207 */ /* 0x000fe20004000000 */
[----:B------:R-:W-:-:S03]  /*f700*/  IMAD.MOV.U32 R95, RZ, RZ, R21 ;  /* 0x000000ffff5f7224 */ /* 0x000fc600078e0015 */
[----:B------:R-:W-:Y:S01]  /*f710*/  ISETP.NE.U32.AND P1, PT, R94, RZ, PT ;  /* 0x000000ff5e00720c */ /* 0x000fe20003f25070 */
[----:B------:R-:W-:-:S05]  /*f720*/  IMAD.MOV.U32 R94, RZ, RZ, R17 ;  /* 0x000000ffff5e7224 */ /* 0x000fca00078e0011 */
[----:B------:R1:W-:Y:S01]  /*f730*/  LDGSTS.E [R100+0x1200], [R94.64], P2 ;  /* 0x012000005e647fae */ /* 0x0003e20009121846 */
[----:B--2---:R-:W-:-:S05]  /*f740*/  IADD3 R101, P4, R101, R27, RZ ;  /* 0x0000001b65657210 */ /* 0x004fca0007f9e0ff */
        /* <DEDUP_REMOVED lines=9> */
[----:B------:R-:W-:Y:S01]  /*f7e0*/  SEL R94, RZ, 0x4, !P1 ;  /* 0x00000004ff5e7807 */ /* 0x000fe20004800000 */
[----:B------:R-:W-:Y:S03]  /*f7f0*/  STL [R1+0x398], R101 ;  /* 0x0003986501007387 */ /* 0x000fe60000100800 */
[----:B------:R-:W-:-:S04]  /*f800*/  SEL R94, R94, RZ, !P0 ;  /* 0x000000ff5e5e7207 */ /* 0x000fc80004000000 */
[----:B------:R-:W-:Y:S02]  /*f810*/  ISETP.NE.U32.AND P1, PT, R94, RZ, PT ;  /* 0x000000ff5e00720c */ /* 0x000fe40003f25070 */
[-C--:B----4-:R-:W-:Y:S02]  /*f820*/  IADD3 R96, P3, R96, R27.reuse, RZ ;  /* 0x0000001b60607210 */ /* 0x090fe40007f7e0ff */
[----:B-----5:R-:W-:-:S03]  /*f830*/  IADD3 R99, P4, R99, R27, RZ ;  /* 0x0000001b63637210 */ /* 0x020fc60007f9e0ff */
[----:B------:R1:W-:Y:S01]  /*f840*/  STL [R1+0x388], R96 ;  /* 0x0003886001007387 */ /* 0x0003e20000100800 */
[----:B------:R-:W-:-:S03]  /*f850*/  IMAD.MOV.U32 R94, RZ, RZ, R96 ;  /* 0x000000ffff5e7224 */ /* 0x000fc600078e0060 */
[----:B------:R2:W-:Y:S04]  /*f860*/  STL [R1+0x378], R99 ;  /* 0x0003786301007387 */ /* 0x0005e80000100800 */
[----:B-1----:R-:W4:Y:S04]  /*f870*/  LDL.LU R96, [R1+0x348] ;  /* 0x0003480001607983 */ /* 0x002f280000300800 */
[----:B------:R-:W5:Y:S01]  /*f880*/  LDL.LU R101, [R1+0x338] ;  /* 0x0003380001657983 */ /* 0x000f620000300800 */
[--C-:B------:R-:W-:Y:S02]  /*f890*/  IMAD.X R125, R125, 0x1, R26.reuse, P3 ;  /* 0x000000017d7d7824 */ /* 0x100fe400018e061a */
[----:B------:R-:W-:-:S02]  /*f8a0*/  IMAD.X R133, R133, 0x1, R26, P4 ;  /* 0x0000000185857824 */ /* 0x000fc400020e061a */
        /* <DEDUP_REMOVED lines=12> */
[----:B---3--:R-:W-:Y:S02]  /*f970*/  IADD3 R97, P4, R97, R27, RZ ;  /* 0x0000001b61617210 */ /* 0x008fe40007f9e0ff */
[----:B------:R-:W-:Y:S01]  /*f980*/  SEL R94, R94, RZ, !P0 ;  /* 0x000000ff5e5e7207 */ /* 0x000fe20004000000 */
[----:B------:R-:W-:Y:S01]  /*f990*/  IMAD.X R137, R137, 0x1, R26, P3 ;  /* 0x0000000189897824 */ /* 0x000fe200018e061a */
[----:B------:R1:W-:Y:S02]  /*f9a0*/  STL [R1+0x368], R98 ;  /* 0x0003686201007387 */ /* 0x0003e40000100800 */
[----:B------:R-:W-:Y:S02]  /*f9b0*/  ISETP.NE.U32.AND P1, PT, R94, RZ, PT ;  /* 0x000000ff5e00720c */ /* 0x000fe40003f25070 */
[----:B------:R3:W-:Y:S01]  /*f9c0*/  STL [R1+0x358], R97 ;  /* 0x0003586101007387 */ /* 0x0007e20000100800 */
[----:B------:R-:W-:-:S03]  /*f9d0*/  IMAD.MOV.U32 R94, RZ, RZ, R98 ;  /* 0x000000ffff5e7224 */ /* 0x000fc600078e0062 */
[----:B--2---:R-:W2:Y:S01]  /*f9e0*/  LDL.LU R99, [R1+0x328] ;  /* 0x0003280001637983 */ /* 0x004ea20000300800 */
[----:B------:R-:W-:Y:S02]  /*f9f0*/  IMAD.MOV.U32 R95, RZ, RZ, R137 ;  /* 0x000000ffff5f7224 */ /* 0x000fe400078e0089 */
[----:B------:R-:W-:Y:S01]  /*fa00*/  IMAD.X R141, R141, 0x1, R26, P4 ;  /* 0x000000018d8d7824 */ /* 0x000fe200020e061a */
[----:B-1----:R-:W2:Y:S04]  /*fa10*/  LDL.LU R98, [R1+0x318] ;  /* 0x0003180001627983 */ /* 0x002ea80000300800 */
[----:B------:R1:W-:Y:S02]  /*fa20*/  LDGSTS.E [R100+0x3200], [R94.64], P2 ;  /* 0x032000005e647fae */ /* 0x0003e40009121846 */
[----:B-1----:R-:W-:-:S02]  /*fa30*/  IMAD.MOV.U32 R94, RZ, RZ, R97 ;  /* 0x000000ffff5e7224 */ /* 0x002fc400078e0061 */
        /* <DEDUP_REMOVED lines=12> */
[----:B------:R1:W-:Y:S01]  /*fb00*/  STL [R1+0x348], R96 ;  /* 0x0003486001007387 */ /* 0x0003e20000100800 */
[----:B------:R-:W-:-:S03]  /*fb10*/  IMAD.MOV.U32 R94, RZ, RZ, R96 ;  /* 0x000000ffff5e7224 */ /* 0x000fc600078e0060 */
[----:B------:R4:W-:Y:S04]  /*fb20*/  STL [R1+0x338], R101 ;  /* 0x0003386501007387 */ /* 0x0009e80000100800 */
[----:B---3--:R-:W3:Y:S04]  /*fb30*/  LDL.LU R97, [R1+0x308] ;  /* 0x0003080001617983 */ /* 0x008ee80000300800 */
        /* <DEDUP_REMOVED lines=14> */
[-C--:B--2---:R-:W-:Y:S02]  /*fc20*/  IADD3 R99, P3, R99, R27.reuse, RZ ;  /* 0x0000001b63637210 */ /* 0x084fe40007f7e0ff */
[----:B------:R-:W-:Y:S02]  /*fc30*/  SEL R94, R94, RZ, !P0 ;  /* 0x000000ff5e5e7207 */ /* 0x000fe40004000000 */
[----:B------:R-:W-:Y:S01]  /*fc40*/  IADD3 R98, P4, R98, R27, RZ ;  /* 0x0000001b62627210 */ /* 0x000fe20007f9e0ff */
[----:B------:R-:W-:Y:S01]  /*fc50*/  IMAD.X R153, R153, 0x1, R26, P3 ;  /* 0x0000000199997824 */ /* 0x000fe200018e061a */
[----:B------:R-:W-:Y:S01]  /*fc60*/  ISETP.NE.U32.AND P1, PT, R94, RZ, PT ;  /* 0x000000ff5e00720c */ /* 0x000fe20003f25070 */
[----:B------:R1:W-:Y:S01]  /*fc70*/  STL [R1+0x328], R99 ;  /* 0x0003286301007387 */ /* 0x0003e20000100800 */
[----:B------:R-:W-:-:S02]  /*fc80*/  IMAD.MOV.U32 R94, RZ, RZ, R99 ;  /* 0x000000ffff5e7224 */ /* 0x000fc400078e0063 */
[----:B------:R-:W-:Y:S01]  /*fc90*/  IMAD.MOV.U32 R95, RZ, RZ, R153 ;  /* 0x000000ffff5f7224 */ /* 0x000fe200078e0099 */
[----:B------:R2:W-:Y:S01]  /*fca0*/  STL [R1+0x318], R98 ;  /* 0x0003186201007387 */ /* 0x0005e20000100800 */
[----:B------:R-:W-:-:S03]  /*fcb0*/  IMAD.X R157, R157, 0x1, R26, P4 ;  /* 0x000000019d9d7824 */ /* 0x000fc600020e061a */
[----:B------:R-:W2:Y:S04]  /*fcc0*/  LDL.LU R102, [R1+0x2e8] ;  /* 0x0002e80001667983 */ /* 0x000ea80000300800 */
[----:B------:R1:W-:Y:S04]  /*fcd0*/  LDGSTS.E [R100+0x5200], [R94.64], P2 ;  /* 0x052000005e647fae */ /* 0x0003e80009121846 */
[----:B----4-:R-:W4:Y:S01]  /*fce0*/  LDL.LU R101, [R1+0x2d8] ;  /* 0x0002d80001657983 */ /* 0x010f220000300800 */
        /* <DEDUP_REMOVED lines=12> */
[----:B-----5:R-:W-:-:S03]  /*fdb0*/  IADD3 R96, P4, R96, R27, RZ ;  /* 0x0000001b60607210 */ /* 0x020fc60007f9e0ff */
[----:B------:R-:W-:Y:S01]  /*fdc0*/  IMAD.X R161, R161, 0x1, R26, P3 ;  /* 0x00000001a1a17824 */ /* 0x000fe200018e061a */
[----:B------:R1:W-:Y:S01]  /*fdd0*/  STL [R1+0x308], R97 ;  /* 0x0003086101007387 */ /* 0x0003e20000100800 */
[----:B------:R-:W-:Y:S02]  /*fde0*/  IMAD.MOV.U32 R94, RZ, RZ, R97 ;  /* 0x000000ffff5e7224 */ /* 0x000fe400078e0061 */
[----:B------:R-:W-:Y:S01]  /*fdf0*/  IMAD.MOV.U32 R95, RZ, RZ, R161 ;  /* 0x000000ffff5f7224 */ /* 0x000fe200078e00a1 */
[----:B------:R3:W-:Y:S04]  /*fe00*/  STL [R1+0x2f8], R96 ;  /* 0x0002f86001007387 */ /* 0x0007e80000100800 */
[----:B------:R-:W5:Y:S04]  /*fe10*/  LDL.LU R99, [R1+0x2c8] ;  /* 0x0002c80001637983 */ /* 0x000f680000300800 */
[----:B--2---:R-:W2:Y:S04]  /*fe20*/  LDL.LU R98, [R1+0x2b8] ;  /* 0x0002b80001627983 */ /* 0x004ea80000300800 */
[----:B------:R3:W-:Y:S04]  /*fe30*/  LDGSTS.E [R100+0x6200], [R94.64], P2 ;  /* 0x062000005e647fae */ /* 0x0007e80009121846 */
[----:B-1----:R-:W2:Y:S01]  /*fe40*/  LDL.LU R97, [R1+0x2a8] ;  /* 0x0002a80001617983 */ /* 0x002ea20000300800 */
[----:B---3--:R-:W-:-:S03]  /*fe50*/  IMAD.MOV.U32 R94, RZ, RZ, R96 ;  /* 0x000000ffff5e7224 */ /* 0x008fc600078e0060 */
[----:B------:R-:W3:Y:S01]  /*fe60*/  LDL.LU R96, [R1+0x298] ;  /* 0x0002980001607983 */ /* 0x000ee20000300800 */
[----:B------:R-:W-:-:S04]  /*fe70*/  IMAD.X R165, R165, 0x1, R26, P4 ;  /* 0x00000001a5a57824 */ /* 0x000fc800020e061a */
        /* <DEDUP_REMOVED lines=8> */
[----:B------:R-:W-:Y:S02]  /*ff00*/  IADD3 R102, P3, R102, R27, RZ ;  /* 0x0000001b66667210 */ /* 0x000fe40007f7e0ff */
[----:B------:R-:W-:-:S03]  /*ff10*/  SEL R94, R94, RZ, !P0 ;  /* 0x000000ff5e5e7207 */ /* 0x000fc60004000000 */
[----:B------:R-:W-:Y:S01]  /*ff20*/  IMAD.X R169, R169, 0x1, R26, P3 ;  /* 0x00000001a9a97824 */ /* 0x000fe200018e061a */
[----:B------:R-:W-:Y:S02]  /*ff30*/  ISETP.NE.U32.AND P1, PT, R94, RZ, PT ;  /* 0x000000ff5e00720c */ /* 0x000fe40003f25070 */
[----:B----4-:R-:W-:Y:S01]  /*ff40*/  IADD3 R101, P4, R101, R27, RZ ;  /* 0x0000001b65657210 */ /* 0x010fe20007f9e0ff */
        /* <DEDUP_REMOVED lines=13> */
[----:B------:R1:W-:Y:S03]  /*10020*/  STL [R1+0x2e8], R102 ;  /* 0x0002e86601007387 */ /* 0x0003e60000100800 */
[----:B------:R-:W-:Y:S01]  /*10030*/  SEL R94, R94, RZ, !P0 ;  /* 0x000000ff5e5e7207 */ /* 0x000fe20004000000 */
[----:B------:R4:W-:Y:S03]  /*10040*/  STL [R1+0x2d8], R101 ;  /* 0x0002d86501007387 */ /* 0x0009e60000100800 */
[----:B------:R-:W-:Y:S01]  /*10050*/  ISETP.NE.U32.AND P1, PT, R94, RZ, PT ;  /* 0x000000ff5e00720c */ /* 0x000fe20003f25070 */
[-C--:B------:R-:W-:Y:S08]  /*10060*/  HMMA.1688.F32.TF32 R88, R120, R30.reuse, R88 ;  /* 0x0000001e7858723c */ /* 0x080ff00000081058 */
[----:B------:R-:W-:Y:S01]  /*10070*/  HMMA.1688.F32.TF32 R28, R112, R30, R104 ;  /* 0x0000001e701c723c */ /* 0x000fe20000081068 */
[----:B-----5:R-:W-:-:S02]  /*10080*/  IADD3 R99, P3, R99, R27, RZ ;  /* 0x0000001b63637210 */ /* 0x020fc40007f7e0ff */
[----:B--2---:R-:W-:-:S03]  /*10090*/  IADD3 R98, P4, R98, R27, RZ ;  /* 0x0000001b62627210 */ /* 0x004fc60007f9e0ff */
[--C-:B------:R-:W-:Y:S01]  /*100a0*/  IMAD.X R177, R177, 0x1, R26.reuse, P3 ;  /* 0x00000001b1b17824 */ /* 0x100fe200018e061a */
[----:B------:R2:W-:Y:S01]  /*100b0*/  STL [R1+0x2c8], R99 ;  /* 0x0002c86301007387 */ /* 0x0005e20000100800 */
[----:B------:R-:W-:Y:S01]  /*100c0*/  IMAD.X R181, R181, 0x1, R26, P4 ;  /* 0x00000001b5b57824 */ /* 0x000fe200020e061a */
[----:B------:R-:W-:Y:S01]  /*100d0*/  IADD3 R97, P3, R97, R27, RZ ;  /* 0x0000001b61617210 */ /* 0x000fe20007f7e0ff */
[----:B------:R-:W-:Y:S01]  /*100e0*/  IMAD.MOV.U32 R94, RZ, RZ, R99 ;  /* 0x000000ffff5e7224 */ /* 0x000fe200078e0063 */
[----:B------:R2:W-:Y:S01]  /*100f0*/  STL [R1+0x2b8], R98 ;  /* 0x0002b86201007387 */ /* 0x0005e20000100800 */
[----:B------:R-:W-:-:S03]  /*10100*/  IMAD.MOV.U32 R95, RZ, RZ, R177 ;  /* 0x000000ffff5f7224 */ /* 0x000fc600078e00b1 */
[----:B------:R1:W-:Y:S01]  /*10110*/  STL [R1+0x2a8], R97 ;  /* 0x0002a86101007387 */ /* 0x0003e20000100800 */
[----:B---3--:R-:W-:-:S03]  /*10120*/  IADD3 R96, P4, R96, R27, RZ ;  /* 0x0000001b60607210 */ /* 0x008fc60007f9e0ff */
[----:B------:R3:W-:Y:S04]  /*10130*/  LDGSTS.E [R100+0x8200], [R94.64], P2 ;  /* 0x082000005e647fae */ /* 0x0007e80009121846 */
[----:B------:R1:W-:Y:S04]  /*10140*/  STL [R1+0x298], R96 ;  /* 0x0002986001007387 */ /* 0x0003e80000100800 */
[----:B------:R-:W5:Y:S04]  /*10150*/  LDL.LU R106, [R1] ;  /* 0x00000000016a7983 */ /* 0x000f680000300800 */
[----:B------:R-:W5:Y:S01]  /*10160*/  LDL.LU R105, [R1+0x4] ;  /* 0x0000040001697983 */ /* 0x000f620000300800 */
[----:B---3--:R-:W-:-:S02]  /*10170*/  IMAD.MOV.U32 R94, RZ, RZ, R98 ;  /* 0x000000ffff5e7224 */ /* 0x008fc400078e0062 */
[----:B------:R-:W-:Y:S01]  /*10180*/  IMAD.MOV.U32 R95, RZ, RZ, R181 ;  /* 0x000000ffff5f7224 */ /* 0x000fe200078e00b5 */
[----:B------:R-:W3:Y:S04]  /*10190*/  LDL.LU R104, [R1+0x20] ;  /* 0x0000200001687983 */ /* 0x000ee80000300800 */
[----:B------:R2:W-:Y:S01]  /*101a0*/  LDGSTS.E [R100+0x8a00], [R94.64], P1 ;  /* 0x08a000005e647fae */ /* 0x0005e20008921846 */
[----:B------:R-:W-:Y:S01]  /*101b0*/  ISETP.GT.AND P1, PT, R92, 0x49, PT ;  /* 0x000000495c00780c */ /* 0x000fe20003f24270 */
[----:B------:R-:W-:Y:S02]  /*101c0*/  IMAD.X R186, R186, 0x1, R26, P3 ;  /* 0x00000001baba7824 */ /* 0x000fe400018e061a */
[----:B------:R-:W3:Y:S04]  /*101d0*/  LDL.LU R103, [R1+0x24] ;  /* 0x0000240001677983 */ /* 0x000ee80000300800 */
[----:B-1----:R-:W3:Y:S01]  /*101e0*/  LDL.LU R102, [R1+0x40] ;  /* 0x0000400001667983 */ /* 0x002ee20000300800 */
[----:B--2---:R-:W-:Y:S01]  /*101f0*/  SEL R94, RZ, 0x4, !P1 ;  /* 0x00000004ff5e7807 */ /* 0x004fe20004800000 */
[----:B------:R-:W-:Y:S01]  /*10200*/  IMAD.MOV.U32 R95, RZ, RZ, R186 ;  /* 0x000000ffff5f7224 */ /* 0x000fe200078e00ba */
[----:B------:R-:W-:Y:S01]  /*10210*/  ISETP.GT.AND P1, PT, R92, 0x4d, PT ;  /* 0x0000004d5c00780c */ /* 0x000fe20003f24270 */
[----:B----4-:R-:W2:Y:S01]  /*10220*/  LDL.LU R101, [R1+0x44] ;  /* 0x0000440001657983 */ /* 0x010ea20000300800 */
[----:B------:R-:W-:-:S03]  /*10230*/  SEL R94, R94, RZ, !P0 ;  /* 0x000000ff5e5e7207 */ /* 0x000fc60004000000 */
[----:B------:R-:W4:Y:S01]  /*10240*/  LDL.LU R99, [R1+0x60] ;  /* 0x0000600001637983 */ /* 0x000f220000300800 */
[----:B------:R-:W-:Y:S02]  /*10250*/  ISETP.NE.U32.AND P2, PT, R94, RZ, PT ;  /* 0x000000ff5e00720c */ /* 0x000fe40003f45070 */
[----:B------:R-:W-:Y:S01]  /*10260*/  SEL R94, RZ, 0x4, !P1 ;  /* 0x00000004ff5e7807 */ /* 0x000fe20004800000 */
[----:B------:R-:W2:Y:S03]  /*10270*/  LDL.LU R98, [R1+0x64] ;  /* 0x0000640001627983 */ /* 0x000ea60000300800 */
[----:B------:R-:W-:-:S04]  /*10280*/  SEL R94, R94, RZ, !P0 ;  /* 0x000000ff5e5e7207 */ /* 0x000fc80004000000 */
[----:B------:R-:W-:Y:S01]  /*10290*/  ISETP.NE.U32.AND P1, PT, R94, RZ, PT ;  /* 0x000000ff5e00720c */ /* 0x000fe20003f25070 */
[----:B------:R-:W-:Y:S02]  /*102a0*/  IMAD.MOV.U32 R94, RZ, RZ, R97 ;  /* 0x000000ffff5e7224 */ /* 0x000fe400078e0061 */
[----:B------:R-:W4:Y:S04]  /*102b0*/  LDL.LU R97, [R1+0x80] ;  /* 0x0000800001617983 */ /* 0x000f280000300800 */
[----:B------:R1:W-:Y:S02]  /*102c0*/  LDGSTS.E [R100+0x9200], [R94.64], P2 ;  /* 0x092000005e647fae */ /* 0x0003e40009121846 */
[----:B-1----:R-:W-:Y:S02]  /*102d0*/  IMAD.MOV.U32 R94, RZ, RZ, R96 ;  /* 0x000000ffff5e7224 */ /* 0x002fe400078e0060 */
[----:B------:R-:W4:Y:S01]  /*102e0*/  LDL.LU R96, [R1+0x84] ;  /* 0x0000840001607983 */ /* 0x000f220000300800 */
        /* <DEDUP_REMOVED lines=70> */
[----:B-----5:R-:W-:-:S05]  /*10750*/  IADD3 R105, P4, R105, R27, RZ ;  /* 0x0000001b69697210 */ /* 0x020fca0007f9e0ff */
[----:B------:R-:W-:Y:S02]  /*10760*/  IMAD.X R106, R106, 0x1, R26, P4 ;  /* 0x000000016a6a7824 */ /* 0x000fe400020e061a */
[----:B-1----:R-:W-:Y:S02]  /*10770*/  IMAD.MOV.U32 R94, RZ, RZ, R105 ;  /* 0x000000ffff5e7224 */ /* 0x002fe400078e0069 */
[----:B------:R-:W-:-:S05]  /*10780*/  IMAD.MOV.U32 R95, RZ, RZ, R106 ;  /* 0x000000ffff5f7224 */ /* 0x000fca00078e006a */
[----:B------:R1:W-:Y:S01]  /*10790*/  LDGSTS.E [R100+0xda00], [R94.64], P1 ;  /* 0x0da000005e647fae */ /* 0x0003e20008921846 */
[----:B------:R-:W-:-:S04]  /*107a0*/  ISETP.GT.AND P1, PT, R92, 0x71, PT ;  /* 0x000000715c00780c */ /* 0x000fc80003f24270 */
[----:B-1----:R-:W-:Y:S02]  /*107b0*/  SEL R94, RZ, 0x4, !P1 ;  /* 0x00000004ff5e7807 */ /* 0x002fe40004800000 */
[----:B------:R-:W-:Y:S02]  /*107c0*/  ISETP.GT.AND P1, PT, R92, 0x75, PT ;  /* 0x000000755c00780c */ /* 0x000fe40003f24270 */
[----:B------:R-:W-:Y:S02]  /*107d0*/  SEL R94, R94, RZ, !P0 ;  /* 0x000000ff5e5e7207 */ /* 0x000fe40004000000 */
[----:B---3--:R-:W-:Y:S02]  /*107e0*/  IADD3 R103, P3, R103, R27, RZ ;  /* 0x0000001b67677210 */ /* 0x008fe40007f7e0ff */
[----:B------:R-:W-:Y:S02]  /*107f0*/  ISETP.NE.U32.AND P2, PT, R94, RZ, PT ;  /* 0x000000ff5e00720c */ /* 0x000fe40003f45070 */
[----:B------:R-:W-:-:S02]  /*10800*/  SEL R94, RZ, 0x4, !P1 ;  /* 0x00000004ff5e7807 */ /* 0x000fc40004800000 */
[-C--:B--2---:R-:W-:Y:S02]  /*10810*/  IADD3 R101, P4, R101, R27.reuse, RZ ;  /* 0x0000001b65657210 */ /* 0x084fe40007f9e0ff */
[----:B------:R-:W-:Y:S01]  /*10820*/  SEL R94, R94, RZ, !P0 ;  /* 0x000000ff5e5e7207 */ /* 0x000fe20004000000 */
[--C-:B------:R-:W-:Y:S01]  /*10830*/  IMAD.X R104, R104, 0x1, R26.reuse, P3 ;  /* 0x0000000168687824 */ /* 0x100fe200018e061a */
[----:B------:R-:W-:Y:S01]  /*10840*/  IADD3 R98, P3, R98, R27, RZ ;  /* 0x0000001b62627210 */ /* 0x000fe20007f7e0ff */
[----:B------:R-:W-:Y:S01]  /*10850*/  IMAD.X R102, R102, 0x1, R26, P4 ;  /* 0x0000000166667824 */ /* 0x000fe200020e061a */
[----:B------:R-:W-:Y:S01]  /*10860*/  ISETP.NE.U32.AND P1, PT, R94, RZ, PT ;  /* 0x000000ff5e00720c */ /* 0x000fe20003f25070 */
[----:B------:R-:W-:Y:S01]  /*10870*/  STL [R1+0x4], R105 ;  /* 0x0000046901007387 */ /* 0x000fe20000100800 */
[----:B------:R-:W-:Y:S02]  /*10880*/  IMAD.MOV.U32 R94, RZ, RZ, R103 ;  /* 0x000000ffff5e7224 */ /* 0x000fe400078e0067 */
[----:B------:R-:W-:Y:S01]  /*10890*/  IMAD.MOV.U32 R95, RZ, RZ, R104 ;  /* 0x000000ffff5f7224 */ /* 0x000fe200078e0068 */
[----:B------:R-:W-:Y:S01]  /*108a0*/  STL [R1], R106 ;  /* 0x0000006a01007387 */ /* 0x000fe20000100800 */
[----:B----4-:R-:W-:-:S03]  /*108b0*/  IMAD.X R99, R99, 0x1, R26, P3 ;  /* 0x0000000163637824 */ /* 0x010fc600018e061a */
[----:B------:R-:W-:Y:S01]  /*108c0*/  STL [R1+0x24], R103 ;  /* 0x0000246701007387 */ /* 0x000fe20000100800 */
[----:B------:R-:W-:-:S03]  /*108d0*/  IADD3 R96, P4, R96, R27, RZ ;  /* 0x0000001b60607210 */ /* 0x000fc60007f9e0ff */
[----:B------:R-:W-:Y:S04]  /*108e0*/  STL [R1+0x20], R104 ;  /* 0x0000206801007387 */ /* 0x000fe80000100800 */
[----:B------:R1:W-:Y:S01]  /*108f0*/  STL [R1+0x44], R101 ;  /* 0x0000446501007387 */ /* 0x0003e20000100800 */
[----:B------:R-:W-:-:S03]  /*10900*/  IMAD.X R97, R97, 0x1, R26, P4 ;  /* 0x0000000161617824 */ /* 0x000fc600020e061a */
[----:B------:R2:W-:Y:S04]  /*10910*/  LDGSTS.E [R100+0xe200], [R94.64], P2 ;  /* 0x0e2000005e647fae */ /* 0x0005e80009121846 */
[----:B------:R-:W-:Y:S04]  /*10920*/  STL [R1+0x40], R102 ;  /* 0x0000406601007387 */ /* 0x000fe80000100800 */
[----:B------:R-:W-:Y:S01]  /*10930*/  STL [R1+0x64], R98 ;  /* 0x0000646201007387 */ /* 0x000fe20000100800 */
[----:B--2---:R-:W-:-:S03]  /*10940*/  IMAD.MOV.U32 R94, RZ, RZ, R101 ;  /* 0x000000ffff5e7224 */ /* 0x004fc600078e0065 */
[----:B------:R-:W-:Y:S01]  /*10950*/  STL [R1+0x60], R99 ;  /* 0x0000606301007387 */ /* 0x000fe20000100800 */
[----:B------:R-:W-:-:S03]  /*10960*/  IMAD.MOV.U32 R95, RZ, RZ, R102 ;  /* 0x000000ffff5f7224 */ /* 0x000fc600078e0066 */
[----:B------:R2:W-:Y:S04]  /*10970*/  STL [R1+0x84], R96 ;  /* 0x0000846001007387 */ /* 0x0005e80000100800 */
[----:B------:R3:W-:Y:S04]  /*10980*/  STL [R1+0x80], R97 ;  /* 0x0000806101007387 */ /* 0x0007e80000100800 */
[----:B-1----:R-:W4:Y:S04]  /*10990*/  LDL.LU R101, [R1+0x394] ;  /* 0x0003940001657983 */ /* 0x002f280000300800 */
        /* <DEDUP_REMOVED lines=12> */
[----:B-1----:R-:W-:Y:S02]  /*10a60*/  IMAD.MOV.U32 R94, RZ, RZ, R96 ;  /* 0x000000ffff5e7224 */ /* 0x002fe400078e0060 */
[----:B--2---:R-:W2:Y:S04]  /*10a70*/  LDL.LU R96, [R1+0x384] ;  /* 0x0003840001607983 */ /* 0x004ea80000300800 */
        /* <DEDUP_REMOVED lines=35> */
[----:B----4-:R-:W-:-:S05]  /*10cb0*/  IADD3 R101, P4, R101, R27, RZ ;  /* 0x0000001b65657210 */ /* 0x010fca0007f9e0ff */
        /* <DEDUP_REMOVED lines=13> */
[-C--:B--2---:R-:W-:Y:S02]  /*10d90*/  IADD3 R96, P3, R96, R27.reuse, RZ ;  /* 0x0000001b60607210 */ /* 0x084fe40007f7e0ff */
        /* <DEDUP_REMOVED lines=14> */
[-C--:B------:R-:W-:Y:S02]  /*10e80*/  IADD3 R98, P3, R98, R27.reuse, RZ ;  /* 0x0000001b62627210 */ /* 0x080fe40007f7e0ff */
[----:B-1----:R-:W-:Y:S02]  /*10e90*/  SEL R94, RZ, 0x4, !P1 ;  /* 0x00000004ff5e7807 */ /* 0x002fe40004800000 */
[----:B------:R-:W-:Y:S02]  /*10ea0*/  ISETP.GT.AND P1, PT, R92, 0x1e, PT ;  /* 0x0000001e5c00780c */ /* 0x000fe40003f24270 */
[----:B------:R-:W-:Y:S02]  /*10eb0*/  SEL R94, R94, RZ, !P0 ;  /* 0x000000ff5e5e7207 */ /* 0x000fe40004000000 */
[----:B---3--:R-:W-:-:S02]  /*10ec0*/  IADD3 R97, P4, R97, R27, RZ ;  /* 0x0000001b61617210 */ /* 0x008fc40007f9e0ff */
[----:B------:R-:W-:Y:S02]  /*10ed0*/  ISETP.NE.U32.AND P2, PT, R94, RZ, PT ;  /* 0x000000ff5e00720c */ /* 0x000fe40003f45070 */
[----:B------:R-:W-:Y:S01]  /*10ee0*/  SEL R94, RZ, 0x4, !P1 ;  /* 0x00000004ff5e7807 */ /* 0x000fe20004800000 */
[----:B------:R1:W-:Y:S01]  /*10ef0*/  STL [R1+0x364], R98 ;  /* 0x0003646201007387 */ /* 0x0003e20000100800 */
[----:B------:R-:W-:Y:S02]  /*10f00*/  IMAD.X R138, R138, 0x1, R26, P3 ;  /* 0x000000018a8a7824 */ /* 0x000fe400018e061a */
[----:B------:R-:W-:Y:S01]  /*10f10*/  SEL R94, R94, RZ, !P0 ;  /* 0x000000ff5e5e7207 */ /* 0x000fe20004000000 */
[----:B------:R3:W-:Y:S01]  /*10f20*/  STL [R1+0x354], R97 ;  /* 0x0003546101007387 */ /* 0x0007e20000100800 */
[----:B------:R-:W-:Y:S02]  /*10f30*/  IMAD.MOV.U32 R95, RZ, RZ, R138 ;  /* 0x000000ffff5f7224 */ /* 0x000fe400078e008a */
[----:B------:R-:W-:Y:S01]  /*10f40*/  ISETP.NE.U32.AND P1, PT, R94, RZ, PT ;  /* 0x000000ff5e00720c */ /* 0x000fe20003f25070 */
[----:B--2---:R-:W2:Y:S01]  /*10f50*/  LDL.LU R99, [R1+0x324] ;  /* 0x0003240001637983 */ /* 0x004ea20000300800 */
[----:B------:R-:W-:-:S02]  /*10f60*/  IMAD.MOV.U32 R94, RZ, RZ, R98 ;  /* 0x000000ffff5e7224 */ /* 0x000fc400078e0062 */
[----:B------:R-:W-:Y:S01]  /*10f70*/  IMAD.X R142, R142, 0x1, R26, P4 ;  /* 0x000000018e8e7824 */ /* 0x000fe200020e061a */
        /* <DEDUP_REMOVED lines=16> */
[----:B------:R4:W-:Y:S01]  /*11080*/  STL [R1+0x334], R101 ;  /* 0x0003346501007387 */ /* 0x0009e20000100800 */
[----:B------:R-:W-:-:S03]  /*11090*/  IMAD.MOV.U32 R94, RZ, RZ, R96 ;  /* 0x000000ffff5e7224 */ /* 0x000fc600078e0060 */
[----:B---3--:R-:W3:Y:S04]  /*110a0*/  LDL.LU R97, [R1+0x304] ;  /* 0x0003040001617983 */ /* 0x008ee80000300800 */
[----:B-1----:R-:W5:Y:S01]  /*110b0*/  LDL.LU R96, [R1+0x2f4] ;  /* 0x0002f40001607983 */ /* 0x002f620000300800 */
[--C-:B------:R-:W-:Y:S02]  /*110c0*/  IMAD.X R146, R146, 0x1, R26.reuse, P3 ;  /* 0x0000000192927824 */ /* 0x100fe400018e061a */
        /* <DEDUP_REMOVED lines=10> */
[----:B--2---:R-:W-:Y:S02]  /*11170*/  IADD3 R99, P3, R99, R27, RZ ;  /* 0x0000001b63637210 */ /* 0x004fe40007f7e0ff */
        /* <DEDUP_REMOVED lines=8> */
[----:B------:R-:W-:Y:S01]  /*11200*/  IMAD.X R158, R158, 0x1, R26, P4 ;  /* 0x000000019e9e7824 */ /* 0x000fe200020e061a */
[----:B------:R1:W-:Y:S04]  /*11210*/  STL [R1+0x324], R99 ;  /* 0x0003246301007387 */ /* 0x0003e80000100800 */
[----:B------:R2:W-:Y:S04]  /*11220*/  STL [R1+0x314], R98 ;  /* 0x0003146201007387 */ /* 0x0005e80000100800 */
[----:B------:R2:W-:Y:S04]  /*11230*/  LDGSTS.E [R103+0x5400], [R94.64], P2 ;  /* 0x054000005e677fae */ /* 0x0005e80009121846 */
[----:B----4-:R-:W4:Y:S04]  /*11240*/  LDL.LU R101, [R1+0x2e4] ;  /* 0x0002e40001657983 */ /* 0x010f280000300800 */
[----:B-1----:R-:W4:Y:S01]  /*11250*/  LDL.LU R99, [R1+0x2d4] ;  /* 0x0002d40001637983 */ /* 0x002f220000300800 */
[----:B--2---:R-:W-:-:S02]  /*11260*/  IMAD.MOV.U32 R94, RZ, RZ, R98 ;  /* 0x000000ffff5e7224 */ /* 0x004fc400078e0062 */
        /* <DEDUP_REMOVED lines=17> */
[----:B------:R-:W3:Y:S04]  /*11380*/  LDL.LU R98, [R1+0x2c4] ;  /* 0x0002c40001627983 */ /* 0x000ee80000300800 */
[----:B------:R5:W-:Y:S04]  /*11390*/  LDGSTS.E [R103+0x6400], [R94.64], P2 ;  /* 0x064000005e677fae */ /* 0x000be80009121846 */
[----:B-1----:R-:W3:Y:S01]  /*113a0*/  LDL.LU R97, [R1+0x2b4] ;  /* 0x0002b40001617983 */ /* 0x002ee20000300800 */
[----:B-----5:R-:W-:-:S03]  /*113b0*/  IMAD.MOV.U32 R94, RZ, RZ, R96 ;  /* 0x000000ffff5e7224 */ /* 0x020fc600078e0060 */
[----:B--2---:R-:W2:Y:S01]  /*113c0*/  LDL.LU R96, [R1+0x2a4] ;  /* 0x0002a40001607983 */ /* 0x004ea20000300800 */
        /* <DEDUP_REMOVED lines=12> */
[----:B------:R-:W-:-:S03]  /*11490*/  IADD3 R99, P4, R99, R27, RZ ;  /* 0x0000001b63637210 */ /* 0x000fc60007f9e0ff */
[----:B------:R-:W-:Y:S02]  /*114a0*/  IMAD.X R170, R170, 0x1, R26, P3 ;  /* 0x00000001aaaa7824 */ /* 0x000fe400018e061a */
        /* <DEDUP_REMOVED lines=10> */
[----:B------:R-:W-:Y:S01]  /*11550*/  SEL R94, R94, RZ, !P0 ;  /* 0x000000ff5e5e7207 */ /* 0x000fe20004000000 */
[----:B------:R1:W-:Y:S03]  /*11560*/  STL [R1+0x2e4], R101 ;  /* 0x0002e46501007387 */ /* 0x0003e60000100800 */
[----:B------:R-:W-:Y:S02]  /*11570*/  ISETP.NE.U32.AND P2, PT, R94, RZ, PT ;  /* 0x000000ff5e00720c */ /* 0x000fe40003f45070 */
[----:B------:R-:W-:Y:S01]  /*11580*/  SEL R94, RZ, 0x4, !P1 ;  /* 0x00000004ff5e7807 */ /* 0x000fe20004800000 */
[----:B------:R4:W-:Y:S03]  /*11590*/  STL [R1+0x2d4], R99 ;  /* 0x0002d46301007387 */ /* 0x0009e60000100800 */
[----:B------:R-:W-:-:S04]  /*115a0*/  SEL R94, R94, RZ, !P0 ;  /* 0x000000ff5e5e7207 */ /* 0x000fc80004000000 */
[----:B------:R-:W-:Y:S02]  /*115b0*/  ISETP.NE.U32.AND P1, PT, R94, RZ, PT ;  /* 0x000000ff5e00720c */ /* 0x000fe40003f25070 */
[----:B---3--:R-:W-:-:S05]  /*115c0*/  IADD3 R98, P3, R98, R27, RZ ;  /* 0x0000001b62627210 */ /* 0x008fca0007f7e0ff */
[----:B------:R-:W-:Y:S01]  /*115d0*/  IMAD.X R178, R178, 0x1, R26, P3 ;  /* 0x00000001b2b27824 */ /* 0x000fe200018e061a */
[-C--:B------:R-:W-:Y:S01]  /*115e0*/  IADD3 R97, P4, R97, R27.reuse, RZ ;  /* 0x0000001b61617210 */ /* 0x080fe20007f9e0ff */
[----:B------:R3:W-:Y:S04]  /*115f0*/  STL [R1+0x2c4], R98 ;  /* 0x0002c46201007387 */ /* 0x0007e80000100800 */
[----:B------:R5:W-:Y:S01]  /*11600*/  STL [R1+0x2b4], R97 ;  /* 0x0002b46101007387 */ /* 0x000be20000100800 */
[----:B--2---:R-:W-:Y:S01]  /*11610*/  IADD3 R96, P3, R96, R27, RZ ;  /* 0x0000001b60607210 */ /* 0x004fe20007f7e0ff */
[----:B------:R-:W-:-:S04]  /*11620*/  IMAD.MOV.U32 R94, RZ, RZ, R98 ;  /* 0x000000ffff5e7224 */ /* 0x000fc800078e0062 */
[----:B------:R3:W-:Y:S01]  /*11630*/  STL [R1+0x2a4], R96 ;  /* 0x0002a46001007387 */ /* 0x0007e20000100800 */
[----:B------:R-:W-:-:S03]  /*11640*/  IMAD.MOV.U32 R95, RZ, RZ, R178 ;  /* 0x000000ffff5f7224 */ /* 0x000fc600078e00b2 */
[----:B------:R-:W2:Y:S04]  /*11650*/  LDL.LU R107, [R1+0x8] ;  /* 0x00000800016b7983 */ /* 0x000ea80000300800 */
[----:B------:R-:W2:Y:S01]  /*11660*/  LDL.LU R106, [R1+0xc] ;  /* 0x00000c00016a7983 */ /* 0x000ea20000300800 */
[----:B------:R-:W-:-:S03]  /*11670*/  IMAD.X R182, R182, 0x1, R26, P4 ;  /* 0x00000001b6b67824 */ /* 0x000fc600020e061a */
[----:B------:R1:W-:Y:S04]  /*11680*/  LDGSTS.E [R103+0x8400], [R94.64], P2 ;  /* 0x084000005e677fae */ /* 0x0003e80009121846 */
[----:B------:R-:W2:Y:S04]  /*11690*/  LDL.LU R105, [R1+0x28] ;  /* 0x0000280001697983 */ /* 0x000ea80000300800 */
[----:B------:R-:W2:Y:S01]  /*116a0*/  LDL.LU R104, [R1+0x2c] ;  /* 0x00002c0001687983 */ /* 0x000ea20000300800 */
[----:B-1----:R-:W-:-:S03]  /*116b0*/  IMAD.MOV.U32 R94, RZ, RZ, R97 ;  /* 0x000000ffff5e7224 */ /* 0x002fc600078e0061 */
[----:B------:R-:W2:Y:S01]  /*116c0*/  LDL.LU R102, [R1+0x48] ;  /* 0x0000480001667983 */ /* 0x000ea20000300800 */
[----:B------:R-:W-:-:S03]  /*116d0*/  IMAD.MOV.U32 R95, RZ, RZ, R182 ;  /* 0x000000ffff5f7224 */ /* 0x000fc600078e00b6 */
[----:B------:R-:W2:Y:S04]  /*116e0*/  LDL.LU R101, [R1+0x4c] ;  /* 0x00004c0001657983 */ /* 0x000ea80000300800 */
[----:B------:R1:W-:Y:S01]  /*116f0*/  LDGSTS.E [R103+0x8c00], [R94.64], P1 ;  /* 0x08c000005e677fae */ /* 0x0003e20008921846 */
[----:B------:R-:W-:-:S03]  /*11700*/  ISETP.GT.AND P1, PT, R92, 0x4a, PT ;  /* 0x0000004a5c00780c */ /* 0x000fc60003f24270 */
[----:B----4-:R-:W4:Y:S04]  /*11710*/  LDL.LU R99, [R1+0x68] ;  /* 0x0000680001637983 */ /* 0x010f280000300800 */
[----:B---3--:R-:W3:Y:S01]  /*11720*/  LDL.LU R98, [R1+0x6c] ;  /* 0x00006c0001627983 */ /* 0x008ee20000300800 */
[----:B-1----:R-:W-:-:S03]  /*11730*/  SEL R94, RZ, 0x4, !P1 ;  /* 0x00000004ff5e7807 */ /* 0x002fc60004800000 */
[----:B-----5:R-:W5:Y:S01]  /*11740*/  LDL.LU R97, [R1+0x88] ;  /* 0x0000880001617983 */ /* 0x020f620000300800 */
[----:B------:R-:W-:Y:S02]  /*11750*/  ISETP.GT.AND P1, PT, R92, 0x4e, PT ;  /* 0x0000004e5c00780c */ /* 0x000fe40003f24270 */
[----:B------:R-:W-:-:S04]  /*11760*/  SEL R94, R94, RZ, !P0 ;  /* 0x000000ff5e5e7207 */ /* 0x000fc80004000000 */
[----:B------:R-:W-:Y:S02]  /*11770*/  ISETP.NE.U32.AND P2, PT, R94, RZ, PT ;  /* 0x000000ff5e00720c */ /* 0x000fe40003f45070 */
[----:B------:R-:W-:-:S04]  /*11780*/  SEL R94, RZ, 0x4, !P1 ;  /* 0x00000004ff5e7807 */ /* 0x000fc80004800000 */
[----:B------:R-:W-:-:S04]  /*11790*/  SEL R94, R94, RZ, !P0 ;  /* 0x000000ff5e5e7207 */ /* 0x000fc80004000000 */
[----:B------:R-:W-:Y:S01]  /*117a0*/  ISETP.NE.U32.AND P1, PT, R94, RZ, PT ;  /* 0x000000ff5e00720c */ /* 0x000fe20003f25070 */
[----:B------:R-:W-:Y:S02]  /*117b0*/  IMAD.MOV.U32 R94, RZ, RZ, R96 ;  /* 0x000000ffff5e7224 */ /* 0x000fe400078e0060 */
[----:B------:R-:W5:Y:S01]  /*117c0*/  LDL.LU R96, [R1+0x8c] ;  /* 0x00008c0001607983 */ /* 0x000f620000300800 */
[----:B------:R-:W-:Y:S01]  /*117d0*/  IMAD.X R187, R187, 0x1, R26, P3 ;  /* 0x00000001bbbb7824 */ /* 0x000fe200018e061a */
[----:B------:R-:W-:-:S03]  /*117e0*/  IADD3 R192, P4, R192, R27, RZ ;  /* 0x0000001bc0c07210 */ /* 0x000fc60007f9e0ff */
        /* <DEDUP_REMOVED lines=85> */
[-C--:B------:R-:W-:Y:S02]  /*11d40*/  IADD3 R101, P4, R101, R27.reuse, RZ ;  /* 0x0000001b65657210 */ /* 0x080fe40007f9e0ff */
[----:B------:R-:W-:Y:S01]  /*11d50*/  SEL R94, R94, RZ, !P0 ;  /* 0x000000ff5e5e7207 */ /* 0x000fe20004000000 */
[--C-:B------:R-:W-:Y:S01]  /*11d60*/  IMAD.X R105, R105, 0x1, R26.reuse, P3 ;  /* 0x0000000169697824 */ /* 0x100fe200018e061a */
[----:B---3--:R-:W-:Y:S01]  /*11d70*/  IADD3 R98, P3, R98, R27, RZ ;  /* 0x0000001b62627210 */ /* 0x008fe20007f7e0ff */
[----:B------:R-:W-:Y:S01]  /*11d80*/  IMAD.X R102, R102, 0x1, R26, P4 ;  /* 0x0000000166667824 */ /* 0x000fe200020e061a */
[----:B------:R-:W-:Y:S01]  /*11d90*/  ISETP.NE.U32.AND P1, PT, R94, RZ, PT ;  /* 0x000000ff5e00720c */ /* 0x000fe20003f25070 */
[----:B------:R-:W-:Y:S01]  /*11da0*/  STL [R1+0xc], R106 ;  /* 0x00000c6a01007387 */ /* 0x000fe20000100800 */
[----:B------:R-:W-:Y:S02]  /*11db0*/  IMAD.MOV.U32 R94, RZ, RZ, R104 ;  /* 0x000000ffff5e7224 */ /* 0x000fe400078e0068 */
[----:B------:R-:W-:Y:S01]  /*11dc0*/  IMAD.MOV.U32 R95, RZ, RZ, R105 ;  /* 0x000000ffff5f7224 */ /* 0x000fe200078e0069 */
[----:B------:R-:W-:Y:S01]  /*11dd0*/  STL [R1+0x8], R107 ;  /* 0x0000086b01007387 */ /* 0x000fe20000100800 */
[----:B----4-:R-:W-:-:S03]  /*11de0*/  IMAD.X R99, R99, 0x1, R26, P3 ;  /* 0x0000000163637824 */ /* 0x010fc600018e061a */
[----:B------:R-:W-:Y:S01]  /*11df0*/  STL [R1+0x2c], R104 ;  /* 0x00002c6801007387 */ /* 0x000fe20000100800 */
[----:B-----5:R-:W-:-:S03]  /*11e00*/  IADD3 R96, P4, R96, R27, RZ ;  /* 0x0000001b60607210 */ /* 0x020fc60007f9e0ff */
[----:B------:R-:W-:Y:S04]  /*11e10*/  STL [R1+0x28], R105 ;  /* 0x0000286901007387 */ /* 0x000fe80000100800 */
[----:B------:R-:W-:Y:S01]  /*11e20*/  STL [R1+0x4c], R101 ;  /* 0x00004c6501007387 */ /* 0x000fe20000100800 */
[----:B------:R-:W-:-:S03]  /*11e30*/  IMAD.X R97, R97, 0x1, R26, P4 ;  /* 0x0000000161617824 */ /* 0x000fc600020e061a */
[----:B------:R1:W-:Y:S04]  /*11e40*/  LDGSTS.E [R103+0xe400], [R94.64], P2 ;  /* 0x0e4000005e677fae */ /* 0x0003e80009121846 */
[----:B------:R2:W-:Y:S04]  /*11e50*/  STL [R1+0x48], R102 ;  /* 0x0000486601007387 */ /* 0x0005e80000100800 */
[----:B------:R-:W-:Y:S01]  /*11e60*/  STL [R1+0x6c], R98 ;  /* 0x00006c6201007387 */ /* 0x000fe20000100800 */
[----:B-1----:R-:W-:-:S03]  /*11e70*/  IMAD.MOV.U32 R94, RZ, RZ, R101 ;  /* 0x000000ffff5e7224 */ /* 0x002fc600078e0065 */
[----:B------:R-:W-:Y:S01]  /*11e80*/  STL [R1+0x68], R99 ;  /* 0x0000686301007387 */ /* 0x000fe20000100800 */
[----:B------:R-:W-:-:S03]  /*11e90*/  IMAD.MOV.U32 R95, RZ, RZ, R102 ;  /* 0x000000ffff5f7224 */ /* 0x000fc600078e0066 */
[----:B------:R-:W-:Y:S04]  /*11ea0*/  STL [R1+0x8c], R96 ;  /* 0x00008c6001007387 */ /* 0x000fe80000100800 */
[----:B------:R1:W-:Y:S04]  /*11eb0*/  STL [R1+0x88], R97 ;  /* 0x0000886101007387 */ /* 0x0003e80000100800 */
[----:B--2---:R-:W2:Y:S04]  /*11ec0*/  LDL.LU R102, [R1+0x390] ;  /* 0x0003900001667983 */ /* 0x004ea80000300800 */
[----:B------:R3:W-:Y:S01]  /*11ed0*/  LDGSTS.E [R103+0xec00], [R94.64], P1 ;  /* 0x0ec000005e677fae */ /* 0x0007e20008921846 */
[----:B------:R-:W-:-:S04]  /*11ee0*/  ISETP.GT.AND P1, PT, R92, 0x7a, PT ;  /* 0x0000007a5c00780c */ /* 0x000fc80003f24270 */
[----:B---3--:R-:W-:Y:S02]  /*11ef0*/  SEL R94, RZ, 0x4, !P1 ;  /* 0x00000004ff5e7807 */ /* 0x008fe40004800000 */
        /* <DEDUP_REMOVED lines=9> */
[----:B---3--:R-:W-:Y:S02]  /*11f90*/  IMAD.MOV.U32 R95, RZ, RZ, R97 ;  /* 0x000000ffff5f7224 */ /* 0x008fe400078e0061 */
[----:B-1----:R-:W3:Y:S04]  /*11fa0*/  LDL.LU R97, [R1+0x380] ;  /* 0x0003800001617983 */ /* 0x002ee80000300800 */
[----:B------:R-:W4:Y:S01]  /*11fb0*/  LDL.LU R101, [R1+0x370] ;  /* 0x0003700001657983 */ /* 0x000f220000300800 */
        /* <DEDUP_REMOVED lines=9> */
[----:B------:R-:W5:Y:S01]  /*12050*/  LDL.LU R98, [R1+0x350] ;  /* 0x0003500001627983 */ /* 0x000f620000300800 */
        /* <DEDUP_REMOVED lines=38> */
[-C--:B---3--:R-:W-:Y:S02]  /*122c0*/  IADD3 R97, P3, R97, R27.reuse, RZ ;  /* 0x0000001b61617210 */ /* 0x088fe40007f7e0ff */
[----:B----4-:R-:W-:-:S03]  /*122d0*/  IADD3 R101, P4, R101, R27, RZ ;  /* 0x0000001b65657210 */ /* 0x010fc60007f9e0ff */
[----:B------:R1:W-:Y:S01]  /*122e0*/  STL [R1+0x380], R97 ;  /* 0x0003806101007387 */ /* 0x0003e20000100800 */
[----:B------:R-:W-:-:S03]  /*122f0*/  IMAD.MOV.U32 R94, RZ, RZ, R97 ;  /* 0x000000ffff5e7224 */ /* 0x000fc600078e0061 */
[----:B------:R2:W-:Y:S04]  /*12300*/  STL [R1+0x370], R101 ;  /* 0x0003706501007387 */ /* 0x0005e80000100800 */
[----:B-1----:R-:W3:Y:S04]  /*12310*/  LDL.LU R97, [R1+0x340] ;  /* 0x0003400001617983 */ /* 0x002ee80000300800 */
[----:B------:R-:W4:Y:S01]  /*12320*/  LDL.LU R102, [R1+0x330] ;  /* 0x0003300001667983 */ /* 0x000f220000300800 */
        /* <DEDUP_REMOVED lines=11> */
[----:B-----5:R-:W-:Y:S02]  /*123e0*/  IADD3 R99, P3, R99, R27, RZ ;  /* 0x0000001b63637210 */ /* 0x020fe40007f7e0ff */
        /* <DEDUP_REMOVED lines=46> */
[----:B------:R-:W-:Y:S02]  /*126d0*/  IADD3 R99, P4, R99, R27, RZ ;  /* 0x0000001b63637210 */ /* 0x000fe40007f9e0ff */
[----:B------:R-:W-:Y:S01]  /*126e0*/  SEL R94, R94, RZ, !P0 ;  /* 0x000000ff5e5e7207 */ /* 0x000fe20004000000 */
[----:B------:R-:W-:Y:S01]  /*126f0*/  IMAD.X R155, R155, 0x1, R26, P3 ;  /* 0x000000019b9b7824 */ /* 0x000fe200018e061a */
[----:B------:R1:W-:Y:S02]  /*12700*/  STL [R1+0x320], R101 ;  /* 0x0003206501007387 */ /* 0x0003e40000100800 */
[----:B------:R-:W-:-:S02]  /*12710*/  ISETP.NE.U32.AND P1, PT, R94, RZ, PT ;  /* 0x000000ff5e00720c */ /* 0x000fc40003f25070 */
[----:B------:R2:W-:Y:S01]  /*12720*/  STL [R1+0x310], R99 ;  /* 0x0003106301007387 */ /* 0x0005e20000100800 */
[----:B------:R-:W-:-:S03]  /*12730*/  IMAD.MOV.U32 R94, RZ, RZ, R101 ;  /* 0x000000ffff5e7224 */ /* 0x000fc600078e0065 */
[----:B---3--:R-:W3:Y:S01]  /*12740*/  LDL.LU R102, [R1+0x2e0] ;  /* 0x0002e00001667983 */ /* 0x008ee20000300800 */
[----:B------:R-:W-:Y:S02]  /*12750*/  IMAD.MOV.U32 R95, RZ, RZ, R155 ;  /* 0x000000ffff5f7224 */ /* 0x000fe400078e009b */
[----:B------:R-:W-:Y:S01]  /*12760*/  IMAD.X R159, R159, 0x1, R26, P4 ;  /* 0x000000019f9f7824 */ /* 0x000fe200020e061a */
[----:B-1----:R-:W3:Y:S04]  /*12770*/  LDL.LU R101, [R1+0x2d0] ;  /* 0x0002d00001657983 */ /* 0x002ee80000300800 */
        /* <DEDUP_REMOVED lines=14> */
[----:B------:R-:W-:Y:S01]  /*12860*/  IMAD.X R163, R163, 0x1, R26, P3 ;  /* 0x00000001a3a37824 */ /* 0x000fe200018e061a */
[----:B------:R1:W-:Y:S01]  /*12870*/  STL [R1+0x300], R98 ;  /* 0x0003006201007387 */ /* 0x0003e20000100800 */
[----:B------:R-:W-:-:S03]  /*12880*/  IMAD.MOV.U32 R94, RZ, RZ, R98 ;  /* 0x000000ffff5e7224 */ /* 0x000fc600078e0062 */
[----:B------:R4:W-:Y:S01]  /*12890*/  STL [R1+0x2f0], R97 ;  /* 0x0002f06101007387 */ /* 0x0009e20000100800 */
[----:B------:R-:W-:-:S03]  /*128a0*/  IMAD.MOV.U32 R95, RZ, RZ, R163 ;  /* 0x000000ffff5f7224 */ /* 0x000fc600078e00a3 */
[----:B--2---:R-:W2:Y:S04]  /*128b0*/  LDL.LU R99, [R1+0x2c0] ;  /* 0x0002c00001637983 */ /* 0x004ea80000300800 */
[----:B------:R5:W-:Y:S04]  /*128c0*/  LDGSTS.E [R96+0x6600], [R94.64], P2 ;  /* 0x066000005e607fae */ /* 0x000be80009121846 */
[----:B-1----:R-:W2:Y:S01]  /*128d0*/  LDL.LU R98, [R1+0x2b0] ;  /* 0x0002b00001627983 */ /* 0x002ea20000300800 */
[----:B-----5:R-:W-:-:S03]  /*128e0*/  IMAD.MOV.U32 R94, RZ, RZ, R97 ;  /* 0x000000ffff5e7224 */ /* 0x020fc600078e0061 */
[----:B----4-:R-:W4:Y:S01]  /*128f0*/  LDL.LU R97, [R1+0x2a0] ;  /* 0x0002a00001617983 */ /* 0x010f220000300800 */
        /* <DEDUP_REMOVED lines=10> */
[-C--:B---3--:R-:W-:Y:S02]  /*129a0*/  IADD3 R102, P3, R102, R27.reuse, RZ ;  /* 0x0000001b66667210 */ /* 0x088fe40007f7e0ff */
[----:B------:R-:W-:Y:S02]  /*129b0*/  ISETP.NE.U32.AND P1, PT, R94, RZ, PT ;  /* 0x000000ff5e00720c */ /* 0x000fe40003f25070 */
[----:B------:R-:W-:Y:S01]  /*129c0*/  IADD3 R101, P4, R101, R27, RZ ;  /* 0x0000001b65657210 */ /* 0x000fe20007f9e0ff */
[----:B------:R-:W-:Y:S02]  /*129d0*/  IMAD.X R171, R171, 0x1, R26, P3 ;  /* 0x00000001abab7824 */ /* 0x000fe400018e061a */
[----:B------:R-:W-:Y:S02]  /*129e0*/  IMAD.MOV.U32 R94, RZ, RZ, R102 ;  /* 0x000000ffff5e7224 */ /* 0x000fe400078e0066 */
[----:B------:R-:W-:-:S02]  /*129f0*/  IMAD.MOV.U32 R95, RZ, RZ, R171 ;  /* 0x000000ffff5f7224 */ /* 0x000fc400078e00ab */
        /* <DEDUP_REMOVED lines=12> */
[----:B------:R-:W-:Y:S03]  /*12ac0*/  STL [R1+0x2e0], R102 ;  /* 0x0002e06601007387 */ /* 0x000fe60000100800 */
[----:B------:R-:W-:Y:S01]  /*12ad0*/  ISETP.NE.U32.AND P1, PT, R94, RZ, PT ;  /* 0x000000ff5e00720c */ /* 0x000fe20003f25070 */
[----:B------:R1:W-:Y:S01]  /*12ae0*/  STL [R1+0x2d0], R101 ;  /* 0x0002d06501007387 */ /* 0x0003e20000100800 */
[----:B--2---:R-:W-:-:S05]  /*12af0*/  IADD3 R99, P3, R99, R27, RZ ;  /* 0x0000001b63637210 */ /* 0x004fca0007f7e0ff */
[----:B------:R-:W-:Y:S02]  /*12b00*/  IMAD.X R179, R179, 0x1, R26, P3 ;  /* 0x00000001b3b37824 */ /* 0x000fe400018e061a */
[----:B------:R-:W-:Y:S01]  /*12b10*/  IMAD.MOV.U32 R94, RZ, RZ, R99 ;  /* 0x000000ffff5e7224 */ /* 0x000fe200078e0063 */
[-C--:B------:R-:W-:Y:S01]  /*12b20*/  IADD3 R98, P4, R98, R27.reuse, RZ ;  /* 0x0000001b62627210 */ /* 0x080fe20007f9e0ff */
[----:B------:R-:W-:Y:S01]  /*12b30*/  IMAD.MOV.U32 R95, RZ, RZ, R179 ;  /* 0x000000ffff5f7224 */ /* 0x000fe200078e00b3 */
[----:B------:R-:W-:Y:S04]  /*12b40*/  STL [R1+0x2c0], R99 ;  /* 0x0002c06301007387 */ /* 0x000fe80000100800 */
[----:B------:R2:W-:Y:S01]  /*12b50*/  STL [R1+0x2b0], R98 ;  /* 0x0002b06201007387 */ /* 0x0005e20000100800 */
[----:B----4-:R-:W-:-:S03]  /*12b60*/  IADD3 R97, P3, R97, R27, RZ ;  /* 0x0000001b61617210 */ /* 0x010fc60007f7e0ff */
[----:B------:R3:W-:Y:S01]  /*12b70*/  LDGSTS.E [R96+0x8600], [R94.64], P2 ;  /* 0x086000005e607fae */ /* 0x0007e20009121846 */
[----:B------:R-:W-:-:S03]  /*12b80*/  IMAD.X R184, R184, 0x1, R26, P4 ;  /* 0x00000001b8b87824 */ /* 0x000fc600020e061a */
[----:B------:R4:W-:Y:S04]  /*12b90*/  STL [R1+0x2a0], R97 ;  /* 0x0002a06101007387 */ /* 0x0009e80000100800 */
[----:B-1----:R-:W5:Y:S01]  /*12ba0*/  LDL.LU R101, [R1+0x10] ;  /* 0x0000100001657983 */ /* 0x002f620000300800 */
[----:B---3--:R-:W-:-:S03]  /*12bb0*/  IMAD.MOV.U32 R94, RZ, RZ, R98 ;  /* 0x000000ffff5e7224 */ /* 0x008fc600078e0062 */
[----:B--2---:R-:W2:Y:S01]  /*12bc0*/  LDL.LU R98, [R1+0x14] ;  /* 0x0000140001627983 */ /* 0x004ea20000300800 */
[----:B------:R-:W-:-:S03]  /*12bd0*/  IMAD.MOV.U32 R95, RZ, RZ, R184 ;  /* 0x000000ffff5f7224 */ /* 0x000fc600078e00b8 */
[----:B------:R-:W3:Y:S04]  /*12be0*/  LDL.LU R105, [R1+0x30] ;  /* 0x0000300001697983 */ /* 0x000ee80000300800 */
[----:B------:R1:W-:Y:S01]  /*12bf0*/  LDGSTS.E [R96+0x8e00], [R94.64], P1 ;  /* 0x08e000005e607fae */ /* 0x0003e20008921846 */
[----:B------:R-:W-:-:S03]  /*12c00*/  ISETP.GT.AND P1, PT, R92, 0x4b, PT ;  /* 0x0000004b5c00780c */ /* 0x000fc60003f24270 */
[----:B------:R-:W3:Y:S04]  /*12c10*/  LDL.LU R102, [R1+0x34] ;  /* 0x0000340001667983 */ /* 0x000ee80000300800 */
[----:B------:R-:W3:Y:S01]  /*12c20*/  LDL.LU R99, [R1+0x50] ;  /* 0x0000500001637983 */ /* 0x000ee20000300800 */
[----:B-1----:R-:W-:Y:S02]  /*12c30*/  SEL R94, RZ, 0x4, !P1 ;  /* 0x00000004ff5e7807 */ /* 0x002fe40004800000 */
[----:B------:R-:W-:Y:S02]  /*12c40*/  ISETP.GT.AND P1, PT, R92, 0x4f, PT ;  /* 0x0000004f5c00780c */ /* 0x000fe40003f24270 */
[----:B------:R-:W-:-:S04]  /*12c50*/  SEL R94, R94, RZ, !P0 ;  /* 0x000000ff5e5e7207 */ /* 0x000fc80004000000 */
[----:B------:R-:W-:Y:S02]  /*12c60*/  ISETP.NE.U32.AND P2, PT, R94, RZ, PT ;  /* 0x000000ff5e00720c */ /* 0x000fe40003f45070 */
[----:B------:R-:W-:-:S04]  /*12c70*/  SEL R94, RZ, 0x4, !P1 ;  /* 0x00000004ff5e7807 */ /* 0x000fc80004800000 */
[----:B------:R-:W-:-:S04]  /*12c80*/  SEL R94, R94, RZ, !P0 ;  /* 0x000000ff5e5e7207 */ /* 0x000fc80004000000 */
[----:B------:R-:W-:Y:S01]  /*12c90*/  ISETP.NE.U32.AND P1, PT, R94, RZ, PT ;  /* 0x000000ff5e00720c */ /* 0x000fe20003f25070 */
[----:B------:R-:W-:Y:S02]  /*12ca0*/  IMAD.MOV.U32 R94, RZ, RZ, R97 ;  /* 0x000000ffff5e7224 */ /* 0x000fe400078e0061 */
[----:B----4-:R-:W4:Y:S01]  /*12cb0*/  LDL.LU R97, [R1+0x54] ;  /* 0x0000540001617983 */ /* 0x010f220000300800 */
        /* <DEDUP_REMOVED lines=76> */
[----:B-----5:R-:W-:Y:S02]  /*13180*/  IMAD.X R101, R101, 0x1, R26, P4 ;  /* 0x0000000165657824 */ /* 0x020fe400020e061a */
[----:B-1----:R-:W-:Y:S02]  /*13190*/  IMAD.MOV.U32 R94, RZ, RZ, R98 ;  /* 0x000000ffff5e7224 */ /* 0x002fe400078e0062 */
[----:B------:R-:W-:-:S05]  /*131a0*/  IMAD.MOV.U32 R95, RZ, RZ, R101 ;  /* 0x000000ffff5f7224 */ /* 0x000fca00078e0065 */
[----:B------:R1:W-:Y:S01]  /*131b0*/  LDGSTS.E [R96+0xde00], [R94.64], P1 ;  /* 0x0de000005e607fae */ /* 0x0003e20008921846 */
[----:B------:R-:W-:-:S03]  /*131c0*/  ISETP.GT.AND P1, PT, R92, 0x73, PT ;  /* 0x000000735c00780c */ /* 0x000fc60003f24270 */
[----:B------:R-:W-:Y:S04]  /*131d0*/  STL [R1+0x14], R98 ;  /* 0x0000146201007387 */ /* 0x000fe80000100800 */
[----:B------:R2:W-:Y:S01]  /*131e0*/  STL [R1+0x10], R101 ;  /* 0x0000106501007387 */ /* 0x0005e20000100800 */
[----:B-1----:R-:W-:Y:S02]  /*131f0*/  SEL R94, RZ, 0x4, !P1 ;  /* 0x00000004ff5e7807 */ /* 0x002fe40004800000 */
[----:B------:R-:W-:Y:S02]  /*13200*/  ISETP.GT.AND P1, PT, R92, 0x77, PT ;  /* 0x000000775c00780c */ /* 0x000fe40003f24270 */
[----:B------:R-:W-:Y:S01]  /*13210*/  SEL R94, R94, RZ, !P0 ;  /* 0x000000ff5e5e7207 */ /* 0x000fe20004000000 */
[----:B--2---:R-:W2:Y:S01]  /*13220*/  LDL.LU R101, [R1+0x70] ;  /* 0x0000700001657983 */ /* 0x004ea20000300800 */
[----:B---3--:R-:W-:-:S03]  /*13230*/  IADD3 R102, P3, R102, R27, RZ ;  /* 0x0000001b66667210 */ /* 0x008fc60007f7e0ff */
[----:B------:R-:W3:Y:S01]  /*13240*/  LDL.LU R98, [R1+0x74] ;  /* 0x0000740001627983 */ /* 0x000ee20000300800 */
[----:B------:R-:W-:Y:S02]  /*13250*/  ISETP.NE.U32.AND P2, PT, R94, RZ, PT ;  /* 0x000000ff5e00720c */ /* 0x000fe40003f45070 */
[----:B------:R-:W-:Y:S01]  /*13260*/  SEL R94, RZ, 0x4, !P1 ;  /* 0x00000004ff5e7807 */ /* 0x000fe20004800000 */
[----:B------:R-:W-:Y:S01]  /*13270*/  IMAD.X R105, R105, 0x1, R26, P3 ;  /* 0x0000000169697824 */ /* 0x000fe200018e061a */
[----:B----4-:R-:W-:Y:S01]  /*13280*/  IADD3 R97, P4, R97, R27, RZ ;  /* 0x0000001b61617210 */ /* 0x010fe20007f9e0ff */
[----:B------:R-:W4:Y:S01]  /*13290*/  LDL.LU R104, [R1+0x90] ;  /* 0x0000900001687983 */ /* 0x000f220000300800 */
[----:B------:R-:W-:-:S03]  /*132a0*/  SEL R94, R94, RZ, !P0 ;  /* 0x000000ff5e5e7207 */ /* 0x000fc60004000000 */
[----:B------:R1:W-:Y:S01]  /*132b0*/  STL [R1+0x34], R102 ;  /* 0x0000346601007387 */ /* 0x0003e20000100800 */
[----:B------:R-:W-:Y:S01]  /*132c0*/  ISETP.NE.U32.AND P1, PT, R94, RZ, PT ;  /* 0x000000ff5e00720c */ /* 0x000fe20003f25070 */
[----:B------:R-:W-:Y:S02]  /*132d0*/  IMAD.MOV.U32 R94, RZ, RZ, R102 ;  /* 0x000000ffff5e7224 */ /* 0x000fe400078e0066 */
[----:B------:R-:W-:Y:S04]  /*132e0*/  STL [R1+0x30], R105 ;  /* 0x0000306901007387 */ /* 0x000fe80000100800 */
[----:B------:R-:W-:Y:S04]  /*132f0*/  STL [R1+0x54], R97 ;  /* 0x0000546101007387 */ /* 0x000fe80000100800 */
[----:B-1----:R-:W5:Y:S01]  /*13300*/  LDL.LU R102, [R1+0x94] ;  /* 0x0000940001667983 */ /* 0x002f620000300800 */
[----:B------:R-:W-:-:S02]  /*13310*/  IMAD.MOV.U32 R95, RZ, RZ, R105 ;  /* 0x000000ffff5f7224 */ /* 0x000fc400078e0069 */
[----:B------:R-:W-:-:S03]  /*13320*/  IMAD.X R99, R99, 0x1, R26, P4 ;  /* 0x0000000163637824 */ /* 0x000fc600020e061a */
[----:B------:R1:W-:Y:S02]  /*13330*/  LDGSTS.E [R96+0xe600], [R94.64], P2 ;  /* 0x0e6000005e607fae */ /* 0x0003e40009121846 */
[----:B-1----:R-:W-:Y:S02]  /*13340*/  IMAD.MOV.U32 R94, RZ, RZ, R97 ;  /* 0x000000ffff5e7224 */ /* 0x002fe400078e0061 */
[----:B------:R-:W-:-:S05]  /*13350*/  IMAD.MOV.U32 R95, RZ, RZ, R99 ;  /* 0x000000ffff5f7224 */ /* 0x000fca00078e0063 */
[----:B------:R1:W-:Y:S01]  /*13360*/  LDGSTS.E [R96+0xee00], [R94.64], P1 ;  /* 0x0ee000005e607fae */ /* 0x0003e20008921846 */
[----:B------:R-:W-:-:S03]  /*13370*/  ISETP.GT.AND P1, PT, R92, 0x7b, PT ;  /* 0x0000007b5c00780c */ /* 0x000fc60003f24270 */
[----:B------:R1:W-:Y:S02]  /*13380*/  STL [R1+0x50], R99 ;  /* 0x0000506301007387 */ /* 0x0003e40000100800 */
[----:B-1----:R-:W-:Y:S02]  /*13390*/  SEL R94, RZ, 0x4, !P1 ;  /* 0x00000004ff5e7807 */ /* 0x002fe40004800000 */
[----:B------:R-:W4:Y:S01]  /*133a0*/  LDL.LU R99, [R1+0x98] ;  /* 0x0000980001637983 */ /* 0x000f220000300800 */
[----:B------:R-:W-:Y:S02]  /*133b0*/  ISETP.GT.AND P1, PT, R92, 0x7f, PT ;  /* 0x0000007f5c00780c */ /* 0x000fe40003f24270 */
[----:B------:R-:W-:Y:S01]  /*133c0*/  SEL R94, R94, RZ, !P0 ;  /* 0x000000ff5e5e7207 */ /* 0x000fe20004000000 */
[----:B------:R-:W4:Y:S04]  /*133d0*/  LDL.LU R97, [R1+0x9c] ;  /* 0x00009c0001617983 */ /* 0x000f280000300800 */
[----:B------:R-:W4:Y:S01]  /*133e0*/  LDL.LU R107, [R1+0xd8] ;  /* 0x0000d800016b7983 */ /* 0x000f220000300800 */
[----:B------:R-:W-:-:S03]  /*133f0*/  ISETP.NE.U32.AND P2, PT, R94, RZ, PT ;  /* 0x000000ff5e00720c */ /* 0x000fc60003f45070 */
[----:B------:R-:W4:Y:S04]  /*13400*/  LDL.LU R106, [R1+0xdc] ;  /* 0x0000dc00016a7983 */ /* 0x000f280000300800 */
[----:B------:R-:W1:Y:S01]  /*13410*/  S2R R131, SR_TID.X ;  /* 0x0000000000837919 */ /* 0x000e620000002100 */
[----:B------:R-:W-:-:S04]  /*13420*/  SEL R94, RZ, 0x4, !P1 ;  /* 0x00000004ff5e7807 */ /* 0x000fc80004800000 */
[----:B------:R-:W-:-:S04]  /*13430*/  SEL R94, R94, RZ, !P0 ;  /* 0x000000ff5e5e7207 */ /* 0x000fc80004000000 */
[----:B------:R-:W-:Y:S02]  /*13440*/  ISETP.NE.U32.AND P1, PT, R94, RZ, PT ;  /* 0x000000ff5e00720c */ /* 0x000fe40003f25070 */
[----:B-1----:R-:W-:Y:S02]  /*13450*/  LOP3.LUT R105, R131, 0x7f, RZ, 0xc0, !PT ;  /* 0x0000007f83697812 */ /* 0x002fe400078ec0ff */
[----:B---3--:R-:W-:-:S05]  /*13460*/  IADD3 R98, P3, R98, R27, RZ ;  /* 0x0000001b62627210 */ /* 0x008fca0007f7e0ff */
[----:B--2---:R-:W-:Y:S02]  /*13470*/  IMAD.X R101, R101, 0x1, R26, P3 ;  /* 0x0000000165657824 */ /* 0x004fe400018e061a */
[----:B------:R-:W-:Y:S02]  /*13480*/  IMAD.MOV.U32 R94, RZ, RZ, R98 ;  /* 0x000000ffff5e7224 */ /* 0x000fe400078e0062 */
[----:B------:R-:W-:-:S05]  /*13490*/  IMAD.MOV.U32 R95, RZ, RZ, R101 ;  /* 0x000000ffff5f7224 */ /* 0x000fca00078e0065 */
[----:B------:R1:W-:Y:S01]  /*134a0*/  LDGSTS.E [R96+0xf600], [R94.64], P2 ;  /* 0x0f6000005e607fae */ /* 0x0003e20009121846 */
[----:B-----5:R-:W-:-:S03]  /*134b0*/  IADD3 R102, P2, R102, R27, RZ ;  /* 0x0000001b66667210 */ /* 0x020fc60007f5e0ff */
[----:B------:R-:W-:Y:S02]  /*134c0*/  STL [R1+0x74], R98 ;  /* 0x0000746201007387 */ /* 0x000fe40000100800 */
[----:B----4-:R-:W-:Y:S02]  /*134d0*/  IMAD.X R104, R104, 0x1, R26, P2 ;  /* 0x0000000168687824 */ /* 0x010fe400010e061a */
[----:B------:R2:W-:Y:S01]  /*134e0*/  STL [R1+0x70], R101 ;  /* 0x0000706501007387 */ /* 0x0005e20000100800 */
[----:B------:R-:W-:Y:S01]  /*134f0*/  ISETP.GE.AND P3, PT, R105, R92, PT ;  /* 0x0000005c6900720c */ /* 0x000fe20003f66270 */
[----:B-1----:R-:W-:Y:S02]  /*13500*/  IMAD.MOV.U32 R94, RZ, RZ, R102 ;  /* 0x000000ffff5e7224 */ /* 0x002fe400078e0066 */
[----:B--2---:R-:W2:Y:S04]  /*13510*/  LDL.LU R101, [R1+0x118] ;  /* 0x0001180001657983 */ /* 0x004ea80000300800 */
[----:B------:R-:W3:Y:S04]  /*13520*/  LDL.LU R98, [R1+0x11c] ;  /* 0x00011c0001627983 */ /* 0x000ee80000300800 */
[----:B------:R1:W-:Y:S04]  /*13530*/  STL [R1+0x94], R102 ;  /* 0x0000946601007387 */ /* 0x0003e80000100800 */
[----:B------:R-:W-:Y:S04]  /*13540*/  STL [R1+0x90], R104 ;  /* 0x0000906801007387 */ /* 0x000fe80000100800 */
[----:B------:R-:W4:Y:S04]  /*13550*/  LDL.LU R105, [R1+0x158] ;  /* 0x0001580001697983 */ /* 0x000f280000300800 */
[----:B-1----:R-:W5:Y:S01]  /*13560*/  LDL.LU R102, [R1+0x15c] ;  /* 0x00015c0001667983 */ /* 0x002f620000300800 */
[----:B------:R-:W-:Y:S01]  /*13570*/  IMAD.MOV.U32 R95, RZ, RZ, R104 ;  /* 0x000000ffff5f7224 */ /* 0x000fe200078e0068 */
[----:B------:R-:W-:-:S04]  /*13580*/  SEL R92, RZ, 0x4, P3 ;  /* 0x00000004ff5c7807 */ /* 0x000fc80001800000 */
[----:B------:R1:W-:Y:S01]  /*13590*/  LDGSTS.E [R96+0xfe00], [R94.64], P1 ;  /* 0x0fe000005e607fae */ /* 0x0003e20008921846 */
[----:B------:R-:W-:Y:S02]  /*135a0*/  IADD3 R97, P1, R97, UR8, RZ ;  /* 0x0000000861617c10 */ /* 0x000fe4000ff3e0ff */
[----:B------:R-:W-:Y:S01]  /*135b0*/  SEL R92, R92, RZ, !P0 ;  /* 0x000000ff5c5c7207 */ /* 0x000fe20004000000 */
[----:B------:R-:W0:Y:S01]  /*135c0*/  LDGDEPBAR ;  /* 0x00000000000079af */ /* 0x000e220000000000 */
[----:B------:R-:W-:Y:S02]  /*135d0*/  IADD3.X R99, R99, UR5, RZ, P1, !PT ;  /* 0x0000000563637c10 */ /* 0x000fe40008ffe4ff */
[----:B------:R-:W-:Y:S02]  /*135e0*/  IADD3 R106, P2, R106, UR8, RZ ;  /* 0x000000086a6a7c10 */ /* 0x000fe4000ff5e0ff */
[----:B------:R-:W-:Y:S02]  /*135f0*/  ISETP.NE.U32.AND P0, PT, R92, RZ, PT ;  /* 0x000000ff5c00720c */ /* 0x000fe40003f05070 */
[----:B------:R-:W-:Y:S01]  /*13600*/  IADD3.X R107, R107, UR5, RZ, P2, !PT ;  /* 0x000000056b6b7c10 */ /* 0x000fe200097fe4ff */
[----:B------:R-:W-:Y:S01]  /*13610*/  STL [R1+0x9c], R97 ;  /* 0x00009c6101007387 */ /* 0x000fe20000100800 */
[----:B-1----:R-:W-:-:S03]  /*13620*/  IMAD.MOV.U32 R95, RZ, RZ, R99 ;  /* 0x000000ffff5f7224 */ /* 0x002fc600078e0063 */
[----:B------:R1:W-:Y:S01]  /*13630*/  STL [R1+0x98], R99 ;  /* 0x0000986301007387 */ /* 0x0003e20000100800 */
[----:B------:R-:W-:-:S03]  /*13640*/  IMAD.MOV.U32 R94, RZ, RZ, R97 ;  /* 0x000000ffff5e7224 */ /* 0x000fc600078e0061 */
[----:B------:R1:W-:Y:S04]  /*13650*/  STL [R1+0xdc], R106 ;  /* 0x0000dc6a01007387 */ /* 0x0003e80000100800 */
[----:B------:R-:W-:Y:S04]  /*13660*/  STL [R1+0xd8], R107 ;  /* 0x0000d86b01007387 */ /* 0x000fe80000100800 */
[----:B-1----:R-:W4:Y:S04]  /*13670*/  LDL.LU R99, [R1+0x198] ;  /* 0x0001980001637983 */ /* 0x002f280000300800 */
[----:B------:R-:W4:Y:S04]  /*13680*/  LDL.LU R97, [R1+0x19c] ;  /* 0x00019c0001617983 */ /* 0x000f280000300800 */
[----:B------:R-:W4:Y:S04]  /*13690*/  LDL.LU R104, [R1+0x1dc] ;  /* 0x0001dc0001687983 */ /* 0x000f280000300800 */
[----:B------:R1:W-:Y:S02]  /*136a0*/  LDGSTS.E [R2+0x10000], [R94.64], P0 ;  /* 0x100000005e027fae */ /* 0x0003e40008121846 */
[----:B-1----:R-:W-:-:S02]  /*136b0*/  IMAD.MOV.U32 R94, RZ, RZ, R106 ;  /* 0x000000ffff5e7224 */ /* 0x002fc400078e006a */
[----:B------:R-:W4:Y:S01]  /*136c0*/  LDL.LU R106, [R1+0x1d8] ;  /* 0x0001d800016a7983 */ /* 0x000f220000300800 */
[----:B------:R-:W-:-:S05]  /*136d0*/  IMAD.MOV.U32 R95, RZ, RZ, R107 ;  /* 0x000000ffff5f7224 */ /* 0x000fca00078e006b */
[----:B------:R1:W-:Y:S01]  /*136e0*/  LDGSTS.E [R2+0x11000], [R94.64], P0 ;  /* 0x110000005e027fae */ /* 0x0003e20008121846 */
[----:B---3--:R-:W-:-:S04]  /*136f0*/  IADD3 R98, P1, R98, UR8, RZ ;  /* 0x0000000862627c10 */ /* 0x008fc8000ff3e0ff */
[----:B--2---:R-:W-:Y:S01]  /*13700*/  IADD3.X R101, R101, UR5, RZ, P1, !PT ;  /* 0x0000000565657c10 */ /* 0x004fe20008ffe4ff */
[----:B------:R2:W-:Y:S01]  /*13710*/  STL [R1+0x11c], R98 ;  /* 0x00011c6201007387 */ /* 0x0005e20000100800 */
[----:B-1----:R-:W-:-:S03]  /*13720*/  IMAD.MOV.U32 R94, RZ, RZ, R98 ;  /* 0x000000ffff5e7224 */ /* 0x002fc600078e0062 */
[----:B------:R1:W-:Y:S01]  /*13730*/  STL [R1+0x118], R101 ;  /* 0x0001186501007387 */ /* 0x0003e20000100800 */
[----:B-----5:R-:W-:-:S04]  /*13740*/  IADD3 R102, P2, R102, UR8, RZ ;  /* 0x0000000866667c10 */ /* 0x020fc8000ff5e0ff */
[----:B----4-:R-:W-:Y:S01]  /*13750*/  IADD3.X R105, R105, UR5, RZ, P2, !PT ;  /* 0x0000000569697c10 */ /* 0x010fe200097fe4ff */
[----:B------:R3:W-:Y:S01]  /*13760*/  STL [R1+0x15c], R102 ;  /* 0x00015c6601007387 */ /* 0x0007e20000100800 */
[----:B------:R-:W-:-:S03]  /*13770*/  IMAD.MOV.U32 R95, RZ, RZ, R101 ;  /* 0x000000ffff5f7224 */ /* 0x000fc600078e0065 */
[----:B--2---:R-:W2:Y:S04]  /*13780*/  LDL.LU R98, [R1+0x218] ;  /* 0x0002180001627983 */ /* 0x004ea80000300800 */
[----:B------:R-:W-:Y:S04]  /*13790*/  STL [R1+0x158], R105 ;  /* 0x0001586901007387 */ /* 0x000fe80000100800 */
[----:B------:R-:W4:Y:S04]  /*137a0*/  LDL.LU R92, [R1+0x21c] ;  /* 0x00021c00015c7983 */ /* 0x000f280000300800 */
[----:B-1----:R-:W5:Y:S04]  /*137b0*/  LDL.LU R101, [R1+0x25c] ;  /* 0x00025c0001657983 */ /* 0x002f680000300800 */
[----:B------:R1:W-:Y:S02]  /*137c0*/  LDGSTS.E [R2+0x12000], [R94.64], P0 ;  /* 0x120000005e027fae */ /* 0x0003e40008121846 */
[----:B-1----:R-:W-:-:S02]  /*137d0*/  IMAD.MOV.U32 R94, RZ, RZ, R102 ;  /* 0x000000ffff5e7224 */ /* 0x002fc400078e0066 */
[----:B---3--:R-:W3:Y:S01]  /*137e0*/  LDL.LU R102, [R1+0x258] ;  /* 0x0002580001667983 */ /* 0x008ee20000300800 */
[----:B------:R-:W-:Y:S01]  /*137f0*/  IADD3 R97, P1, R97, UR8, RZ ;  /* 0x0000000861617c10 */ /* 0x000fe2000ff3e0ff */
[----:B------:R-:W-:Y:S01]  /*13800*/  IMAD.MOV.U32 R95, RZ, RZ, R105 ;  /* 0x000000ffff5f7224 */ /* 0x000fe200078e0069 */
[----:B------:R-:W-:Y:S02]  /*13810*/  IADD3 R104, P2, R104, UR8, RZ ;  /* 0x0000000868687c10 */ /* 0x000fe4000ff5e0ff */
[----:B------:R-:W-:Y:S01]  /*13820*/  IADD3.X R99, R99, UR5, RZ, P1, !PT ;  /* 0x0000000563637c10 */ /* 0x000fe20008ffe4ff */
[----:B------:R-:W-:Y:S04]  /*13830*/  STL [R1+0x19c], R97 ;  /* 0x00019c6101007387 */ /* 0x000fe80000100800 */
[----:B------:R1:W-:Y:S04]  /*13840*/  LDGSTS.E [R2+0x13000], [R94.64], P0 ;  /* 0x130000005e027fae */ /* 0x0003e80008121846 */
[----:B------:R1:W-:Y:S04]  /*13850*/  STL [R1+0x198], R99 ;  /* 0x0001986301007387 */ /* 0x0003e80000100800 */
[----:B------:R-:W-:Y:S01]  /*13860*/  STL [R1+0x1dc], R104 ;  /* 0x0001dc6801007387 */ /* 0x000fe20000100800 */
[----:B------:R-:W-:Y:S01]  /*13870*/  IADD3.X R106, R106, UR5, RZ, P2, !PT ;  /* 0x000000056a6a7c10 */ /* 0x000fe200097fe4ff */
[----:B-1----:R-:W-:-:S02]  /*13880*/  IMAD.MOV.U32 R95, RZ, RZ, R99 ;  /* 0x000000ffff5f7224 */ /* 0x002fc400078e0063 */
[----:B------:R-:W3:Y:S01]  /*13890*/  LDL.LU R99, [R1+0xa0] ;  /* 0x0000a00001637983 */ /* 0x000ee20000300800 */
[----:B------:R-:W-:-:S03]  /*138a0*/  IMAD.MOV.U32 R94, RZ, RZ, R97 ;  /* 0x000000ffff5e7224 */ /* 0x000fc600078e0061 */
[----:B------:R1:W-:Y:S04]  /*138b0*/  STL [R1+0x1d8], R106 ;  /* 0x0001d86a01007387 */ /* 0x0003e80000100800 */
[----:B------:R-:W3:Y:S04]  /*138c0*/  LDL.LU R97, [R1+0xa4] ;  /* 0x0000a40001617983 */ /* 0x000ee80000300800 */
[----:B------:R-:W3:Y:S04]  /*138d0*/  LDL.LU R105, [R1+0xe4] ;  /* 0x0000e40001697983 */ /* 0x000ee80000300800 */
[----:B------:R1:W-:Y:S02]  /*138e0*/  LDGSTS.E [R2+0x14000], [R94.64], P0 ;  /* 0x140000005e027fae */ /* 0x0003e40008121846 */
[----:B-1----:R-:W-:-:S02]  /*138f0*/  IMAD.MOV.U32 R95, RZ, RZ, R106 ;  /* 0x000000ffff5f7224 */ /* 0x002fc400078e006a */
[----:B------:R-:W3:Y:S01]  /*13900*/  LDL.LU R106, [R1+0xe0] ;  /* 0x0000e000016a7983 */ /* 0x000ee20000300800 */
[----:B------:R-:W-:-:S05]  /*13910*/  IMAD.MOV.U32 R94, RZ, RZ, R104 ;  /* 0x000000ffff5e7224 */ /* 0x000fca00078e0068 */
[----:B------:R1:W-:Y:S01]  /*13920*/  LDGSTS.E [R2+0x15000], [R94.64], P0 ;  /* 0x150000005e027fae */ /* 0x0003e20008121846 */
[----:B----4-:R-:W-:Y:S02]  /*13930*/  IADD3 R92, P1, R92, UR8, RZ ;  /* 0x000000085c5c7c10 */ /* 0x010fe4000ff3e0ff */
[----:B-----5:R-:W-:Y:S02]  /*13940*/  IADD3 R101, P2, R101, UR8, RZ ;  /* 0x0000000865657c10 */ /* 0x020fe4000ff5e0ff */
[----:B--2---:R-:W-:Y:S01]  /*13950*/  IADD3.X R98, R98, UR5, RZ, P1, !PT ;  /* 0x0000000562627c10 */ /* 0x004fe20008ffe4ff */
[----:B------:R-:W-:Y:S01]  /*13960*/  STL [R1+0x21c], R92 ;  /* 0x00021c5c01007387 */ /* 0x000fe20000100800 */
[----:B-1----:R-:W-:-:S03]  /*13970*/  IMAD.MOV.U32 R94, RZ, RZ, R92 ;  /* 0x000000ffff5e7224 */ /* 0x002fc600078e005c */
[----:B------:R1:W-:Y:S01]  /*13980*/  STL [R1+0x218], R98 ;  /* 0x0002186201007387 */ /* 0x0003e20000100800 */
[----:B------:R-:W-:-:S03]  /*13990*/  IMAD.MOV.U32 R95, RZ, RZ, R98 ;  /* 0x000000ffff5f7224 */ /* 0x000fc600078e0062 */
[----:B------:R2:W-:Y:S04]  /*139a0*/  STL [R1+0x25c], R101 ;  /* 0x00025c6501007387 */ /* 0x0005e80000100800 */
[----:B------:R4:W-:Y:S01]  /*139b0*/  LDGSTS.E [R2+0x16000], [R94.64], P0 ;  /* 0x160000005e027fae */ /* 0x0009e20008121846 */
[----:B---3--:R-:W-:-:S03]  /*139c0*/  IADD3.X R102, R102, UR5, RZ, P2, !PT ;  /* 0x0000000566667c10 */ /* 0x008fc600097fe4ff */
[----:B-1----:R-:W3:Y:S04]  /*139d0*/  LDL.LU R98, [R1+0x120] ;  /* 0x0001200001627983 */ /* 0x002ee80000300800 */
[----:B------:R-:W-:Y:S04]  /*139e0*/  STL [R1+0x258], R102 ;  /* 0x0002586601007387 */ /* 0x000fe80000100800 */
[----:B------:R-:W5:Y:S01]  /*139f0*/  LDL.LU R92, [R1+0x124] ;  /* 0x00012400015c7983 */ /* 0x000f620000300800 */
[----:B----4-:R-:W-:-:S03]  /*13a00*/  IMAD.MOV.U32 R94, RZ, RZ, R101 ;  /* 0x000000ffff5e7224 */ /* 0x010fc600078e0065 */
[----:B------:R-:W4:Y:S04]  /*13a10*/  LDL.LU R107, [R1+0x160] ;  /* 0x00016000016b7983 */ /* 0x000f280000300800 */
[----:B--2---:R-:W2:Y:S01]  /*13a20*/  LDL.LU R101, [R1+0x164] ;  /* 0x0001640001657983 */ /* 0x004ea20000300800 */
[----:B------:R-:W-:Y:S01]  /*13a30*/  IMAD.MOV.U32 R95, RZ, RZ, R102 ;  /* 0x000000ffff5f7224 */ /* 0x000fe200078e0066 */
[----:B------:R-:W-:-:S04]  /*13a40*/  LOP3.LUT R104, R2, 0x10, RZ, 0x3c, !PT ;  /* 0x0000001002687812 */ /* 0x000fc800078e3cff */
[----:B------:R1:W-:Y:S01]  /*13a50*/  LDGSTS.E [R2+0x17000], [R94.64], P0 ;  /* 0x170000005e027fae */ /* 0x0003e20008121846 */
[----:B------:R-:W-:Y:S02]  /*13a60*/  IADD3 R97, P1, R97, UR8, RZ ;  /* 0x0000000861617c10 */ /* 0x000fe4000ff3e0ff */
[----:B------:R-:W-:Y:S02]  /*13a70*/  IADD3 R105, P2, R105, UR8, RZ ;  /* 0x0000000869697c10 */ /* 0x000fe4000ff5e0ff */
[----:B------:R-:W-:Y:S01]  /*13a80*/  IADD3.X R99, R99, UR5, RZ, P1, !PT ;  /* 0x0000000563637c10 */ /* 0x000fe20008ffe4ff */
[----:B------:R-:W-:Y:S01]  /*13a90*/  STL [R1+0xa4], R97 ;  /* 0x0000a46101007387 */ /* 0x000fe20000100800 */
[----:B-1----:R-:W-:-:S03]  /*13aa0*/  IMAD.MOV.U32 R94, RZ, RZ, R97 ;  /* 0x000000ffff5e7224 */ /* 0x002fc600078e0061 */
[----:B------:R-:W-:Y:S01]  /*13ab0*/  STL [R1+0xe4], R105 ;  /* 0x0000e46901007387 */ /* 0x000fe20000100800 */
[----:B------:R-:W-:-:S03]  /*13ac0*/  IMAD.MOV.U32 R95, RZ, RZ, R99 ;  /* 0x000000ffff5f7224 */ /* 0x000fc600078e0063 */
[----:B------:R1:W-:Y:S04]  /*13ad0*/  STL [R1+0xa0], R99 ;  /* 0x0000a06301007387 */ /* 0x0003e80000100800 */
[----:B------:R1:W-:Y:S01]  /*13ae0*/  LDGSTS.E [R104+0x10200], [R94.64], P0 ;  /* 0x102000005e687fae */ /* 0x0003e20008121846 */
[----:B------:R-:W-:-:S03]  /*13af0*/  IADD3.X R106, R106, UR5, RZ, P2, !PT ;  /* 0x000000056a6a7c10 */ /* 0x000fc600097fe4ff */
[----:B-1----:R-:W4:Y:S04]  /*13b00*/  LDL.LU R99, [R1+0x1a0] ;  /* 0x0001a00001637983 */ /* 0x002f280000300800 */
[----:B------:R1:W-:Y:S04]  /*13b10*/  STL [R1+0xe0], R106 ;  /* 0x0000e06a01007387 */ /* 0x0003e80000100800 */
[----:B------:R-:W4:Y:S01]  /*13b20*/  LDL.LU R97, [R1+0x1a4] ;  /* 0x0001a40001617983 */ /* 0x000f220000300800 */
[----:B------:R-:W-:-:S03]  /*13b30*/  IMAD.MOV.U32 R95, RZ, RZ, R106 ;  /* 0x000000ffff5f7224 */ /* 0x000fc600078e006a */
[----:B------:R-:W4:Y:S04]  /*13b40*/  LDL.LU R102, [R1+0x1e4] ;  /* 0x0001e40001667983 */ /* 0x000f280000300800 */
[----:B-1----:R-:W4:Y:S01]  /*13b50*/  LDL.LU R106, [R1+0x1e0] ;  /* 0x0001e000016a7983 */ /* 0x002f220000300800 */
[----:B------:R-:W-:-:S05]  /*13b60*/  IMAD.MOV.U32 R94, RZ, RZ, R105 ;  /* 0x000000ffff5e7224 */ /* 0x000fca00078e0069 */
[----:B------:R1:W-:Y:S01]  /*13b70*/  LDGSTS.E [R104+0x11200], [R94.64], P0 ;  /* 0x112000005e687fae */ /* 0x0003e20008121846 */
[----:B-----5:R-:W-:-:S04]  /*13b80*/  IADD3 R92, P1, R92, UR8, RZ ;  /* 0x000000085c5c7c10 */ /* 0x020fc8000ff3e0ff */
[----:B---3--:R-:W-:Y:S02]  /*13b90*/  IADD3.X R98, R98, UR5, RZ, P1, !PT ;  /* 0x0000000562627c10 */ /* 0x008fe40008ffe4ff */
[----:B--2---:R-:W-:Y:S01]  /*13ba0*/  IADD3 R101, P2, R101, UR8, RZ ;  /* 0x0000000865657c10 */ /* 0x004fe2000ff5e0ff */
[----:B------:R-:W-:Y:S03]  /*13bb0*/  STL [R1+0x124], R92 ;  /* 0x0001245c01007387 */ /* 0x000fe60000100800 */
[----:B----4-:R-:W-:Y:S01]  /*13bc0*/  IADD3.X R107, R107, UR5, RZ, P2, !PT ;  /* 0x000000056b6b7c10 */ /* 0x010fe200097fe4ff */
[----:B------:R2:W-:Y:S01]  /*13bd0*/  STL [R1+0x120], R98 ;  /* 0x0001206201007387 */ /* 0x0005e20000100800 */
[----:B-1----:R-:W-:-:S03]  /*13be0*/  IMAD.MOV.U32 R95, RZ, RZ, R98 ;  /* 0x000000ffff5f7224 */ /* 0x002fc600078e0062 */
[----:B------:R-:W-:Y:S01]  /*13bf0*/  STL [R1+0x164], R101 ;  /* 0x0001646501007387 */ /* 0x000fe20000100800 */
[----:B------:R-:W-:-:S03]  /*13c00*/  IMAD.MOV.U32 R94, RZ, RZ, R92 ;  /* 0x000000ffff5e7224 */ /* 0x000fc600078e005c */
[----:B--2---:R-:W2:Y:S04]  /*13c10*/  LDL.LU R98, [R1+0x220] ;  /* 0x0002200001627983 */ /* 0x004ea80000300800 */
[----:B------:R1:W-:Y:S04]  /*13c20*/  STL [R1+0x160], R107 ;  /* 0x0001606b01007387 */ /* 0x0003e80000100800 */
[----:B------:R-:W3:Y:S04]  /*13c30*/  LDL.LU R92, [R1+0x224] ;  /* 0x00022400015c7983 */ /* 0x000ee80000300800 */
[----:B------:R-:W4:Y:S04]  /*13c40*/  LDL.LU R105, [R1+0x264] ;  /* 0x0002640001697983 */ /* 0x000f280000300800 */
[----:B------:R5:W-:Y:S02]  /*13c50*/  LDGSTS.E [R104+0x12200], [R94.64], P0 ;  /* 0x122000005e687fae */ /* 0x000be40008121846 */
[----:B-----5:R-:W-:-:S02]  /*13c60*/  IMAD.MOV.U32 R95, RZ, RZ, R107 ;  /* 0x000000ffff5f7224 */ /* 0x020fc400078e006b */
[----:B-1----:R-:W5:Y:S01]  /*13c70*/  LDL.LU R107, [R1+0x260] ;  /* 0x00026000016b7983 */ /* 0x002f620000300800 */
[----:B------:R-:W-:Y:S01]  /*13c80*/  IMAD.MOV.U32 R94, RZ, RZ, R101 ;  /* 0x000000ffff5e7224 */ /* 0x000fe200078e0065 */
[----:B------:R-:W-:-:S04]  /*13c90*/  IADD3 R97, P1, R97, UR8, RZ ;  /* 0x0000000861617c10 */ /* 0x000fc8000ff3e0ff */
[----:B------:R1:W-:Y:S01]  /*13ca0*/  LDGSTS.E [R104+0x13200], [R94.64], P0 ;  /* 0x132000005e687fae */ /* 0x0003e20008121846 */
[----:B------:R-:W-:Y:S02]  /*13cb0*/  IADD3 R102, P2, R102, UR8, RZ ;  /* 0x0000000866667c10 */ /* 0x000fe4000ff5e0ff */
[----:B------:R-:W-:Y:S01]  /*13cc0*/  IADD3.X R99, R99, UR5, RZ, P1, !PT ;  /* 0x0000000563637c10 */ /* 0x000fe20008ffe4ff */
[----:B------:R-:W-:Y:S01]  /*13cd0*/  STL [R1+0x1a4], R97 ;  /* 0x0001a46101007387 */ /* 0x000fe20000100800 */
[----:B------:R-:W-:-:S03]  /*13ce0*/  IADD3.X R106, R106, UR5, RZ, P2, !PT ;  /* 0x000000056a6a7c10 */ /* 0x000fc600097fe4ff */
[----:B------:R1:W-:Y:S02]  /*13cf0*/  STL [R1+0x1a0], R99 ;  /* 0x0001a06301007387 */ /* 0x0003e40000100800 */
[----:B-1----:R-:W-:Y:S02]  /*13d00*/  IMAD.MOV.U32 R95, RZ, RZ, R99 ;  /* 0x000000ffff5f7224 */ /* 0x002fe400078e0063 */
[----:B------:R-:W-:Y:S01]  /*13d10*/  STL [R1+0x1e4], R102 ;  /* 0x0001e46601007387 */ /* 0x000fe20000100800 */
[----:B------:R-:W-:-:S03]  /*13d20*/  IMAD.MOV.U32 R94, RZ, RZ, R97 ;  /* 0x000000ffff5e7224 */ /* 0x000fc600078e0061 */
[----:B------:R-:W5:Y:S04]  /*13d30*/  LDL.LU R99, [R1+0xa8] ;  /* 0x0000a80001637983 */ /* 0x000f680000300800 */
[----:B------:R1:W-:Y:S04]  /*13d40*/  STL [R1+0x1e0], R106 ;  /* 0x0001e06a01007387 */ /* 0x0003e80000100800 */
[----:B------:R-:W5:Y:S04]  /*13d50*/  LDL.LU R97, [R1+0xac] ;  /* 0x0000ac0001617983 */ /* 0x000f680000300800 */
[----:B------:R-:W5:Y:S04]  /*13d60*/  LDL.LU R101, [R1+0xec] ;  /* 0x0000ec0001657983 */ /* 0x000f680000300800 */
[----:B------:R1:W-:Y:S02]  /*13d70*/  LDGSTS.E [R104+0x14200], [R94.64], P0 ;  /* 0x142000005e687fae */ /* 0x0003e40008121846 */
[----:B-1----:R-:W-:-:S02]  /*13d80*/  IMAD.MOV.U32 R95, RZ, RZ, R106 ;  /* 0x000000ffff5f7224 */ /* 0x002fc400078e006a */
[----:B------:R-:W5:Y:S01]  /*13d90*/  LDL.LU R106, [R1+0xe8] ;  /* 0x0000e800016a7983 */ /* 0x000f620000300800 */
[----:B------:R-:W-:-:S05]  /*13da0*/  IMAD.MOV.U32 R94, RZ, RZ, R102 ;  /* 0x000000ffff5e7224 */ /* 0x000fca00078e0066 */
[----:B------:R1:W-:Y:S01]  /*13db0*/  LDGSTS.E [R104+0x15200], [R94.64], P0 ;  /* 0x152000005e687fae */ /* 0x0003e20008121846 */
[----:B---3--:R-:W-:Y:S02]  /*13dc0*/  IADD3 R92, P1, R92, UR8, RZ ;  /* 0x000000085c5c7c10 */ /* 0x008fe4000ff3e0ff */
[----:B----4-:R-:W-:Y:S02]  /*13dd0*/  IADD3 R105, P2, R105, UR8, RZ ;  /* 0x0000000869697c10 */ /* 0x010fe4000ff5e0ff */
[----:B--2---:R-:W-:Y:S01]  /*13de0*/  IADD3.X R98, R98, UR5, RZ, P1, !PT ;  /* 0x0000000562627c10 */ /* 0x004fe20008ffe4ff */
[----:B------:R-:W-:Y:S01]  /*13df0*/  STL [R1+0x224], R92 ;  /* 0x0002245c01007387 */ /* 0x000fe20000100800 */
[----:B-1----:R-:W-:-:S03]  /*13e00*/  IMAD.MOV.U32 R94, RZ, RZ, R92 ;  /* 0x000000ffff5e7224 */ /* 0x002fc600078e005c */
[----:B------:R1:W-:Y:S01]  /*13e10*/  STL [R1+0x220], R98 ;  /* 0x0002206201007387 */ /* 0x0003e20000100800 */
[----:B------:R-:W-:-:S03]  /*13e20*/  IMAD.MOV.U32 R95, RZ, RZ, R98 ;  /* 0x000000ffff5f7224 */ /* 0x000fc600078e0062 */
[----:B------:R2:W-:Y:S04]  /*13e30*/  STL [R1+0x264], R105 ;  /* 0x0002646901007387 */ /* 0x0005e80000100800 */
[----:B------:R3:W-:Y:S01]  /*13e40*/  LDGSTS.E [R104+0x16200], [R94.64], P0 ;  /* 0x162000005e687fae */ /* 0x0007e20008121846 */
[----:B-----5:R-:W-:-:S03]  /*13e50*/  IADD3.X R107, R107, UR5, RZ, P2, !PT ;  /* 0x000000056b6b7c10 */ /* 0x020fc600097fe4ff */
[----:B-1----:R-:W4:Y:S04]  /*13e60*/  LDL.LU R98, [R1+0x128] ;  /* 0x0001280001627983 */ /* 0x002f280000300800 */
[----:B------:R-:W-:Y:S04]  /*13e70*/  STL [R1+0x260], R107 ;  /* 0x0002606b01007387 */ /* 0x000fe80000100800 */
[----:B------:R-:W5:Y:S01]  /*13e80*/  LDL.LU R92, [R1+0x12c] ;  /* 0x00012c00015c7983 */ /* 0x000f620000300800 */
[----:B---3--:R-:W-:-:S03]  /*13e90*/  IMAD.MOV.U32 R94, RZ, RZ, R105 ;  /* 0x000000ffff5e7224 */ /* 0x008fc600078e0069 */
[----:B------:R-:W3:Y:S04]  /*13ea0*/  LDL.LU R102, [R1+0x16c] ;  /* 0x00016c0001667983 */ /* 0x000ee80000300800 */
[----:B--2---:R-:W2:Y:S01]  /*13eb0*/  LDL.LU R105, [R1+0x168] ;  /* 0x0001680001697983 */ /* 0x004ea20000300800 */
[----:B------:R-:W-:-:S05]  /*13ec0*/  IMAD.MOV.U32 R95, RZ, RZ, R107 ;  /* 0x000000ffff5f7224 */ /* 0x000fca00078e006b */
[----:B------:R1:W-:Y:S01]  /*13ed0*/  LDGSTS.E [R104+0x17200], [R94.64], P0 ;  /* 0x172000005e687fae */ /* 0x0003e20008121846 */
[----:B------:R-:W-:Y:S02]  /*13ee0*/  IADD3 R97, P1, R97, UR8, RZ ;  /* 0x0000000861617c10 */ /* 0x000fe4000ff3e0ff */
[----:B------:R-:W-:Y:S02]  /*13ef0*/  IADD3 R101, P2, R101, UR8, RZ ;  /* 0x0000000865657c10 */ /* 0x000fe4000ff5e0ff */
[----:B------:R-:W-:Y:S01]  /*13f00*/  IADD3.X R99, R99, UR5, RZ, P1, !PT ;  /* 0x0000000563637c10 */ /* 0x000fe20008ffe4ff */
[----:B------:R-:W-:Y:S01]  /*13f10*/  STL [R1+0xac], R97 ;  /* 0x0000ac6101007387 */ /* 0x000fe20000100800 */
[----:B-1----:R-:W-:-:S03]  /*13f20*/  IMAD.MOV.U32 R94, RZ, RZ, R97 ;  /* 0x000000ffff5e7224 */ /* 0x002fc600078e0061 */
[----:B------:R1:W-:Y:S01]  /*13f30*/  STL [R1+0xa8], R99 ;  /* 0x0000a86301007387 */ /* 0x0003e20000100800 */
[----:B------:R-:W-:-:S03]  /*13f40*/  IMAD.MOV.U32 R95, RZ, RZ, R99 ;  /* 0x000000ffff5f7224 */ /* 0x000fc600078e0063 */
[----:B------:R-:W-:Y:S04]  /*13f50*/  STL [R1+0xec], R101 ;  /* 0x0000ec6501007387 */ /* 0x000fe80000100800 */
[----:B------:R1:W-:Y:S01]  /*13f60*/  LDGSTS.E [R100+0x10400], [R94.64], P0 ;  /* 0x104000005e647fae */ /* 0x0003e20008121846 */
[----:B------:R-:W-:-:S03]  /*13f70*/  IADD3.X R106, R106, UR5, RZ, P2, !PT ;  /* 0x000000056a6a7c10 */ /* 0x000fc600097fe4ff */
[----:B-1----:R-:W2:Y:S04]  /*13f80*/  LDL.LU R99, [R1+0x1a8] ;  /* 0x0001a80001637983 */ /* 0x002ea80000300800 */
[----:B------:R1:W-:Y:S04]  /*13f90*/  STL [R1+0xe8], R106 ;  /* 0x0000e86a01007387 */ /* 0x0003e80000100800 */
[----:B------:R-:W2:Y:S01]  /*13fa0*/  LDL.LU R97, [R1+0x1ac] ;  /* 0x0001ac0001617983 */ /* 0x000ea20000300800 */
[----:B------:R-:W-:-:S03]  /*13fb0*/  IMAD.MOV.U32 R95, RZ, RZ, R106 ;  /* 0x000000ffff5f7224 */ /* 0x000fc600078e006a */
[----:B------:R-:W2:Y:S04]  /*13fc0*/  LDL.LU R104, [R1+0x1ec] ;  /* 0x0001ec0001687983 */ /* 0x000ea80000300800 */
[----:B-1----:R-:W2:Y:S01]  /*13fd0*/  LDL.LU R106, [R1+0x1e8] ;  /* 0x0001e800016a7983 */ /* 0x002ea20000300800 */
[----:B------:R-:W-:-:S05]  /*13fe0*/  IMAD.MOV.U32 R94, RZ, RZ, R101 ;  /* 0x000000ffff5e7224 */ /* 0x000fca00078e0065 */
[----:B------:R1:W-:Y:S01]  /*13ff0*/  LDGSTS.E [R100+0x11400], [R94.64], P0 ;  /* 0x114000005e647fae */ /* 0x0003e20008121846 */
[----:B-----5:R-:W-:Y:S02]  /*14000*/  IADD3 R92, P1, R92, UR8, RZ ;  /* 0x000000085c5c7c10 */ /* 0x020fe4000ff3e0ff */
[----:B---3--:R-:W-:Y:S02]  /*14010*/  IADD3 R102, P2, R102, UR8, RZ ;  /* 0x0000000866667c10 */ /* 0x008fe4000ff5e0ff */
[----:B----4-:R-:W-:Y:S01]  /*14020*/  IADD3.X R98, R98, UR5, RZ, P1, !PT ;  /* 0x0000000562627c10 */ /* 0x010fe20008ffe4ff */
[----:B------:R-:W-:Y:S01]  /*14030*/  STL [R1+0x12c], R92 ;  /* 0x00012c5c01007387 */ /* 0x000fe20000100800 */
[----:B--2---:R-:W-:-:S03]  /*14040*/  IADD3.X R105, R105, UR5, RZ, P2, !PT ;  /* 0x0000000569697c10 */ /* 0x004fc600097fe4ff */
        /* <DEDUP_REMOVED lines=20> */
[----:B------:R1:W-:Y:S01]  /*14190*/  STL [R1+0x1ec], R104 ;  /* 0x0001ec6801007387 */ /* 0x0003e20000100800 */
[----:B------:R-:W-:-:S03]  /*141a0*/  IMAD.MOV.U32 R94, RZ, RZ, R97 ;  /* 0x000000ffff5e7224 */ /* 0x000fc600078e0061 */
[----:B------:R-:W5:Y:S04]  /*141b0*/  LDL.LU R99, [R1+0xb0] ;  /* 0x0000b00001637983 */ /* 0x000f680000300800 */
[----:B------:R-:W-:Y:S04]  /*141c0*/  STL [R1+0x1e8], R106 ;  /* 0x0001e86a01007387 */ /* 0x000fe80000100800 */
        /* <DEDUP_REMOVED lines=14> */
[----:B------:R-:W-:Y:S04]  /*142b0*/  STL [R1+0x26c], R101 ;  /* 0x00026c6501007387 */ /* 0x000fe80000100800 */
[----:B------:R2:W-:Y:S01]  /*142c0*/  LDGSTS.E [R100+0x16400], [R94.64], P0 ;  /* 0x164000005e647fae */ /* 0x0005e20008121846 */
[----:B-----5:R-:W-:-:S03]  /*142d0*/  IADD3.X R105, R105, UR5, RZ, P2, !PT ;  /* 0x0000000569697c10 */ /* 0x020fc600097fe4ff */
[----:B-1----:R-:W3:Y:S04]  /*142e0*/  LDL.LU R98, [R1+0x130] ;  /* 0x0001300001627983 */ /* 0x002ee80000300800 */
[----:B------:R1:W-:Y:S04]  /*142f0*/  STL [R1+0x268], R105 ;  /* 0x0002686901007387 */ /* 0x0003e80000100800 */
[----:B------:R-:W4:Y:S01]  /*14300*/  LDL.LU R92, [R1+0x134] ;  /* 0x00013400015c7983 */ /* 0x000f220000300800 */
[----:B--2---:R-:W-:-:S03]  /*14310*/  IMAD.MOV.U32 R95, RZ, RZ, R105 ;  /* 0x000000ffff5f7224 */ /* 0x004fc600078e0069 */
[----:B------:R-:W2:Y:S04]  /*14320*/  LDL.LU R106, [R1+0x170] ;  /* 0x00017000016a7983 */ /* 0x000ea80000300800 */
[----:B-1----:R-:W5:Y:S01]  /*14330*/  LDL.LU R105, [R1+0x174] ;  /* 0x0001740001697983 */ /* 0x002f620000300800 */
[----:B------:R-:W-:Y:S01]  /*14340*/  IMAD.MOV.U32 R94, RZ, RZ, R101 ;  /* 0x000000ffff5e7224 */ /* 0x000fe200078e0065 */
[----:B------:R-:W-:-:S04]  /*14350*/  LOP3.LUT R101, R2, 0x30, RZ, 0x3c, !PT ;  /* 0x0000003002657812 */ /* 0x000fc800078e3cff */
[----:B------:R1:W-:Y:S01]  /*14360*/  LDGSTS.E [R100+0x17400], [R94.64], P0 ;  /* 0x174000005e647fae */ /* 0x0003e20008121846 */
[----:B------:R-:W-:Y:S02]  /*14370*/  IADD3 R97, P1, R97, UR8, RZ ;  /* 0x0000000861617c10 */ /* 0x000fe4000ff3e0ff */
[----:B------:R-:W-:Y:S02]  /*14380*/  IADD3 R102, P2, R102, UR8, RZ ;  /* 0x0000000866667c10 */ /* 0x000fe4000ff5e0ff */
[----:B------:R-:W-:Y:S01]  /*14390*/  IADD3.X R99, R99, UR5, RZ, P1, !PT ;  /* 0x0000000563637c10 */ /* 0x000fe20008ffe4ff */
[----:B------:R1:W-:Y:S02]  /*143a0*/  STL [R1+0xb4], R97 ;  /* 0x0000b46101007387 */ /* 0x0003e40000100800 */
[----:B-1----:R-:W-:Y:S02]  /*143b0*/  IMAD.MOV.U32 R94, RZ, RZ, R97 ;  /* 0x000000ffff5e7224 */ /* 0x002fe400078e0061 */
[----:B------:R-:W-:Y:S01]  /*143c0*/  STL [R1+0xf4], R102 ;  /* 0x0000f46601007387 */ /* 0x000fe20000100800 */
[----:B------:R-:W-:-:S03]  /*143d0*/  IMAD.MOV.U32 R95, RZ, RZ, R99 ;  /* 0x000000ffff5f7224 */ /* 0x000fc600078e0063 */
[----:B------:R1:W-:Y:S04]  /*143e0*/  STL [R1+0xb0], R99 ;  /* 0x0000b06301007387 */ /* 0x0003e80000100800 */
[----:B------:R-:W2:Y:S01]  /*143f0*/  LDL.LU R100, [R1+0x1b0] ;  /* 0x0001b00001647983 */ /* 0x000ea20000300800 */
[----:B------:R-:W-:-:S03]  /*14400*/  IADD3.X R104, R104, UR5, RZ, P2, !PT ;  /* 0x0000000568687c10 */ /* 0x000fc600097fe4ff */
[----:B------:R1:W-:Y:S04]  /*14410*/  LDGSTS.E [R101+0x10600], [R94.64], P0 ;  /* 0x106000005e657fae */ /* 0x0003e80008121846 */
[----:B------:R1:W-:Y:S04]  /*14420*/  STL [R1+0xf0], R104 ;  /* 0x0000f06801007387 */ /* 0x0003e80000100800 */
[----:B------:R-:W2:Y:S04]  /*14430*/  LDL.LU R97, [R1+0x1b4] ;  /* 0x0001b40001617983 */ /* 0x000ea80000300800 */
[----:B-1----:R-:W2:Y:S01]  /*14440*/  LDL.LU R99, [R1+0x1f4] ;  /* 0x0001f40001637983 */ /* 0x002ea20000300800 */
[----:B------:R-:W-:-:S03]  /*14450*/  IMAD.MOV.U32 R95, RZ, RZ, R104 ;  /* 0x000000ffff5f7224 */ /* 0x000fc600078e0068 */
[----:B------:R-:W2:Y:S01]  /*14460*/  LDL.LU R104, [R1+0x1f0] ;  /* 0x0001f00001687983 */ /* 0x000ea20000300800 */
[----:B------:R-:W-:-:S05]  /*14470*/  IMAD.MOV.U32 R94, RZ, RZ, R102 ;  /* 0x000000ffff5e7224 */ /* 0x000fca00078e0066 */
[----:B------:R1:W-:Y:S01]  /*14480*/  LDGSTS.E [R101+0x11600], [R94.64], P0 ;  /* 0x116000005e657fae */ /* 0x0003e20008121846 */
[----:B----4-:R-:W-:-:S04]  /*14490*/  IADD3 R92, P1, R92, UR8, RZ ;  /* 0x000000085c5c7c10 */ /* 0x010fc8000ff3e0ff */
[----:B---3--:R-:W-:Y:S02]  /*144a0*/  IADD3.X R98, R98, UR5, RZ, P1, !PT ;  /* 0x0000000562627c10 */ /* 0x008fe40008ffe4ff */
[----:B-----5:R-:W-:Y:S01]  /*144b0*/  IADD3 R105, P2, R105, UR8, RZ ;  /* 0x0000000869697c10 */ /* 0x020fe2000ff5e0ff */
[----:B------:R-:W-:Y:S03]  /*144c0*/  STL [R1+0x134], R92 ;  /* 0x0001345c01007387 */ /* 0x000fe60000100800 */
[----:B--2---:R-:W-:Y:S01]  /*144d0*/  IADD3.X R106, R106, UR5, RZ, P2, !PT ;  /* 0x000000056a6a7c10 */ /* 0x004fe200097fe4ff */
[----:B------:R2:W-:Y:S01]  /*144e0*/  STL [R1+0x130], R98 ;  /* 0x0001306201007387 */ /* 0x0005e20000100800 */
[----:B-1----:R-:W-:-:S03]  /*144f0*/  IMAD.MOV.U32 R95, RZ, RZ, R98 ;  /* 0x000000ffff5f7224 */ /* 0x002fc600078e0062 */
[----:B------:R1:W-:Y:S01]  /*14500*/  STL [R1+0x174], R105 ;  /* 0x0001746901007387 */ /* 0x0003e20000100800 */
[----:B------:R-:W-:-:S03]  /*14510*/  IMAD.MOV.U32 R94, RZ, RZ, R92 ;  /* 0x000000ffff5e7224 */ /* 0x000fc600078e005c */
[----:B--2---:R-:W2:Y:S04]  /*14520*/  LDL.LU R98, [R1+0x230] ;  /* 0x0002300001627983 */ /* 0x004ea80000300800 */
[----:B------:R-:W-:Y:S04]  /*14530*/  STL [R1+0x170], R106 ;  /* 0x0001706a01007387 */ /* 0x000fe80000100800 */
[----:B------:R-:W3:Y:S04]  /*14540*/  LDL.LU R92, [R1+0x234] ;  /* 0x00023400015c7983 */ /* 0x000ee80000300800 */
[----:B------:R-:W4:Y:S04]  /*14550*/  LDL.LU R102, [R1+0x274] ;  /* 0x0002740001667983 */ /* 0x000f280000300800 */
[----:B------:R5:W-:Y:S02]  /*14560*/  LDGSTS.E [R101+0x12600], [R94.64], P0 ;  /* 0x126000005e657fae */ /* 0x000be40008121846 */
[----:B-----5:R-:W-:-:S02]  /*14570*/  IMAD.MOV.U32 R94, RZ, RZ, R105 ;  /* 0x000000ffff5e7224 */ /* 0x020fc400078e0069 */
[----:B-1----:R-:W5:Y:S01]  /*14580*/  LDL.LU R105, [R1+0x270] ;  /* 0x0002700001697983 */ /* 0x002f620000300800 */
[----:B------:R-:W-:Y:S01]  /*14590*/  IADD3 R97, P1, R97, UR8, RZ ;  /* 0x0000000861617c10 */ /* 0x000fe2000ff3e0ff */
[----:B------:R-:W-:Y:S01]  /*145a0*/  IMAD.MOV.U32 R95, RZ, RZ, R106 ;  /* 0x000000ffff5f7224 */ /* 0x000fe200078e006a */
[----:B------:R-:W-:Y:S02]  /*145b0*/  IADD3 R99, P2, R99, UR8, RZ ;  /* 0x0000000863637c10 */ /* 0x000fe4000ff5e0ff */
[----:B------:R-:W-:Y:S02]  /*145c0*/  IADD3.X R100, R100, UR5, RZ, P1, !PT ;  /* 0x0000000564647c10 */ /* 0x000fe40008ffe4ff */
[----:B------:R1:W-:Y:S01]  /*145d0*/  LDGSTS.E [R101+0x13600], [R94.64], P0 ;  /* 0x136000005e657fae */ /* 0x0003e20008121846 */
[----:B------:R-:W-:-:S03]  /*145e0*/  IADD3.X R104, R104, UR5, RZ, P2, !PT ;  /* 0x0000000568687c10 */ /* 0x000fc600097fe4ff */
[----:B------:R-:W-:Y:S04]  /*145f0*/  STL [R1+0x1b4], R97 ;  /* 0x0001b46101007387 */ /* 0x000fe80000100800 */
[----:B------:R1:W-:Y:S02]  /*14600*/  STL [R1+0x1b0], R100 ;  /* 0x0001b06401007387 */ /* 0x0003e40000100800 */
[----:B-1----:R-:W-:Y:S02]  /*14610*/  IMAD.MOV.U32 R94, RZ, RZ, R97 ;  /* 0x000000ffff5e7224 */ /* 0x002fe400078e0061 */
[----:B------:R-:W-:Y:S01]  /*14620*/  STL [R1+0x1f4], R99 ;  /* 0x0001f46301007387 */ /* 0x000fe20000100800 */
[----:B------:R-:W-:-:S03]  /*14630*/  IMAD.MOV.U32 R95, RZ, RZ, R100 ;  /* 0x000000ffff5f7224 */ /* 0x000fc600078e0064 */
[----:B------:R-:W5:Y:S04]  /*14640*/  LDL.LU R100, [R1+0xb8] ;  /* 0x0000b80001647983 */ /* 0x000f680000300800 */
[----:B------:R1:W-:Y:S04]  /*14650*/  STL [R1+0x1f0], R104 ;  /* 0x0001f06801007387 */ /* 0x0003e80000100800 */
[----:B------:R-:W5:Y:S04]  /*14660*/  LDL.LU R97, [R1+0xbc] ;  /* 0x0000bc0001617983 */ /* 0x000f680000300800 */
[----:B------:R1:W-:Y:S02]  /*14670*/  LDGSTS.E [R101+0x14600], [R94.64], P0 ;  /* 0x146000005e657fae */ /* 0x0003e40008121846 */
[----:B-1----:R-:W-:-:S02]  /*14680*/  IMAD.MOV.U32 R95, RZ, RZ, R104 ;  /* 0x000000ffff5f7224 */ /* 0x002fc400078e0068 */
[----:B------:R-:W-:Y:S01]  /*14690*/  IMAD.MOV.U32 R94, RZ, RZ, R99 ;  /* 0x000000ffff5e7224 */ /* 0x000fe200078e0063 */
[----:B------:R-:W5:Y:S04]  /*146a0*/  LDL.LU R104, [R1+0xf8] ;  /* 0x0000f80001687983 */ /* 0x000f680000300800 */
[----:B------:R-:W5:Y:S04]  /*146b0*/  LDL.LU R99, [R1+0xfc] ;  /* 0x0000fc0001637983 */ /* 0x000f680000300800 */
[----:B------:R1:W-:Y:S01]  /*146c0*/  LDGSTS.E [R101+0x15600], [R94.64], P0 ;  /* 0x156000005e657fae */ /* 0x0003e20008121846 */
[----:B---3--:R-:W-:-:S02]  /*146d0*/  IADD3 R92, P1, R92, UR8, RZ ;  /* 0x000000085c5c7c10 */ /* 0x008fc4000ff3e0ff */
        /* <DEDUP_REMOVED lines=15> */
[----:B------:R-:W-:-:S03]  /*147d0*/  IMAD.MOV.U32 R94, RZ, RZ, R102 ;  /* 0x000000ffff5e7224 */ /* 0x000fc600078e0066 */
[----:B------:R-:W2:Y:S04]  /*147e0*/  LDL.LU R102, [R1+0x1b8] ;  /* 0x0001b80001667983 */ /* 0x000ea80000300800 */
[----:B------:R1:W-:Y:S01]  /*147f0*/  LDGSTS.E [R101+0x17600], [R94.64], P0 ;  /* 0x176000005e657fae */ /* 0x0003e20008121846 */
[----:B------:R-:W-:-:S04]  /*14800*/  IADD3 R97, P1, R97, UR8, RZ ;  /* 0x0000000861617c10 */ /* 0x000fc8000ff3e0ff */
[----:B------:R-:W-:Y:S01]  /*14810*/  IADD3.X R100, R100, UR5, RZ, P1, !PT ;  /* 0x0000000564647c10 */ /* 0x000fe20008ffe4ff */
[----:B------:R1:W-:Y:S02]  /*14820*/  STL [R1+0xbc], R97 ;  /* 0x0000bc6101007387 */ /* 0x0003e40000100800 */
[----:B-1----:R-:W-:Y:S02]  /*14830*/  IMAD.MOV.U32 R94, RZ, RZ, R97 ;  /* 0x000000ffff5e7224 */ /* 0x002fe400078e0061 */
[----:B------:R1:W-:Y:S01]  /*14840*/  STL [R1+0xb8], R100 ;  /* 0x0000b86401007387 */ /* 0x0003e20000100800 */
[----:B------:R-:W-:-:S05]  /*14850*/  IMAD.MOV.U32 R95, RZ, RZ, R100 ;  /* 0x000000ffff5f7224 */ /* 0x000fca00078e0064 */
[----:B------:R1:W-:Y:S01]  /*14860*/  LDGSTS.E [R103+0x10800], [R94.64], P0 ;  /* 0x108000005e677fae */ /* 0x0003e20008121846 */
[----:B------:R-:W-:-:S04]  /*14870*/  IADD3 R99, P2, R99, UR8, RZ ;  /* 0x0000000863637c10 */ /* 0x000fc8000ff5e0ff */
[----:B------:R-:W-:Y:S01]  /*14880*/  IADD3.X R104, R104, UR5, RZ, P2, !PT ;  /* 0x0000000568687c10 */ /* 0x000fe200097fe4ff */
[----:B------:R1:W-:Y:S04]  /*14890*/  STL [R1+0xfc], R99 ;  /* 0x0000fc6301007387 */ /* 0x0003e80000100800 */
[----:B------:R-:W2:Y:S04]  /*148a0*/  LDL.LU R97, [R1+0x1bc] ;  /* 0x0001bc0001617983 */ /* 0x000ea80000300800 */
[----:B------:R-:W-:Y:S04]  /*148b0*/  STL [R1+0xf8], R104 ;  /* 0x0000f86801007387 */ /* 0x000fe80000100800 */
[----:B------:R-:W2:Y:S04]  /*148c0*/  LDL.LU R101, [R1+0x1f8] ;  /* 0x0001f80001657983 */ /* 0x000ea80000300800 */
[----:B-1----:R-:W2:Y:S01]  /*148d0*/  LDL.LU R100, [R1+0x1fc] ;  /* 0x0001fc0001647983 */ /* 0x002ea20000300800 */
[----:B------:R-:W-:-:S02]  /*148e0*/  IMAD.MOV.U32 R94, RZ, RZ, R99 ;  /* 0x000000ffff5e7224 */ /* 0x000fc400078e0063 */
[----:B------:R-:W-:Y:S01]  /*148f0*/  IMAD.MOV.U32 R95, RZ, RZ, R104 ;  /* 0x000000ffff5f7224 */ /* 0x000fe200078e0068 */
[----:B------:R-:W2:Y:S04]  /*14900*/  LDL.LU R99, [R1+0x238] ;  /* 0x0002380001637983 */ /* 0x000ea80000300800 */
[----:B------:R1:W-:Y:S01]  /*14910*/  LDGSTS.E [R103+0x11800], [R94.64], P0 ;  /* 0x118000005e677fae */ /* 0x0003e20008121846 */
[----:B----4-:R-:W-:-:S04]  /*14920*/  IADD3 R92, P1, R92, UR8, RZ ;  /* 0x000000085c5c7c10 */ /* 0x010fc8000ff3e0ff */
[----:B---3--:R-:W-:Y:S02]  /*14930*/  IADD3.X R98, R98, UR5, RZ, P1, !PT ;  /* 0x0000000562627c10 */ /* 0x008fe40008ffe4ff */
[----:B-----5:R-:W-:Y:S01]  /*14940*/  IADD3 R105, P2, R105, UR8, RZ ;  /* 0x0000000869697c10 */ /* 0x020fe2000ff5e0ff */
[----:B------:R3:W-:Y:S03]  /*14950*/  STL [R1+0x13c], R92 ;  /* 0x00013c5c01007387 */ /* 0x0007e60000100800 */
[----:B--2---:R-:W-:Y:S01]  /*14960*/  IADD3.X R106, R106, UR5, RZ, P2, !PT ;  /* 0x000000056a6a7c10 */ /* 0x004fe200097fe4ff */
[----:B------:R2:W-:Y:S01]  /*14970*/  STL [R1+0x138], R98 ;  /* 0x0001386201007387 */ /* 0x0005e20000100800 */
[----:B-1----:R-:W-:-:S03]  /*14980*/  IMAD.MOV.U32 R94, RZ, RZ, R92 ;  /* 0x000000ffff5e7224 */ /* 0x002fc600078e005c */
[----:B------:R-:W-:Y:S01]  /*14990*/  STL [R1+0x17c], R105 ;  /* 0x00017c6901007387 */ /* 0x000fe20000100800 */
[----:B------:R-:W-:-:S03]  /*149a0*/  IMAD.MOV.U32 R95, RZ, RZ, R98 ;  /* 0x000000ffff5f7224 */ /* 0x000fc600078e0062 */
[----:B---3--:R-:W3:Y:S04]  /*149b0*/  LDL.LU R92, [R1+0x23c] ;  /* 0x00023c00015c7983 */ /* 0x008ee80000300800 */
[----:B------:R-:W-:Y:S04]  /*149c0*/  STL [R1+0x178], R106 ;  /* 0x0001786a01007387 */ /* 0x000fe80000100800 */
[----:B------:R-:W4:Y:S04]  /*149d0*/  LDL.LU R104, [R1+0x278] ;  /* 0x0002780001687983 */ /* 0x000f280000300800 */
[----:B--2---:R-:W2:Y:S04]  /*149e0*/  LDL.LU R98, [R1+0x27c] ;  /* 0x00027c0001627983 */ /* 0x004ea80000300800 */
[----:B------:R1:W-:Y:S02]  /*149f0*/  LDGSTS.E [R103+0x12800], [R94.64], P0 ;  /* 0x128000005e677fae */ /* 0x0003e40008121846 */
[----:B-1----:R-:W-:-:S02]  /*14a00*/  IMAD.MOV.U32 R94, RZ, RZ, R105 ;  /* 0x000000ffff5e7224 */ /* 0x002fc400078e0069 */
[----:B------:R-:W-:-:S05]  /*14a10*/  IMAD.MOV.U32 R95, RZ, RZ, R106 ;  /* 0x000000ffff5f7224 */ /* 0x000fca00078e006a */
[----:B------:R1:W-:Y:S01]  /*14a20*/  LDGSTS.E [R103+0x13800], [R94.64], P0 ;  /* 0x138000005e677fae */ /* 0x0003e20008121846 */
[----:B------:R-:W-:-:S04]  /*14a30*/  IADD3 R97, P1, R97, UR8, RZ ;  /* 0x0000000861617c10 */ /* 0x000fc8000ff3e0ff */
[----:B------:R-:W-:Y:S01]  /*14a40*/  IADD3.X R102, R102, UR5, RZ, P1, !PT ;  /* 0x0000000566667c10 */ /* 0x000fe20008ffe4ff */
[----:B------:R-:W-:Y:S01]  /*14a50*/  STL [R1+0x1bc], R97 ;  /* 0x0001bc6101007387 */ /* 0x000fe20000100800 */
[----:B------:R-:W-:Y:S01]  /*14a60*/  IADD3 R100, P2, R100, UR8, RZ ;  /* 0x0000000864647c10 */ /* 0x000fe2000ff5e0ff */
[----:B-1----:R-:W-:Y:S02]  /*14a70*/  IMAD.MOV.U32 R94, RZ, RZ, R97 ;  /* 0x000000ffff5e7224 */ /* 0x002fe400078e0061 */
[----:B------:R1:W-:Y:S01]  /*14a80*/  STL [R1+0x1b8], R102 ;  /* 0x0001b86601007387 */ /* 0x0003e20000100800 */
[----:B------:R-:W-:Y:S01]  /*14a90*/  IMAD.MOV.U32 R95, RZ, RZ, R102 ;  /* 0x000000ffff5f7224 */ /* 0x000fe200078e0066 */
[----:B------:R-:W-:Y:S02]  /*14aa0*/  IADD3.X R101, R101, UR5, RZ, P2, !PT ;  /* 0x0000000565657c10 */ /* 0x000fe400097fe4ff */
[----:B------:R-:W-:Y:S04]  /*14ab0*/  STL [R1+0x1fc], R100 ;  /* 0x0001fc6401007387 */ /* 0x000fe80000100800 */
[----:B------:R5:W-:Y:S04]  /*14ac0*/  LDGSTS.E [R103+0x14800], [R94.64], P0 ;  /* 0x148000005e677fae */ /* 0x000be80008121846 */
[----:B-1----:R-:W4:Y:S04]  /*14ad0*/  LDL.LU R102, [R1+0xc0] ;  /* 0x0000c00001667983 */ /* 0x002f280000300800 */
[----:B------:R1:W-:Y:S04]  /*14ae0*/  STL [R1+0x1f8], R101 ;  /* 0x0001f86501007387 */ /* 0x0003e80000100800 */
[----:B------:R-:W4:Y:S01]  /*14af0*/  LDL.LU R97, [R1+0xc4] ;  /* 0x0000c40001617983 */ /* 0x000f220000300800 */
[----:B-----5:R-:W-:-:S02]  /*14b00*/  IMAD.MOV.U32 R95, RZ, RZ, R101 ;  /* 0x000000ffff5f7224 */ /* 0x020fc400078e0065 */
[----:B------:R-:W-:Y:S01]  /*14b10*/  IMAD.MOV.U32 R94, RZ, RZ, R100 ;  /* 0x000000ffff5e7224 */ /* 0x000fe200078e0064 */
[----:B-1----:R-:W5:Y:S04]  /*14b20*/  LDL.LU R101, [R1+0x100] ;  /* 0x0001000001657983 */ /* 0x002f680000300800 */
[----:B------:R-:W5:Y:S04]  /*14b30*/  LDL.LU R100, [R1+0x104] ;  /* 0x0001040001647983 */ /* 0x000f680000300800 */
[----:B------:R1:W-:Y:S01]  /*14b40*/  LDGSTS.E [R103+0x15800], [R94.64], P0 ;  /* 0x158000005e677fae */ /* 0x0003e20008121846 */
[----:B---3--:R-:W-:-:S04]  /*14b50*/  IADD3 R92, P1, R92, UR8, RZ ;  /* 0x000000085c5c7c10 */ /* 0x008fc8000ff3e0ff */
[----:B------:R-:W-:Y:S01]  /*14b60*/  IADD3.X R99, R99, UR5, RZ, P1, !PT ;  /* 0x0000000563637c10 */ /* 0x000fe20008ffe4ff */
[----:B------:R-:W-:Y:S01]  /*14b70*/  STL [R1+0x23c], R92 ;  /* 0x00023c5c01007387 */ /* 0x000fe20000100800 */
[----:B-1----:R-:W-:Y:S01]  /*14b80*/  IMAD.MOV.U32 R94, RZ, RZ, R92 ;  /* 0x000000ffff5e7224 */ /* 0x002fe200078e005c */
[----:B--2---:R-:W-:Y:S02]  /*14b90*/  IADD3 R98, P2, R98, UR8, RZ ;  /* 0x0000000862627c10 */ /* 0x004fe4000ff5e0ff */
[----:B------:R1:W-:Y:S01]  /*14ba0*/  STL [R1+0x238], R99 ;  /* 0x0002386301007387 */ /* 0x0003e20000100800 */
[----:B------:R-:W-:Y:S01]  /*14bb0*/  IMAD.MOV.U32 R95, RZ, RZ, R99 ;  /* 0x000000ffff5f7224 */ /* 0x000fe200078e0063 */
[----:B----4-:R-:W-:Y:S02]  /*14bc0*/  IADD3.X R104, R104, UR5, RZ, P2, !PT ;  /* 0x0000000568687c10 */ /* 0x010fe400097fe4ff */
[----:B------:R-:W-:Y:S04]  /*14bd0*/  STL [R1+0x27c], R98 ;  /* 0x00027c6201007387 */ /* 0x000fe80000100800 */
[----:B------:R2:W-:Y:S04]  /*14be0*/  LDGSTS.E [R103+0x16800], [R94.64], P0 ;  /* 0x168000005e677fae */ /* 0x0005e80008121846 */
[----:B-1----:R-:W3:Y:S04]  /*14bf0*/  LDL.LU R99, [R1+0x140] ;  /* 0x0001400001637983 */ /* 0x002ee80000300800 */
[----:B------:R1:W-:Y:S04]  /*14c00*/  STL [R1+0x278], R104 ;  /* 0x0002786801007387 */ /* 0x0003e80000100800 */
[----:B------:R-:W4:Y:S01]  /*14c10*/  LDL.LU R92, [R1+0x144] ;  /* 0x00014400015c7983 */ /* 0x000f220000300800 */
[----:B--2---:R-:W-:-:S03]  /*14c20*/  IMAD.MOV.U32 R95, RZ, RZ, R104 ;  /* 0x000000ffff5f7224 */ /* 0x004fc600078e0068 */
[----:B------:R-:W2:Y:S04]  /*14c30*/  LDL.LU R105, [R1+0x180] ;  /* 0x0001800001697983 */ /* 0x000ea80000300800 */
[----:B-1----:R-:W2:Y:S01]  /*14c40*/  LDL.LU R104, [R1+0x184] ;  /* 0x0001840001687983 */ /* 0x002ea20000300800 */
[----:B------:R-:W-:-:S03]  /*14c50*/  IMAD.MOV.U32 R94, RZ, RZ, R98 ;  /* 0x000000ffff5e7224 */ /* 0x000fc600078e0062 */
[----:B------:R-:W2:Y:S04]  /*14c60*/  LDL.LU R98, [R1+0x1c0] ;  /* 0x0001c00001627983 */ /* 0x000ea80000300800 */
[----:B------:R1:W-:Y:S01]  /*14c70*/  LDGSTS.E [R103+0x17800], [R94.64], P0 ;  /* 0x178000005e677fae */ /* 0x0003e20008121846 */
[----:B------:R-:W-:-:S04]  /*14c80*/  IADD3 R97, P1, R97, UR8, RZ ;  /* 0x0000000861617c10 */ /* 0x000fc8000ff3e0ff */
[----:B------:R-:W-:Y:S01]  /*14c90*/  IADD3.X R102, R102, UR5, RZ, P1, !PT ;  /* 0x0000000566667c10 */ /* 0x000fe20008ffe4ff */
[----:B------:R1:W-:Y:S01]  /*14ca0*/  STL [R1+0xc4], R97 ;  /* 0x0000c46101007387 */ /* 0x0003e20000100800 */
[----:B-----5:R-:W-:Y:S01]  /*14cb0*/  IADD3 R100, P2, R100, UR8, RZ ;  /* 0x0000000864647c10 */ /* 0x020fe2000ff5e0ff */
[----:B-1----:R-:W-:-:S03]  /*14cc0*/  IMAD.MOV.U32 R94, RZ, RZ, R97 ;  /* 0x000000ffff5e7224 */ /* 0x002fc600078e0061 */
[----:B------:R-:W-:Y:S01]  /*14cd0*/  IADD3.X R101, R101, UR5, RZ, P2, !PT ;  /* 0x0000000565657c10 */ /* 0x000fe200097fe4ff */
[----:B------:R-:W-:Y:S04]  /*14ce0*/  STL [R1+0x104], R100 ;  /* 0x0001046401007387 */ /* 0x000fe80000100800 */
[----:B------:R1:W-:Y:S01]  /*14cf0*/  STL [R1+0xc0], R102 ;  /* 0x0000c06601007387 */ /* 0x0003e20000100800 */
[----:B------:R-:W-:-:S03]  /*14d00*/  IMAD.MOV.U32 R95, RZ, RZ, R102 ;  /* 0x000000ffff5f7224 */ /* 0x000fc600078e0066 */
[----:B------:R-:W5:Y:S04]  /*14d10*/  LDL.LU R97, [R1+0x1c4] ;  /* 0x0001c40001617983 */ /* 0x000f680000300800 */
[----:B------:R1:W-:Y:S04]  /*14d20*/  STL [R1+0x100], R101 ;  /* 0x0001006501007387 */ /* 0x0003e80000100800 */
[----:B------:R-:W5:Y:S04]  /*14d30*/  LDL.LU R103, [R1+0x200] ;  /* 0x0002000001677983 */ /* 0x000f680000300800 */
[----:B-1----:R-:W5:Y:S01]  /*14d40*/  LDL.LU R102, [R1+0x204] ;  /* 0x0002040001667983 */ /* 0x002f620000300800 */
[----:B------:R-:W-:-:S05]  /*14d50*/  LOP3.LUT R106, R2, 0x50, RZ, 0x3c, !PT ;  /* 0x00000050026a7812 */ /* 0x000fca00078e3cff */
[----:B------:R1:W-:Y:S02]  /*14d60*/  LDGSTS.E [R106+0x10a00], [R94.64], P0 ;  /* 0x10a000005e6a7fae */ /* 0x0003e40008121846 */
[----:B-1----:R-:W-:Y:S02]  /*14d70*/  IMAD.MOV.U32 R94, RZ, RZ, R100 ;  /* 0x000000ffff5e7224 */ /* 0x002fe400078e0064 */
[----:B------:R-:W-:Y:S02]  /*14d80*/  IMAD.MOV.U32 R95, RZ, RZ, R101 ;  /* 0x000000ffff5f7224 */ /* 0x000fe400078e0065 */
[----:B------:R-:W5:Y:S04]  /*14d90*/  LDL.LU R101, [R1+0x240] ;  /* 0x0002400001657983 */ /* 0x000f680000300800 */
[----:B------:R1:W-:Y:S01]  /*14da0*/  LDGSTS.E [R106+0x11a00], [R94.64], P0 ;  /* 0x11a000005e6a7fae */ /* 0x0003e20008121846 */
[----:B----4-:R-:W-:-:S04]  /*14db0*/  IADD3 R92, P1, R92, UR8, RZ ;  /* 0x000000085c5c7c10 */ /* 0x010fc8000ff3e0ff */
[----:B---3--:R-:W-:Y:S02]  /*14dc0*/  IADD3.X R99, R99, UR5, RZ, P1, !PT ;  /* 0x0000000563637c10 */ /* 0x008fe40008ffe4ff */
[----:B--2---:R-:W-:Y:S01]  /*14dd0*/  IADD3 R104, P2, R104, UR8, RZ ;  /* 0x0000000868687c10 */ /* 0x004fe2000ff5e0ff */
[----:B------:R2:W-:Y:S03]  /*14de0*/  STL [R1+0x144], R92 ;  /* 0x0001445c01007387 */ /* 0x0005e60000100800 */
[----:B------:R-:W-:Y:S01]  /*14df0*/  IADD3.X R105, R105, UR5, RZ, P2, !PT ;  /* 0x0000000569697c10 */ /* 0x000fe200097fe4ff */
[----:B------:R3:W-:Y:S01]  /*14e00*/  STL [R1+0x140], R99 ;  /* 0x0001406301007387 */ /* 0x0007e20000100800 */
[----:B-1----:R-:W-:-:S03]  /*14e10*/  IMAD.MOV.U32 R94, RZ, RZ, R92 ;  /* 0x000000ffff5e7224 */ /* 0x002fc600078e005c */
[----:B------:R-:W-:Y:S01]  /*14e20*/  STL [R1+0x184], R104 ;  /* 0x0001846801007387 */ /* 0x000fe20000100800 */
[----:B------:R-:W-:-:S03]  /*14e30*/  IMAD.MOV.U32 R95, RZ, RZ, R99 ;  /* 0x000000ffff5f7224 */ /* 0x000fc600078e0063 */
[----:B--2---:R-:W2:Y:S04]  /*14e40*/  LDL.LU R92, [R1+0x244] ;  /* 0x00024400015c7983 */ /* 0x004ea80000300800 */
[----:B------:R-:W-:Y:S04]  /*14e50*/  STL [R1+0x180], R105 ;  /* 0x0001806901007387 */ /* 0x000fe80000100800 */
[----:B------:R-:W4:Y:S04]  /*14e60*/  LDL.LU R100, [R1+0x280] ;  /* 0x0002800001647983 */ /* 0x000f280000300800 */
[----:B---3--:R-:W3:Y:S04]  /*14e70*/  LDL.LU R99, [R1+0x284] ;  /* 0x0002840001637983 */ /* 0x008ee80000300800 */
[----:B------:R1:W-:Y:S02]  /*14e80*/  LDGSTS.E [R106+0x12a00], [R94.64], P0 ;  /* 0x12a000005e6a7fae */ /* 0x0003e40008121846 */
[----:B-1----:R-:W-:-:S02]  /*14e90*/  IMAD.MOV.U32 R94, RZ, RZ, R104 ;  /* 0x000000ffff5e7224 */ /* 0x002fc400078e0068 */
[----:B------:R-:W-:-:S05]  /*14ea0*/  IMAD.MOV.U32 R95, RZ, RZ, R105 ;  /* 0x000000ffff5f7224 */ /* 0x000fca00078e0069 */
[----:B------:R1:W-:Y:S01]  /*14eb0*/  LDGSTS.E [R106+0x13a00], [R94.64], P0 ;  /* 0x13a000005e6a7fae */ /* 0x0003e20008121846 */
[----:B-----5:R-:W-:-:S04]  /*14ec0*/  IADD3 R97, P1, R97, UR8, RZ ;  /* 0x0000000861617c10 */ /* 0x020fc8000ff3e0ff */
[----:B------:R-:W-:Y:S01]  /*14ed0*/  IADD3.X R98, R98, UR5, RZ, P1, !PT ;  /* 0x0000000562627c10 */ /* 0x000fe20008ffe4ff */
[----:B------:R-:W-:Y:S01]  /*14ee0*/  STL [R1+0x1c4], R97 ;  /* 0x0001c46101007387 */ /* 0x000fe20000100800 */
[----:B-1----:R-:W-:Y:S01]  /*14ef0*/  IMAD.MOV.U32 R94, RZ, RZ, R97 ;  /* 0x000000ffff5e7224 */ /* 0x002fe200078e0061 */
[----:B------:R-:W-:Y:S02]  /*14f00*/  IADD3 R102, P2, R102, UR8, RZ ;  /* 0x0000000866667c10 */ /* 0x000fe4000ff5e0ff */
[----:B------:R-:W-:Y:S01]  /*14f10*/  IMAD.MOV.U32 R95, RZ, RZ, R98 ;  /* 0x000000ffff5f7224 */ /* 0x000fe200078e0062 */
[----:B------:R1:W-:Y:S01]  /*14f20*/  STL [R1+0x1c0], R98 ;  /* 0x0001c06201007387 */ /* 0x0003e20000100800 */
[----:B------:R-:W-:-:S03]  /*14f30*/  IADD3.X R103, R103, UR5, RZ, P2, !PT ;  /* 0x0000000567677c10 */ /* 0x000fc600097fe4ff */
        /* <DEDUP_REMOVED lines=10> */
[----:B--2---:R-:W-:-:S04]  /*14fe0*/  IADD3 R92, P1, R92, UR8, RZ ;  /* 0x000000085c5c7c10 */ /* 0x004fc8000ff3e0ff */
[----:B------:R-:W-:Y:S01]  /*14ff0*/  IADD3.X R101, R101, UR5, RZ, P1, !PT ;  /* 0x0000000565657c10 */ /* 0x000fe20008ffe4ff */
[----:B------:R-:W-:Y:S01]  /*15000*/  STL [R1+0x244], R92 ;  /* 0x0002445c01007387 */ /* 0x000fe20000100800 */
[----:B---3--:R-:W-:-:S03]  /*15010*/  IADD3 R99, P2, R99, UR8, RZ ;  /* 0x0000000863637c10 */ /* 0x008fc6000ff5e0ff */
[----:B------:R2:W-:Y:S01]  /*15020*/  STL [R1+0x240], R101 ;  /* 0x0002406501007387 */ /* 0x0005e20000100800 */
[----:B----4-:R-:W-:Y:S01]  /*15030*/  IADD3.X R100, R100, UR5, RZ, P2, !PT ;  /* 0x0000000564647c10 */ /* 0x010fe200097fe4ff */
[----:B-1----:R-:W-:Y:S02]  /*15040*/  IMAD.MOV.U32 R95, RZ, RZ, R101 ;  /* 0x000000ffff5f7224 */ /* 0x002fe400078e0065 */
[----:B------:R-:W-:Y:S01]  /*15050*/  STL [R1+0x284], R99 ;  /* 0x0002846301007387 */ /* 0x000fe20000100800 */
[----:B------:R-:W-:-:S03]  /*15060*/  IMAD.MOV.U32 R94, RZ, RZ, R92 ;  /* 0x000000ffff5e7224 */ /* 0x000fc600078e005c */
[----:B--2---:R-:W2:Y:S04]  /*15070*/  LDL.LU R101, [R1+0x148] ;  /* 0x0001480001657983 */ /* 0x004ea80000300800 */
[----:B------:R1:W-:Y:S04]  /*15080*/  STL [R1+0x280], R100 ;  /* 0x0002806401007387 */ /* 0x0003e80000100800 */
[----:B------:R-:W3:Y:S04]  /*15090*/  LDL.LU R92, [R1+0x14c] ;  /* 0x00014c00015c7983 */ /* 0x000ee80000300800 */
[----:B------:R-:W4:Y:S04]  /*150a0*/  LDL.LU R105, [R1+0x188] ;  /* 0x0001880001697983 */ /* 0x000f280000300800 */
[----:B------:R-:W4:Y:S04]  /*150b0*/  LDL.LU R104, [R1+0x18c] ;  /* 0x00018c0001687983 */ /* 0x000f280000300800 */
[----:B------:R1:W-:Y:S02]  /*150c0*/  LDGSTS.E [R106+0x16a00], [R94.64], P0 ;  /* 0x16a000005e6a7fae */ /* 0x0003e40008121846 */
[----:B-1----:R-:W-:-:S02]  /*150d0*/  IMAD.MOV.U32 R94, RZ, RZ, R99 ;  /* 0x000000ffff5e7224 */ /* 0x002fc400078e0063 */
[----:B------:R-:W-:Y:S02]  /*150e0*/  IMAD.MOV.U32 R95, RZ, RZ, R100 ;  /* 0x000000ffff5f7224 */ /* 0x000fe400078e0064 */
[----:B------:R-:W4:Y:S04]  /*150f0*/  LDL.LU R100, [R1+0x1c8] ;  /* 0x0001c80001647983 */ /* 0x000f280000300800 */
[----:B------:R-:W4:Y:S04]  /*15100*/  LDL.LU R99, [R1+0x1cc] ;  /* 0x0001cc0001637983 */ /* 0x000f280000300800 */
[----:B------:R1:W-:Y:S01]  /*15110*/  LDGSTS.E [R106+0x17a00], [R94.64], P0 ;  /* 0x17a000005e6a7fae */ /* 0x0003e20008121846 */
[----:B------:R-:W-:-:S04]  /*15120*/  IADD3 R97, P1, R97, UR8, RZ ;  /* 0x0000000861617c10 */ /* 0x000fc8000ff3e0ff */
[----:B------:R-:W-:Y:S01]  /*15130*/  IADD3.X R98, R98, UR5, RZ, P1, !PT ;  /* 0x0000000562627c10 */ /* 0x000fe20008ffe4ff */
[----:B------:R-:W-:Y:S01]  /*15140*/  STL [R1+0xcc], R97 ;  /* 0x0000cc6101007387 */ /* 0x000fe20000100800 */
[----:B-----5:R-:W-:-:S03]  /*15150*/  IADD3 R102, P2, R102, UR8, RZ ;  /* 0x0000000866667c10 */ /* 0x020fc6000ff5e0ff */
[----:B------:R5:W-:Y:S01]  /*15160*/  STL [R1+0xc8], R98 ;  /* 0x0000c86201007387 */ /* 0x000be20000100800 */
[----:B------:R-:W-:Y:S01]  /*15170*/  IADD3.X R103, R103, UR5, RZ, P2, !PT ;  /* 0x0000000567677c10 */ /* 0x000fe200097fe4ff */
[----:B-1----:R-:W-:Y:S02]  /*15180*/  IMAD.MOV.U32 R95, RZ, RZ, R98 ;  /* 0x000000ffff5f7224 */ /* 0x002fe400078e0062 */
[----:B------:R-:W-:Y:S01]  /*15190*/  STL [R1+0x10c], R102 ;  /* 0x00010c6601007387 */ /* 0x000fe20000100800 */
[----:B------:R-:W-:-:S03]  /*151a0*/  IMAD.MOV.U32 R94, RZ, RZ, R97 ;  /* 0x000000ffff5e7224 */ /* 0x000fc600078e0061 */
[----:B-----5:R-:W5:Y:S04]  /*151b0*/  LDL.LU R98, [R1+0x208] ;  /* 0x0002080001627983 */ /* 0x020f680000300800 */
[----:B------:R1:W-:Y:S04]  /*151c0*/  STL [R1+0x108], R103 ;  /* 0x0001086701007387 */ /* 0x0003e80000100800 */
[----:B------:R-:W5:Y:S04]  /*151d0*/  LDL.LU R97, [R1+0x20c] ;  /* 0x00020c0001617983 */ /* 0x000f680000300800 */
[----:B------:R1:W-:Y:S02]  /*151e0*/  LDGSTS.E [R96+0x10c00], [R94.64], P0 ;  /* 0x10c000005e607fae */ /* 0x0003e40008121846 */
[----:B-1----:R-:W-:-:S02]  /*151f0*/  IMAD.MOV.U32 R94, RZ, RZ, R102 ;  /* 0x000000ffff5e7224 */ /* 0x002fc400078e0066 */
[----:B------:R-:W-:Y:S02]  /*15200*/  IMAD.MOV.U32 R95, RZ, RZ, R103 ;  /* 0x000000ffff5f7224 */ /* 0x000fe400078e0067 */
[----:B------:R-:W5:Y:S04]  /*15210*/  LDL.LU R103, [R1+0x248] ;  /* 0x0002480001677983 */ /* 0x000f680000300800 */
[----:B------:R-:W5:Y:S04]  /*15220*/  LDL.LU R102, [R1+0x24c] ;  /* 0x00024c0001667983 */ /* 0x000f680000300800 */
[----:B------:R1:W-:Y:S01]  /*15230*/  LDGSTS.E [R96+0x11c00], [R94.64], P0 ;  /* 0x11c000005e607fae */ /* 0x0003e20008121846 */
[----:B---3--:R-:W-:-:S04]  /*15240*/  IADD3 R92, P1, R92, UR8, RZ ;  /* 0x000000085c5c7c10 */ /* 0x008fc8000ff3e0ff */
[----:B--2---:R-:W-:Y:S02]  /*15250*/  IADD3.X R101, R101, UR5, RZ, P1, !PT ;  /* 0x0000000565657c10 */ /* 0x004fe40008ffe4ff */
[----:B----4-:R-:W-:Y:S01]  /*15260*/  IADD3 R104, P2, R104, UR8, RZ ;  /* 0x0000000868687c10 */ /* 0x010fe2000ff5e0ff */
[----:B------:R-:W-:Y:S03]  /*15270*/  STL [R1+0x14c], R92 ;  /* 0x00014c5c01007387 */ /* 0x000fe60000100800 */
[----:B------:R-:W-:Y:S01]  /*15280*/  IADD3.X R105, R105, UR5, RZ, P2, !PT ;  /* 0x0000000569697c10 */ /* 0x000fe200097fe4ff */
[----:B------:R2:W-:Y:S01]  /*15290*/  STL [R1+0x148], R101 ;  /* 0x0001486501007387 */ /* 0x0005e20000100800 */
[----:B-1----:R-:W-:-:S03]  /*152a0*/  IMAD.MOV.U32 R95, RZ, RZ, R101 ;  /* 0x000000ffff5f7224 */ /* 0x002fc600078e0065 */
[----:B------:R-:W-:Y:S01]  /*152b0*/  STL [R1+0x18c], R104 ;  /* 0x00018c6801007387 */ /* 0x000fe20000100800 */
[----:B------:R-:W-:-:S03]  /*152c0*/  IMAD.MOV.U32 R94, RZ, RZ, R92 ;  /* 0x000000ffff5e7224 */ /* 0x000fc600078e005c */
[----:B--2---:R-:W2:Y:S04]  /*152d0*/  LDL.LU R101, [R1+0x288] ;  /* 0x0002880001657983 */ /* 0x004ea80000300800 */
[----:B------:R-:W-:Y:S04]  /*152e0*/  STL [R1+0x188], R105 ;  /* 0x0001886901007387 */ /* 0x000fe80000100800 */
[----:B------:R-:W3:Y:S01]  /*152f0*/  LDL.LU R92, [R1+0x28c] ;  /* 0x00028c00015c7983 */ /* 0x000ee20000300800 */
[----:B------:R-:W-:-:S03]  /*15300*/  IADD3 R99, P1, R99, UR8, RZ ;  /* 0x0000000863637c10 */ /* 0x000fc6000ff3e0ff */
[----:B------:R1:W-:Y:S01]  /*15310*/  LDGSTS.E [R96+0x12c00], [R94.64], P0 ;  /* 0x12c000005e607fae */ /* 0x0003e20008121846 */
[----:B------:R-:W-:-:S03]  /*15320*/  IADD3.X R100, R100, UR5, RZ, P1, !PT ;  /* 0x0000000564647c10 */ /* 0x000fc60008ffe4ff */
[----:B------:R-:W-:Y:S01]  /*15330*/  STL [R1+0x1cc], R99 ;  /* 0x0001cc6301007387 */ /* 0x000fe20000100800 */
[----:B-1----:R-:W-:Y:S02]  /*15340*/  IMAD.MOV.U32 R94, RZ, RZ, R104 ;  /* 0x000000ffff5e7224 */ /* 0x002fe400078e0068 */
[----:B------:R-:W-:Y:S01]  /*15350*/  IMAD.MOV.U32 R95, RZ, RZ, R105 ;  /* 0x000000ffff5f7224 */ /* 0x000fe200078e0069 */
[----:B------:R1:W-:Y:S04]  /*15360*/  STL [R1+0x1c8], R100 ;  /* 0x0001c86401007387 */ /* 0x0003e80000100800 */
[----:B------:R4:W-:Y:S02]  /*15370*/  LDGSTS.E [R96+0x13c00], [R94.64], P0 ;  /* 0x13c000005e607fae */ /* 0x0009e40008121846 */
[----:B----4-:R-:W-:-:S02]  /*15380*/  IMAD.MOV.U32 R94, RZ, RZ, R99 ;  /* 0x000000ffff5e7224 */ /* 0x010fc400078e0063 */
[----:B------:R-:W-:Y:S01]  /*15390*/  IMAD.MOV.U32 R95, RZ, RZ, R100 ;  /* 0x000000ffff5f7224 */ /* 0x000fe200078e0064 */
[----:B-----5:R-:W-:-:S04]  /*153a0*/  IADD3 R97, P2, R97, UR8, RZ ;  /* 0x0000000861617c10 */ /* 0x020fc8000ff5e0ff */
[----:B------:R4:W-:Y:S01]  /*153b0*/  LDGSTS.E [R96+0x14c00], [R94.64], P0 ;  /* 0x14c000005e607fae */ /* 0x0009e20008121846 */
[----:B------:R-:W-:-:S03]  /*153c0*/  IADD3.X R98, R98, UR5, RZ, P2, !PT ;  /* 0x0000000562627c10 */ /* 0x000fc600097fe4ff */
[----:B------:R-:W-:Y:S04]  /*153d0*/  STL [R1+0x20c], R97 ;  /* 0x00020c6101007387 */ /* 0x000fe80000100800 */
[----:B-1----:R-:W5:Y:S04]  /*153e0*/  LDL.LU R100, [R1+0xd0] ;  /* 0x0000d00001647983 */ /* 0x002f680000300800 */
[----:B------:R1:W-:Y:S01]  /*153f0*/  STL [R1+0x208], R98 ;  /* 0x0002086201007387 */ /* 0x0003e20000100800 */
[----:B----4-:R-:W-:-:S03]  /*15400*/  IMAD.MOV.U32 R95, RZ, RZ, R98 ;  /* 0x000000ffff5f7224 */ /* 0x010fc600078e0062 */
[----:B------:R-:W4:Y:S01]  /*15410*/  LDL.LU R99, [R1+0xd4] ;  /* 0x0000d40001637983 */ /* 0x000f220000300800 */
[----:B------:R-:W-:-:S03]  /*15420*/  IMAD.MOV.U32 R94, RZ, RZ, R97 ;  /* 0x000000ffff5e7224 */ /* 0x000fc600078e0061 */
[----:B-1----:R-:W5:Y:S04]  /*15430*/  LDL.LU R98, [R1+0x110] ;  /* 0x0001100001627983 */ /* 0x002f680000300800 */
[----:B------:R-:W5:Y:S01]  /*15440*/  LDL.LU R97, [R1+0x114] ;  /* 0x0001140001617983 */ /* 0x000f620000300800 */
[----:B------:R-:W-:-:S03]  /*15450*/  IADD3 R102, P1, R102, UR8, RZ ;  /* 0x0000000866667c10 */ /* 0x000fc6000ff3e0ff */
[----:B------:R1:W-:Y:S01]  /*15460*/  LDGSTS.E [R96+0x15c00], [R94.64], P0 ;  /* 0x15c000005e607fae */ /* 0x0003e20008121846 */
[----:B------:R-:W-:-:S03]  /*15470*/  IADD3.X R103, R103, UR5, RZ, P1, !PT ;  /* 0x0000000567677c10 */ /* 0x000fc60008ffe4ff */
[----:B------:R-:W-:Y:S04]  /*15480*/  STL [R1+0x24c], R102 ;  /* 0x00024c6601007387 */ /* 0x000fe80000100800 */
[----:B------:R-:W-:Y:S01]  /*15490*/  STL [R1+0x248], R103 ;  /* 0x0002486701007387 */ /* 0x000fe20000100800 */
[----:B-1----:R-:W-:Y:S02]  /*154a0*/  IMAD.MOV.U32 R94, RZ, RZ, R102 ;  /* 0x000000ffff5e7224 */ /* 0x002fe400078e0066 */
[----:B------:R-:W-:-:S05]  /*154b0*/  IMAD.MOV.U32 R95, RZ, RZ, R103 ;  /* 0x000000ffff5f7224 */ /* 0x000fca00078e0067 */
[----:B------:R1:W-:Y:S01]  /*154c0*/  LDGSTS.E [R96+0x16c00], [R94.64], P0 ;  /* 0x16c000005e607fae */ /* 0x0003e20008121846 */
[----:B---3--:R-:W-:-:S04]  /*154d0*/  IADD3 R92, P2, R92, UR8, RZ ;  /* 0x000000085c5c7c10 */ /* 0x008fc8000ff5e0ff */
[----:B--2---:R-:W-:Y:S01]  /*154e0*/  IADD3.X R101, R101, UR5, RZ, P2, !PT ;  /* 0x0000000565657c10 */ /* 0x004fe200097fe4ff */
[----:B------:R2:W-:Y:S01]  /*154f0*/  STL [R1+0x28c], R92 ;  /* 0x00028c5c01007387 */ /* 0x0005e20000100800 */
[----:B-1----:R-:W-:-:S03]  /*15500*/  IMAD.MOV.U32 R94, RZ, RZ, R92 ;  /* 0x000000ffff5e7224 */ /* 0x002fc600078e005c */
[----:B------:R1:W-:Y:S04]  /*15510*/  STL [R1+0x288], R101 ;  /* 0x0002886501007387 */ /* 0x0003e80000100800 */
[----:B------:R-:W3:Y:S04]  /*15520*/  LDL.LU R107, [R1+0x150] ;  /* 0x00015000016b7983 */ /* 0x000ee80000300800 */
[----:B--2---:R-:W2:Y:S04]  /*15530*/  LDL.LU R92, [R1+0x154] ;  /* 0x00015400015c7983 */ /* 0x004ea80000300800 */
[----:B------:R-:W3:Y:S04]  /*15540*/  LDL.LU R106, [R1+0x190] ;  /* 0x00019000016a7983 */ /* 0x000ee80000300800 */
[----:B------:R-:W3:Y:S04]  /*15550*/  LDL.LU R105, [R1+0x194] ;  /* 0x0001940001697983 */ /* 0x000ee80000300800 */
[----:B------:R-:W3:Y:S01]  /*15560*/  LDL.LU R104, [R1+0x1d0] ;  /* 0x0001d00001687983 */ /* 0x000ee20000300800 */
[----:B------:R-:W-:-:S05]  /*15570*/  IMAD.MOV.U32 R95, RZ, RZ, R101 ;  /* 0x000000ffff5f7224 */ /* 0x000fca00078e0065 */
[----:B------:R1:W-:Y:S01]  /*15580*/  LDGSTS.E [R96+0x17c00], [R94.64], P0 ;  /* 0x17c000005e607fae */ /* 0x0003e20008121846 */
[----:B----4-:R-:W-:-:S04]  /*15590*/  IADD3 R99, P1, R99, UR8, RZ ;  /* 0x0000000863637c10 */ /* 0x010fc8000ff3e0ff */
[----:B-----5:R-:W-:Y:S01]  /*155a0*/  IADD3.X R100, R100, UR5, RZ, P1, !PT ;  /* 0x0000000564647c10 */ /* 0x020fe20008ffe4ff */
[----:B------:R-:W-:Y:S01]  /*155b0*/  STL [R1+0xd4], R99 ;  /* 0x0000d46301007387 */ /* 0x000fe20000100800 */
[----:B------:R-:W-:-:S04]  /*155c0*/  IADD3 R97, P2, R97, UR8, RZ ;  /* 0x0000000861617c10 */ /* 0x000fc8000ff5e0ff */
[----:B------:R-:W-:Y:S01]  /*155d0*/  IADD3.X R98, R98, UR5, RZ, P2, !PT ;  /* 0x0000000562627c10 */ /* 0x000fe200097fe4ff */
[----:B------:R-:W-:Y:S04]  /*155e0*/  STL [R1+0x114], R97 ;  /* 0x0001146101007387 */ /* 0x000fe80000100800 */
[----:B------:R4:W-:Y:S04]  /*155f0*/  STL [R1+0xd0], R100 ;  /* 0x0000d06401007387 */ /* 0x0009e80000100800 */
[----:B------:R-:W5:Y:S04]  /*15600*/  LDL.LU R103, [R1+0x1d4] ;  /* 0x0001d40001677983 */ /* 0x000f680000300800 */
[----:B------:R4:W-:Y:S04]  /*15610*/  STL [R1+0x110], R98 ;  /* 0x0001106201007387 */ /* 0x0009e80000100800 */
[----:B------:R-:W5:Y:S04]  /*15620*/  LDL.LU R102, [R1+0x210] ;  /* 0x0002100001667983 */ /* 0x000f680000300800 */
[----:B-1----:R-:W5:Y:S01]  /*15630*/  LDL.LU R101, [R1+0x214] ;  /* 0x0002140001657983 */ /* 0x002f620000300800 */
[----:B------:R-:W-:Y:S01]  /*15640*/  LOP3.LUT R96, R2, 0x70, RZ, 0x3c, !PT ;  /* 0x0000007002607812 */ /* 0x000fe200078e3cff */
[----:B------:R-:W-:-:S02]  /*15650*/  IMAD.MOV.U32 R94, RZ, RZ, R99 ;  /* 0x000000ffff5e7224 */ /* 0x000fc400078e0063 */
[----:B------:R-:W-:Y:S02]  /*15660*/  IMAD.MOV.U32 R95, RZ, RZ, R100 ;  /* 0x000000ffff5f7224 */ /* 0x000fe400078e0064 */
[----:B----4-:R-:W4:Y:S04]  /*15670*/  LDL.LU R100, [R1+0x250] ;  /* 0x0002500001647983 */ /* 0x010f280000300800 */
[----:B------:R-:W4:Y:S04]  /*15680*/  LDL.LU R99, [R1+0x254] ;  /* 0x0002540001637983 */ /* 0x000f280000300800 */
[----:B------:R1:W-:Y:S02]  /*15690*/  LDGSTS.E [R96+0x10e00], [R94.64], P0 ;  /* 0x10e000005e607fae */ /* 0x0003e40008121846 */
[----:B-1----:R-:W-:-:S02]  /*156a0*/  IMAD.MOV.U32 R95, RZ, RZ, R98 ;  /* 0x000000ffff5f7224 */ /* 0x002fc400078e0062 */
[----:B------:R-:W-:Y:S01]  /*156b0*/  IMAD.MOV.U32 R94, RZ, RZ, R97 ;  /* 0x000000ffff5e7224 */ /* 0x000fe200078e0061 */
[----:B------:R-:W4:Y:S04]  /*156c0*/  LDL.LU R98, [R1+0x290] ;  /* 0x0002900001627983 */ /* 0x000f280000300800 */
[----:B------:R-:W4:Y:S04]  /*156d0*/  LDL.LU R97, [R1+0x294] ;  /* 0x0002940001617983 */ /* 0x000f280000300800 */
[----:B------:R1:W-:Y:S01]  /*156e0*/  LDGSTS.E [R96+0x11e00], [R94.64], P0 ;  /* 0x11e000005e607fae */ /* 0x0003e20008121846 */
[----:B--2---:R-:W-:-:S04]  /*156f0*/  IADD3 R92, P1, R92, UR8, RZ ;  /* 0x000000085c5c7c10 */ /* 0x004fc8000ff3e0ff */
[----:B---3--:R-:W-:Y:S01]  /*15700*/  IADD3.X R107, R107, UR5, RZ, P1, !PT ;  /* 0x000000056b6b7c10 */ /* 0x008fe20008ffe4ff */
[----:B------:R2:W-:Y:S01]  /*15710*/  STL [R1+0x154], R92 ;  /* 0x0001545c01007387 */ /* 0x0005e20000100800 */
[----:B------:R-:W-:-:S03]  /*15720*/  IADD3 R105, P2, R105, UR8, RZ ;  /* 0x0000000869697c10 */ /* 0x000fc6000ff5e0ff */
[----:B------:R3:W-:Y:S01]  /*15730*/  STL [R1+0x150], R107 ;  /* 0x0001506b01007387 */ /* 0x0007e20000100800 */
[----:B-1----:R-:W-:-:S03]  /*15740*/  IMAD.MOV.U32 R94, RZ, RZ, R92 ;  /* 0x000000ffff5e7224 */ /* 0x002fc600078e005c */
[----:B------:R3:W-:Y:S04]  /*15750*/  STL [R1+0x194], R105 ;  /* 0x0001946901007387 */ /* 0x0007e80000100800 */
[----:B--2---:R-:W2:Y:S01]  /*15760*/  LDL R92, [R1+0x3a0] ;  /* 0x0003a000015c7983 */ /* 0x004ea20000100800 */
[----:B------:R-:W-:Y:S01]  /*15770*/  IMAD.MOV.U32 R95, RZ, RZ, R107 ;  /* 0x000000ffff5f7224 */ /* 0x000fe200078e006b */
[----:B------:R-:W-:-:S04]  /*15780*/  IADD3.X R106, R106, UR5, RZ, P2, !PT ;  /* 0x000000056a6a7c10 */ /* 0x000fc800097fe4ff */
[----:B------:R1:W-:Y:S02]  /*15790*/  LDGSTS.E [R96+0x12e00], [R94.64], P0 ;  /* 0x12e000005e607fae */ /* 0x0003e40008121846 */
[----:B-1----:R-:W-:Y:S02]  /*157a0*/  IMAD.MOV.U32 R94, RZ, RZ, R105 ;  /* 0x000000ffff5e7224 */ /* 0x002fe400078e0069 */
[----:B------:R-:W-:-:S05]  /*157b0*/  IMAD.MOV.U32 R95, RZ, RZ, R106 ;  /* 0x000000ffff5f7224 */ /* 0x000fca00078e006a */
[----:B------:R1:W-:Y:S01]  /*157c0*/  LDGSTS.E [R96+0x13e00], [R94.64], P0 ;  /* 0x13e000005e607fae */ /* 0x0003e20008121846 */
[----:B-----5:R-:W-:-:S04]  /*157d0*/  IADD3 R103, P1, R103, UR8, RZ ;  /* 0x0000000867677c10 */ /* 0x020fc8000ff3e0ff */
[----:B------:R-:W-:Y:S01]  /*157e0*/  IADD3.X R104, R104, UR5, RZ, P1, !PT ;  /* 0x0000000568687c10 */ /* 0x000fe20008ffe4ff */
[----:B-1----:R-:W-:-:S04]  /*157f0*/  IMAD.MOV.U32 R94, RZ, RZ, R103 ;  /* 0x000000ffff5e7224 */ /* 0x002fc800078e0067 */
[----:B------:R-:W-:Y:S01]  /*15800*/  IMAD.MOV.U32 R95, RZ, RZ, R104 ;  /* 0x000000ffff5f7224 */ /* 0x000fe200078e0068 */
[----:B------:R-:W-:-:S04]  /*15810*/  IADD3 R101, P2, R101, UR8, RZ ;  /* 0x0000000865657c10 */ /* 0x000fc8000ff5e0ff */
[----:B------:R1:W-:Y:S01]  /*15820*/  LDGSTS.E [R96+0x14e00], [R94.64], P0 ;  /* 0x14e000005e607fae */ /* 0x0003e20008121846 */
[----:B------:R-:W-:Y:S02]  /*15830*/  IADD3.X R102, R102, UR5, RZ, P2, !PT ;  /* 0x0000000566667c10 */ /* 0x000fe400097fe4ff */
[----:B----4-:R-:W-:Y:S01]  /*15840*/  IADD3 R99, P1, R99, UR8, RZ ;  /* 0x0000000863637c10 */ /* 0x010fe2000ff3e0ff */
[----:B-1----:R-:W-:-:S03]  /*15850*/  IMAD.MOV.U32 R94, RZ, RZ, R101 ;  /* 0x000000ffff5e7224 */ /* 0x002fc600078e0065 */
[----:B------:R-:W-:Y:S01]  /*15860*/  IADD3.X R100, R100, UR5, RZ, P1, !PT ;  /* 0x0000000564647c10 */ /* 0x000fe20008ffe4ff */
[----:B------:R-:W-:Y:S01]  /*15870*/  IMAD.MOV.U32 R95, RZ, RZ, R102 ;  /* 0x000000ffff5f7224 */ /* 0x000fe200078e0066 */
[----:B------:R3:W-:Y:S04]  /*15880*/  STL [R1+0x190], R106 ;  /* 0x0001906a01007387 */ /* 0x0007e80000100800 */
[----:B------:R1:W-:Y:S04]  /*15890*/  LDGSTS.E [R96+0x15e00], [R94.64], P0 ;  /* 0x15e000005e607fae */ /* 0x0003e80008121846 */
[----:B------:R3:W-:Y:S04]  /*158a0*/  STL [R1+0x1d4], R103 ;  /* 0x0001d46701007387 */ /* 0x0007e80000100800 */
[----:B------:R3:W-:Y:S01]  /*158b0*/  STL [R1+0x1d0], R104 ;  /* 0x0001d06801007387 */ /* 0x0007e20000100800 */
[----:B------:R-:W-:Y:S01]  /*158c0*/  IADD3 R97, P2, R97, UR8, RZ ;  /* 0x0000000861617c10 */ /* 0x000fe2000ff5e0ff */
[----:B-1----:R-:W-:-:S02]  /*158d0*/  IMAD.MOV.U32 R94, RZ, RZ, R99 ;  /* 0x000000ffff5e7224 */ /* 0x002fc400078e0063 */
[----:B------:R-:W-:Y:S01]  /*158e0*/  IMAD.MOV.U32 R95, RZ, RZ, R100 ;  /* 0x000000ffff5f7224 */ /* 0x000fe200078e0064 */
[----:B------:R-:W-:Y:S01]  /*158f0*/  IADD3.X R98, R98, UR5, RZ, P2, !PT ;  /* 0x0000000562627c10 */ /* 0x000fe200097fe4ff */
[----:B------:R3:W-:Y:S04]  /*15900*/  STL [R1+0x214], R101 ;  /* 0x0002146501007387 */ /* 0x0007e80000100800 */
[----:B------:R3:W-:Y:S04]  /*15910*/  STL [R1+0x210], R102 ;  /* 0x0002106601007387 */ /* 0x0007e80000100800 */
[----:B------:R3:W-:Y:S04]  /*15920*/  STL [R1+0x254], R99 ;  /* 0x0002546301007387 */ /* 0x0007e80000100800 */
[----:B------:R3:W-:Y:S04]  /*15930*/  STL [R1+0x250], R100 ;  /* 0x0002506401007387 */ /* 0x0007e80000100800 */
[----:B------:R1:W-:Y:S04]  /*15940*/  LDGSTS.E [R96+0x16e00], [R94.64], P0 ;  /* 0x16e000005e607fae */ /* 0x0003e80008121846 */
[----:B------:R3:W-:Y:S04]  /*15950*/  STL [R1+0x294], R97 ;  /* 0x0002946101007387 */ /* 0x0007e80000100800 */
[----:B------:R3:W-:Y:S01]  /*15960*/  STL [R1+0x290], R98 ;  /* 0x0002906201007387 */ /* 0x0007e20000100800 */
[----:B-1----:R-:W-:-:S02]  /*15970*/  IMAD.MOV.U32 R94, RZ, RZ, R97 ;  /* 0x000000ffff5e7224 */ /* 0x002fc400078e0061 */
[----:B------:R-:W-:-:S05]  /*15980*/  IMAD.MOV.U32 R95, RZ, RZ, R98 ;  /* 0x000000ffff5f7224 */ /* 0x000fca00078e0062 */
[----:B------:R3:W-:Y:S01]  /*15990*/  LDGSTS.E [R96+0x17e00], [R94.64], P0 ;  /* 0x17e000005e607fae */ /* 0x0007e20008121846 */
[----:B------:R-:W-:-:S03]  /*159a0*/  IMAD.MOV.U32 R183, RZ, RZ, R93 ;  /* 0x000000ffffb77224 */ /* 0x000fc600078e005d */
[----:B------:R-:W0:Y:S01]  /*159b0*/  LDGDEPBAR ;  /* 0x00000000000079af */ /* 0x000e220000000000 */
[----:B--2---:R-:W-:-:S13]  /*159c0*/  ISETP.NE.U32.AND P0, PT, R93, R92, PT ;  /* 0x0000005c5d00720c */ /* 0x004fda0003f05070 */
[----:B---3--:R-:W-:Y:S01]  /*159d0*/  @!P0 CALL.REL.NOINC `(.L_x_0) ;  /* 0x0000001000008944 */ /* 0x008fe20003c00000 */
[----:B------:R-:W-:Y:S05]  /*159e0*/  BRA `(.L_x_1) ;  /* 0xffff633000007947 */ /* 0x000fea000383ffff */
.L_x_0:
[----:B------:R-:W2:Y:S01]  /*159f0*/  LDL.LU R96, [R1+0x51c] ;  /* 0x00051c0001607983 */ /* 0x000ea20000300800 */
[----:B------:R-:W-:Y:S01]  /*15a00*/  IMAD.MOV.U32 R11, RZ, RZ, R65 ;  /* 0x000000ffff0b7224 */ /* 0x000fe200078e0041 */
[----:B------:R-:W-:-:S04]  /*15a10*/  DEPBAR.LE SB0, 0x0 ;  /* 0x000080000000791a */ /* 0x000fc80000000000 */
[----:B------:R-:W3:Y:S04]  /*15a20*/  LDL.LU R95, [R1+0x518] ;  /* 0x00051800015f7983 */ /* 0x000ee80000300800 */
[----:B------:R-:W3:Y:S04]  /*15a30*/  LDL.LU R94, [R1+0x514] ;  /* 0x00051400015e7983 */ /* 0x000ee80000300800 */
[----:B-----5:R-:W2:Y:S01]  /*15a40*/  LDL.LU R93, [R1+0x460] ;  /* 0x00046000015d7983 */ /* 0x020ea20000300800 */
[----:B------:R-:W-:-:S03]  /*15a50*/  IMAD.MOV.U32 R65, RZ, RZ, R63 ;  /* 0x000000ffff417224 */ /* 0x000fc600078e003f */
[----:B------:R-:W3:Y:S04]  /*15a60*/  LDL.LU R63, [R1+0x560] ;  /* 0x00056000013f7983 */ /* 0x000ee80000300800 */
[----:B------:R-:W1:Y:S01]  /*15a70*/  S2R R92, SR_TID.X ;  /* 0x00000000005c7919 */ /* 0x000e620000002100 */
[----:B------:R-:W-:Y:S02]  /*15a80*/  IMAD.MOV.U32 R6, RZ, RZ, R48 ;  /* 0x000000ffff067224 */ /* 0x000fe400078e0030 */
[----:B------:R-:W-:Y:S02]  /*15a90*/  IMAD.MOV.U32 R7, RZ, RZ, R49 ;  /* 0x000000ffff077224 */ /* 0x000fe400078e0031 */
[C---:B-1----:R-:W-:Y:S02]  /*15aa0*/  IMAD.SHL.U32 R2, R92.reuse, 0x200, RZ ;  /* 0x000002005c027824 */ /* 0x042fe400078e00ff */
[----:B------:R-:W-:-:S03]  /*15ab0*/  IMAD.SHL.U32 R3, R92, 0x20, RZ ;  /* 0x000000205c037824 */ /* 0x000fc600078e00ff */
[----:B------:R-:W-:Y:S01]  /*15ac0*/  LOP3.LUT R2, R2, 0x3000, RZ, 0xc0, !PT ;  /* 0x0000300002027812 */ /* 0x000fe200078ec0ff */
[C---:B------:R-:W-:Y:S02]  /*15ad0*/  IMAD.SHL.U32 R4, R92.reuse, 0x4, RZ ;  /* 0x000000045c047824 */ /* 0x040fe400078e00ff */
[----:B------:R-:W-:Y:S01]  /*15ae0*/  IMAD.SHL.U32 R5, R92, 0x800, RZ ;  /* 0x000008005c057824 */ /* 0x000fe200078e00ff */
[----:B------:R-:W-:Y:S01]  /*15af0*/  LOP3.LUT R3, R2, 0x60, R3, 0xf8, !PT ;  /* 0x0000006002037812 */ /* 0x000fe200078ef803 */
[C---:B------:R-:W-:Y:S01]  /*15b00*/  IMAD.SHL.U32 R2, R92.reuse, 0x40, RZ ;  /* 0x000000405c027824 */ /* 0x040fe200078e00ff */
[----:B------:R-:W-:Y:S02]  /*15b10*/  LOP3.LUT R92, R92, 0x7f, RZ, 0xc0, !PT ;  /* 0x0000007f5c5c7812 */ /* 0x000fe400078ec0ff */
[----:B------:R-:W-:Y:S02]  /*15b20*/  LOP3.LUT R4, R3, 0x170, R4, 0x78, !PT ;  /* 0x0000017003047812 */ /* 0x000fe400078e7804 */
[----:B------:R-:W-:-:S02]  /*15b30*/  LOP3.LUT R5, R5, 0x3000, RZ, 0xc0, !PT ;  /* 0x0000300005057812 */ /* 0x000fc400078ec0ff */
[----:B------:R-:W-:-:S03]  /*15b40*/  LOP3.LUT R3, R2, 0x800, RZ, 0xc0, !PT ;  /* 0x0000080002037812 */ /* 0x000fc600078ec0ff */
[----:B------:R-:W-:Y:S02]  /*15b50*/  IMAD R2, R92, 0x10, R5 ;  /* 0x000000105c027824 */ /* 0x000fe400078e0205 */
[----:B------:R-:W-:Y:S02]  /*15b60*/  IMAD.IADD R92, R3, 0x1, R4 ;  /* 0x00000001035c7824 */ /* 0x000fe400078e0204 */
[----:B------:R-:W-:Y:S02]  /*15b70*/  IMAD.MOV.U32 R4, RZ, RZ, R44 ;  /* 0x000000ffff047224 */ /* 0x000fe400078e002c */
[----:B------:R-:W-:Y:S01]  /*15b80*/  IMAD.MOV.U32 R5, RZ, RZ, R45 ;  /* 0x000000ffff057224 */ /* 0x000fe200078e002d */
[----:B------:R-:W-:Y:S01]  /*15b90*/  BAR.SYNC.DEFER_BLOCKING 0x0 ;  /* 0x0000000000007b1d */ /* 0x000fe20000010000 */
        /* <DEDUP_REMOVED lines=11> */
[----:B------:R1:W-:Y:S01]  /*15c50*/  STS.128 [R92], R4 ;  /* 0x000000045c007388 */ /* 0x0003e20000000c00 */
[----:B------:R-:W-:-:S03]  /*15c60*/  IMAD.MOV.U32 R81, RZ, RZ, R79 ;  /* 0x000000ffff517224 */ /* 0x000fc600078e004f */
[----:B------:R-:W-:Y:S04]  /*15c70*/  STS.128 [R92+0x80], R48 ;  /* 0x000080305c007388 */ /* 0x000fe80000000c00 */
[----:B------:R-:W-:Y:S01]  /*15c80*/  STS.128 [R92+0x200], R8 ;  /* 0x000200085c007388 */ /* 0x000fe20000000c00 */
[C---:B------:R-:W-:Y:S02]  /*15c90*/  LOP3.LUT R61, R2.reuse, 0x20, RZ, 0x3c, !PT ;  /* 0x00000020023d7812 */ /* 0x040fe400078e3cff */
[----:B------:R-:W-:Y:S01]  /*15ca0*/  LOP3.LUT R60, R2, 0x40, RZ, 0x3c, !PT ;  /* 0x00000040023c7812 */ /* 0x000fe200078e3cff */
[----:B------:R-:W3:Y:S01]  /*15cb0*/  LDL.LU R62, [R1+0x55c] ;  /* 0x00055c00013e7983 */ /* 0x000ee20000300800 */
[----:B-1----:R-:W-:Y:S02]  /*15cc0*/  IMAD.MOV.U32 R6, RZ, RZ, R36 ;  /* 0x000000ffff067224 */ /* 0x002fe400078e0024 */
[----:B------:R-:W-:-:S02]  /*15cd0*/  IMAD.MOV.U32 R7, RZ, RZ, R37 ;  /* 0x000000ffff077224 */ /* 0x000fc400078e0025 */
[----:B------:R-:W-:Y:S02]  /*15ce0*/  IMAD.MOV.U32 R4, RZ, RZ, R40 ;  /* 0x000000ffff047224 */ /* 0x000fe400078e0028 */
[----:B------:R-:W-:Y:S02]  /*15cf0*/  IMAD.MOV.U32 R5, RZ, RZ, R41 ;  /* 0x000000ffff057224 */ /* 0x000fe400078e0029 */
[----:B------:R-:W-:Y:S02]  /*15d00*/  IMAD.MOV.U32 R36, RZ, RZ, R42 ;  /* 0x000000ffff247224 */ /* 0x000fe400078e002a */
[----:B------:R-:W-:Y:S01]  /*15d10*/  IMAD.MOV.U32 R37, RZ, RZ, R43 ;  /* 0x000000ffff257224 */ /* 0x000fe200078e002b */
[----:B------:R-:W-:Y:S04]  /*15d20*/  STS.128 [R92+0x280], R64 ;  /* 0x000280405c007388 */ /* 0x000fe80000000c00 */
[----:B------:R-:W-:Y:S04]  /*15d30*/  STS.128 [R92+0x400], R12 ;  /* 0x0004000c5c007388 */ /* 0x000fe80000000c00 */
[----:B------:R-:W-:Y:S04]  /*15d40*/  STS.128 [R92+0x480], R80 ;  /* 0x000480505c007388 */ /* 0x000fe80000000c00 */
[----:B------:R1:W-:Y:S04]  /*15d50*/  STS.128 [R92+0x600], R4 ;  /* 0x000600045c007388 */ /* 0x0003e80000000c00 */
[----:B------:R-:W-:Y:S04]  /*15d60*/  STS.128 [R92+0x680], R36 ;  /* 0x000680245c007388 */ /* 0x000fe80000000c00 */
[----:B------:R-:W-:Y:S01]  /*15d70*/  BAR.SYNC.DEFER_BLOCKING 0x0 ;  /* 0x0000000000007b1d */ /* 0x000fe20000010000 */
[----:B------:R-:W-:-:S05]  /*15d80*/  LOP3.LUT R3, R2, 0x60, RZ, 0x3c, !PT ;  /* 0x0000006002037812 */ /* 0x000fca00078e3cff */
[----:B------:R-:W2:Y:S04]  /*15d90*/  LDS.128 R8, [R2] ;  /* 0x0000000002087984 */ /* 0x000ea80000000c00 */
[----:B------:R-:W-:Y:S04]  /*15da0*/  LDS.128 R12, [R2+0x800] ;  /* 0x00080000020c7984 */ /* 0x000fe80000000c00 */
[----:B------:R-:W2:Y:S04]  /*15db0*/  LDS.128 R16, [R61] ;  /* 0x000000003d107984 */ /* 0x000ea80000000c00 */
[----:B------:R-:W-:Y:S04]  /*15dc0*/  LDS.128 R20, [R61+0x800] ;  /* 0x000800003d147984 */ /* 0x000fe80000000c00 */
[----:B------:R-:W2:Y:S04]  /*15dd0*/  LDS.128 R24, [R60] ;  /* 0x000000003c187984 */ /* 0x000ea80000000c00 */
[----:B------:R-:W-:Y:S04]  /*15de0*/  LDS.128 R36, [R60+0x800] ;  /* 0x000800003c247984 */ /* 0x000fe80000000c00 */
[----:B------:R-:W2:Y:S04]  /*15df0*/  LDS.128 R40, [R3] ;  /* 0x0000000003287984 */ /* 0x000ea80000000c00 */
[----:B------:R-:W2:Y:S01]  /*15e00*/  LDS.128 R44, [R3+0x800] ;  /* 0x00080000032c7984 */ /* 0x000ea20000000c00 */
[----:B-1----:R-:W-:-:S02]  /*15e10*/  IMAD.MOV.U32 R4, RZ, RZ, R52 ;  /* 0x000000ffff047224 */ /* 0x002fc400078e0034 */
[----:B------:R-:W-:Y:S02]  /*15e20*/  IMAD.MOV.U32 R5, RZ, RZ, R53 ;  /* 0x000000ffff057224 */ /* 0x000fe400078e0035 */
[----:B------:R-:W-:Y:S02]  /*15e30*/  IMAD.MOV.U32 R6, RZ, RZ, R56 ;  /* 0x000000ffff067224 */ /* 0x000fe400078e0038 */
[----:B------:R-:W-:Y:S01]  /*15e40*/  IMAD.MOV.U32 R7, RZ, RZ, R57 ;  /* 0x000000ffff077224 */ /* 0x000fe200078e0039 */
[----:B------:R-:W-:Y:S01]  /*15e50*/  BAR.SYNC.DEFER_BLOCKING 0x0 ;  /* 0x0000000000007b1d */ /* 0x000fe20000010000 */
[----:B------:R-:W-:Y:S02]  /*15e60*/  IMAD.MOV.U32 R50, RZ, RZ, R88 ;  /* 0x000000ffff327224 */ /* 0x000fe400078e0058 */
[----:B------:R-:W-:Y:S02]  /*15e70*/  IMAD.MOV.U32 R51, RZ, RZ, R89 ;  /* 0x000000ffff337224 */ /* 0x000fe400078e0059 */
[----:B------:R-:W-:-:S02]  /*15e80*/  IMAD.MOV.U32 R56, RZ, RZ, R54 ;  /* 0x000000ffff387224 */ /* 0x000fc400078e0036 */
[----:B------:R-:W-:Y:S02]  /*15e90*/  IMAD.MOV.U32 R57, RZ, RZ, R55 ;  /* 0x000000ffff397224 */ /* 0x000fe400078e0037 */
[----:B------:R-:W-:Y:S02]  /*15ea0*/  IMAD.MOV.U32 R48, RZ, RZ, R84 ;  /* 0x000000ffff307224 */ /* 0x000fe400078e0054 */
[----:B------:R-:W-:Y:S02]  /*15eb0*/  IMAD.MOV.U32 R49, RZ, RZ, R85 ;  /* 0x000000ffff317224 */ /* 0x000fe400078e0055 */
[----:B------:R-:W-:Y:S02]  /*15ec0*/  IMAD.MOV.U32 R88, RZ, RZ, R86 ;  /* 0x000000ffff587224 */ /* 0x000fe400078e0056 */
[----:B------:R-:W-:Y:S01]  /*15ed0*/  IMAD.MOV.U32 R89, RZ, RZ, R87 ;  /* 0x000000ffff597224 */ /* 0x000fe200078e0057 */
[----:B------:R1:W-:Y:S04]  /*15ee0*/  STS.128 [R92], R4 ;  /* 0x000000045c007388 */ /* 0x0003e80000000c00 */
[----:B------:R1:W-:Y:S02]  /*15ef0*/  STS.128 [R92+0x80], R56 ;  /* 0x000080385c007388 */ /* 0x0003e40000000c00 */
[----:B-1----:R-:W-:-:S02]  /*15f00*/  IMAD.MOV.U32 R4, RZ, RZ, R68 ;  /* 0x000000ffff047224 */ /* 0x002fc400078e0044 */
[----:B------:R-:W-:Y:S02]  /*15f10*/  IMAD.MOV.U32 R5, RZ, RZ, R69 ;  /* 0x000000ffff057224 */ /* 0x000fe400078e0045 */
[----:B------:R-:W-:Y:S01]  /*15f20*/  IMAD.MOV.U32 R6, RZ, RZ, R72 ;  /* 0x000000ffff067224 */ /* 0x000fe200078e0048 */
[----:B------:R-:W-:Y:S01]  /*15f30*/  STS.128 [R92+0x400], R48 ;  /* 0x000400305c007388 */ /* 0x000fe20000000c00 */
[----:B------:R-:W-:Y:S02]  /*15f40*/  IMAD.MOV.U32 R7, RZ, RZ, R73 ;  /* 0x000000ffff077224 */ /* 0x000fe400078e0049 */
[----:B------:R-:W-:Y:S01]  /*15f50*/  IMAD.MOV.U32 R72, RZ, RZ, R70 ;  /* 0x000000ffff487224 */ /* 0x000fe200078e0046 */
[----:B------:R-:W-:Y:S01]  /*15f60*/  STS.128 [R92+0x480], R88 ;  /* 0x000480585c007388 */ /* 0x000fe20000000c00 */
[----:B------:R-:W-:-:S03]  /*15f70*/  IMAD.MOV.U32 R73, RZ, RZ, R71 ;  /* 0x000000ffff497224 */ /* 0x000fc600078e0047 */
[----:B------:R1:W-:Y:S04]  /*15f80*/  STS.128 [R92+0x200], R4 ;  /* 0x000200045c007388 */ /* 0x0003e80000000c00 */
[----:B------:R-:W-:Y:S01]  /*15f90*/  STS.128 [R92+0x280], R72 ;  /* 0x000280485c007388 */ /* 0x000fe20000000c00 */
[----:B------:R-:W-:-:S03]  /*15fa0*/  IMAD R53, R0, c[0x0][0x198], RZ ;  /* 0x0000660000357a24 */ /* 0x000fc600078e02ff */
[----:B------:R-:W4:Y:S04]  /*15fb0*/  LDL.LU R59, [R1+0x558] ;  /* 0x00055800013b7983 */ /* 0x000f280000300800 */
[----:B------:R-:W4:Y:S01]  /*15fc0*/  LDL.LU R58, [R1+0x554] ;  /* 0x00055400013a7983 */ /* 0x000f220000300800 */
[----:B-1----:R-:W-:-:S03]  /*15fd0*/  IMAD.MOV.U32 R6, RZ, RZ, R28 ;  /* 0x000000ffff067224 */ /* 0x002fc600078e001c */
[----:B------:R-:W4:Y:S01]  /*15fe0*/  LDL.LU R57, [R1+0x550] ;  /* 0x0005500001397983 */ /* 0x000f220000300800 */
[----:B------:R-:W-:Y:S02]  /*15ff0*/  IMAD.MOV.U32 R7, RZ, RZ, R29 ;  /* 0x000000ffff077224 */ /* 0x000fe400078e001d */
[----:B------:R-:W-:Y:S01]  /*16000*/  IMAD.MOV.U32 R4, RZ, RZ, R32 ;  /* 0x000000ffff047224 */ /* 0x000fe200078e0020 */
[----:B------:R-:W4:Y:S01]  /*16010*/  LDL.LU R56, [R1+0x54c] ;  /* 0x00054c0001387983 */ /* 0x000f220000300800 */
[----:B------:R-:W-:Y:S02]  /*16020*/  IMAD.MOV.U32 R5, RZ, RZ, R33 ;  /* 0x000000ffff057224 */ /* 0x000fe400078e0021 */
[----:B------:R-:W-:Y:S01]  /*16030*/  IMAD.MOV.U32 R28, RZ, RZ, R34 ;  /* 0x000000ffff1c7224 */ /* 0x000fe200078e0022 */
[----:B------:R-:W4:Y:S01]  /*16040*/  LDL.LU R51, [R1+0x548] ;  /* 0x0005480001337983 */ /* 0x000f220000300800 */
[----:B------:R-:W-:-:S03]  /*16050*/  IMAD.MOV.U32 R29, RZ, RZ, R35 ;  /* 0x000000ffff1d7224 */ /* 0x000fc600078e0023 */
[----:B------:R-:W-:Y:S04]  /*16060*/  STS.128 [R92+0x600], R4 ;  /* 0x000600045c007388 */ /* 0x000fe80000000c00 */
[----:B------:R-:W-:Y:S01]  /*16070*/  STS.128 [R92+0x680], R28 ;  /* 0x0006801c5c007388 */ /* 0x000fe20000000c00 */
[----:B------:R-:W-:-:S03]  /*16080*/  IADD3 R33, R53, c[0x0][0x198], RZ ;  /* 0x0000660035217a10 */ /* 0x000fc60007ffe0ff */
[----:B------:R-:W4:Y:S01]  /*16090*/  LDL.LU R50, [R1+0x544] ;  /* 0x0005440001327983 */ /* 0x000f220000300800 */
[----:B------:R-:W-:-:S03]  /*160a0*/  IADD3 R35, R33, c[0x0][0x198], RZ ;  /* 0x0000660021237a10 */ /* 0x000fc60007ffe0ff */
[----:B------:R-:W-:Y:S01]  /*160b0*/  BAR.SYNC.DEFER_BLOCKING 0x0 ;  /* 0x0000000000007b1d */ /* 0x000fe20000010000 */
[C---:B--2---:R-:W-:Y:S01]  /*160c0*/  ISETP.GE.AND P0, PT, R93.reuse, c[0x0][0x178], PT ;  /* 0x00005e005d007a0c */ /* 0x044fe20003f06270 */
[----:B------:R-:W-:-:S03]  /*160d0*/  IMAD R52, R93, c[0x0][0x194], RZ ;  /* 0x000065005d347a24 */ /* 0x000fc600078e02ff */
[----:B------:R-:W-:Y:S02]  /*160e0*/  ISETP.LT.AND P3, PT, R0, c[0x0][0x17c], !P0 ;  /* 0x00005f0000007a0c */ /* 0x000fe40004761270 */
[----:B------:R-:W-:Y:S02]  /*160f0*/  LEA R0, P4, R52, c[0x0][0x170], 0x2 ;  /* 0x00005c0034007a11 */ /* 0x000fe400078810ff */
[----:B------:R-:W-:Y:S02]  /*16100*/  ISETP.LT.AND P1, PT, R96, c[0x0][0x17c], !P0 ;  /* 0x00005f0060007a0c */ /* 0x000fe40004721270 */
[----:B------:R-:W-:Y:S02]  /*16110*/  LEA.HI.X.SX32 R52, R52, c[0x0][0x174], 0x2, P4 ;  /* 0x00005d0034347a11 */ /* 0x000fe400020f16ff */
[----:B------:R-:W-:Y:S02]  /*16120*/  LEA R54, P4, R53, R0, 0x2 ;  /* 0x0000000035367211 */ /* 0x000fe400078810ff */
[----:B---3--:R-:W-:-:S02]  /*16130*/  ISETP.LT.AND P2, PT, R95, c[0x0][0x17c], !P0 ;  /* 0x00005f005f007a0c */ /* 0x008fc40004741270 */
[----:B------:R-:W-:Y:S02]  /*16140*/  LEA.HI.X.SX32 R55, R53, R52, 0x2, P4 ;  /* 0x0000003435377211 */ /* 0x000fe400020f16ff */
[-C--:B------:R-:W-:Y:S02]  /*16150*/  LEA R32, P4, R33, R0.reuse, 0x2 ;  /* 0x0000000021207211 */ /* 0x080fe400078810ff */
[----:B------:R-:W-:Y:S02]  /*16160*/  LEA R34, P6, R35, R0, 0x2 ;  /* 0x0000000023227211 */ /* 0x000fe400078c10ff */
[-C--:B------:R-:W-:Y:S02]  /*16170*/  LEA.HI.X.SX32 R33, R33, R52.reuse, 0x2, P4 ;  /* 0x0000003421217211 */ /* 0x080fe400020f16ff */
[C---:B------:R-:W-:Y:S02]  /*16180*/  IADD3 R49, R35.reuse, c[0x0][0x198], RZ ;  /* 0x0000660023317a10 */ /* 0x040fe40007ffe0ff */
[----:B------:R-:W-:Y:S01]  /*16190*/  LEA.HI.X.SX32 R35, R35, R52, 0x2, P6 ;  /* 0x0000003423237211 */ /* 0x000fe200030f16ff */
[----:B------:R-:W-:Y:S04]  /*161a0*/  @P3 STG.E [R54.64], R8 ;  /* 0x0000000836003986 */ /* 0x000fe8000c101906 */
[----:B------:R-:W-:Y:S04]  /*161b0*/  @P1 STG.E [R32.64], R9 ;  /* 0x0000000920001986 */ /* 0x000fe8000c101906 */
[----:B------:R1:W-:Y:S04]  /*161c0*/  @P2 STG.E [R34.64], R16 ;  /* 0x0000001022002986 */ /* 0x0003e8000c101906 */
[----:B-1----:R-:W2:Y:S04]  /*161d0*/  LDL.LU R16, [R1+0x540] ;  /* 0x0005400001107983 */ /* 0x002ea80000300800 */
[----:B------:R-:W4:Y:S04]  /*161e0*/  LDL.LU R48, [R1+0x53c] ;  /* 0x00053c0001307983 */ /* 0x000f280000300800 */
[----:B------:R-:W4:Y:S04]  /*161f0*/  LDL.LU R35, [R1+0x538] ;  /* 0x0005380001237983 */ /* 0x000f280000300800 */
[----:B------:R-:W4:Y:S01]  /*16200*/  LDL.LU R30, [R1+0x534] ;  /* 0x00053400011e7983 */ /* 0x000f220000300800 */
[----:B------:R-:W-:-:S02]  /*16210*/  IADD3 R7, R49, c[0x0][0x198], RZ ;  /* 0x0000660031077a10 */ /* 0x000fc40007ffe0ff */
[----:B------:R-:W-:Y:S01]  /*16220*/  ISETP.LT.AND P5, PT, R94, c[0x0][0x17c], !P0 ;  /* 0x00005f005e007a0c */ /* 0x000fe200047a1270 */
[----:B------:R-:W4:Y:S01]  /*16230*/  LDL.LU R34, [R1+0x530] ;  /* 0x0005300001227983 */ /* 0x000f220000300800 */
[C---:B------:R-:W-:Y:S02]  /*16240*/  LEA R6, P6, R7.reuse, R0, 0x2 ;  /* 0x0000000007067211 */ /* 0x040fe400078c10ff */
[C---:B------:R-:W-:Y:S02]  /*16250*/  IADD3 R29, R7.reuse, c[0x0][0x198], RZ ;  /* 0x00006600071d7a10 */ /* 0x040fe40007ffe0ff */
[----:B------:R-:W-:Y:S02]  /*16260*/  LEA.HI.X.SX32 R7, R7, R52, 0x2, P6 ;  /* 0x0000003407077211 */ /* 0x000fe400030f16ff */
[-C--:B------:R-:W-:Y:S02]  /*16270*/  LEA R4, P1, R49, R0.reuse, 0x2 ;  /* 0x0000000031047211 */ /* 0x080fe400078210ff */
[----:B------:R-:W-:-:S02]  /*16280*/  LEA R8, P6, R29, R0, 0x2 ;  /* 0x000000001d087211 */ /* 0x000fc400078c10ff */
[----:B------:R-:W-:Y:S02]  /*16290*/  IADD3 R31, R29, c[0x0][0x198], RZ ;  /* 0x000066001d1f7a10 */ /* 0x000fe40007ffe0ff */
[----:B------:R-:W-:Y:S02]  /*162a0*/  ISETP.LT.AND P4, PT, R63, c[0x0][0x17c], !P0 ;  /* 0x00005f003f007a0c */ /* 0x000fe40004781270 */
[-C--:B------:R-:W-:Y:S02]  /*162b0*/  LEA.HI.X.SX32 R5, R49, R52.reuse, 0x2, P1 ;  /* 0x0000003431057211 */ /* 0x080fe400008f16ff */
[----:B------:R-:W-:Y:S02]  /*162c0*/  LEA.HI.X.SX32 R9, R29, R52, 0x2, P6 ;  /* 0x000000341d097211 */ /* 0x000fe400030f16ff */
[C---:B------:R-:W-:Y:S02]  /*162d0*/  LEA R28, P6, R31.reuse, R0, 0x2 ;  /* 0x000000001f1c7211 */ /* 0x040fe400078c10ff */
[C---:B------:R-:W-:Y:S01]  /*162e0*/  IADD3 R33, R31.reuse, c[0x0][0x198], RZ ;  /* 0x000066001f217a10 */ /* 0x040fe20007ffe0ff */
[----:B------:R1:W-:Y:S01]  /*162f0*/  @P5 STG.E [R4.64], R17 ;  /* 0x0000001104005986 */ /* 0x0003e2000c101906 */
[----:B------:R-:W-:-:S03]  /*16300*/  LEA.HI.X.SX32 R29, R31, R52, 0x2, P6 ;  /* 0x000000341f1d7211 */ /* 0x000fc600030f16ff */
[----:B------:R1:W-:Y:S02]  /*16310*/  @P4 STG.E [R6.64], R24 ;  /* 0x0000001806004986 */ /* 0x0003e4000c101906 */
[C---:B-1----:R-:W-:Y:S02]  /*16320*/  LEA R4, P6, R33.reuse, R0, 0x2 ;  /* 0x0000000021047211 */ /* 0x042fe400078c10ff */
[C---:B------:R-:W-:Y:S02]  /*16330*/  IADD3 R17, R33.reuse, c[0x0][0x198], RZ ;  /* 0x0000660021117a10 */ /* 0x040fe40007ffe0ff */
[----:B------:R-:W-:Y:S02]  /*16340*/  LEA.HI.X.SX32 R5, R33, R52, 0x2, P6 ;  /* 0x0000003421057211 */ /* 0x000fe400030f16ff */
[----:B------:R-:W4:Y:S04]  /*16350*/  LDL.LU R33, [R1+0x52c] ;  /* 0x00052c0001217983 */ /* 0x000f280000300800 */
[----:B------:R-:W4:Y:S04]  /*16360*/  LDL.LU R32, [R1+0x528] ;  /* 0x0005280001207983 */ /* 0x000f280000300800 */
[----:B------:R-:W4:Y:S01]  /*16370*/  LDL.LU R24, [R1+0x524] ;  /* 0x0005240001187983 */ /* 0x000f220000300800 */
[----:B------:R-:W-:-:S02]  /*16380*/  ISETP.LT.AND P3, PT, R62, c[0x0][0x17c], !P0 ;  /* 0x00005f003e007a0c */ /* 0x000fc40004761270 */
[C---:B------:R-:W-:Y:S02]  /*16390*/  LEA R6, P6, R17.reuse, R0, 0x2 ;  /* 0x0000000011067211 */ /* 0x040fe400078c10ff */
[C---:B------:R-:W-:Y:S02]  /*163a0*/  IADD3 R31, R17.reuse, c[0x0][0x198], RZ ;  /* 0x00006600111f7a10 */ /* 0x040fe40007ffe0ff */
[----:B------:R-:W-:Y:S02]  /*163b0*/  LEA.HI.X.SX32 R7, R17, R52, 0x2, P6 ;  /* 0x0000003411077211 */ /* 0x000fe400030f16ff */
[----:B------:R-:W-:-:S05]  /*163c0*/  IADD3 R17, R31, c[0x0][0x198], RZ ;  /* 0x000066001f117a10 */ /* 0x000fca0007ffe0ff */
[----:B------:R1:W-:Y:S02]  /*163d0*/  @P3 STG.E [R8.64], R25 ;  /* 0x0000001908003986 */ /* 0x0003e4000c101906 */
[----:B-1----:R-:W-:-:S04]  /*163e0*/  LEA R8, P6, R31, R0, 0x2 ;  /* 0x000000001f087211 */ /* 0x002fc800078c10ff */
[----:B------:R-:W-:Y:S02]  /*163f0*/  LEA.HI.X.SX32 R9, R31, R52, 0x2, P6 ;  /* 0x000000341f097211 */ /* 0x000fe400030f16ff */
[----:B------:R-:W-:Y:S02]  /*16400*/  IADD3 R25, R17, c[0x0][0x198], RZ ;  /* 0x0000660011197a10 */ /* 0x000fe40007ffe0ff */
[----:B----4-:R-:W-:Y:S02]  /*16410*/  ISETP.LT.AND P2, PT, R59, c[0x0][0x17c], !P0 ;  /* 0x00005f003b007a0c */ /* 0x010fe40004741270 */
[----:B------:R-:W-:Y:S02]  /*16420*/  ISETP.LT.AND P1, PT, R58, c[0x0][0x17c], !P0 ;  /* 0x00005f003a007a0c */ /* 0x000fe40004721270 */
[----:B------:R-:W-:Y:S02]  /*16430*/  ISETP.LT.AND P5, PT, R57, c[0x0][0x17c], !P0 ;  /* 0x00005f0039007a0c */ /* 0x000fe400047a1270 */
[----:B------:R-:W-:-:S07]  /*16440*/  ISETP.LT.AND P4, PT, R56, c[0x0][0x17c], !P0 ;  /* 0x00005f0038007a0c */ /* 0x000fce0004781270 */
[----:B------:R1:W-:Y:S01]  /*16450*/  @P2 STG.E [R28.64], R40 ;  /* 0x000000281c002986 */ /* 0x0003e2000c101906 */
[----:B------:R-:W-:-:S03]  /*16460*/  ISETP.LT.AND P3, PT, R51, c[0x0][0x17c], !P0 ;  /* 0x00005f0033007a0c */ /* 0x000fc60004761270 */
[----:B------:R4:W-:Y:S04]  /*16470*/  @P1 STG.E [R4.64], R41 ;  /* 0x0000002904001986 */ /* 0x0009e8000c101906 */
[----:B------:R-:W-:Y:S04]  /*16480*/  @P5 STG.E [R6.64], R12 ;  /* 0x0000000c06005986 */ /* 0x000fe8000c101906 */
[----:B-1----:R-:W3:Y:S04]  /*16490*/  LDL.LU R28, [R1+0x520] ;  /* 0x00052000011c7983 */ /* 0x002ee80000300800 */
[----:B------:R-:W-:Y:S01]  /*164a0*/  @P4 STG.E [R8.64], R13 ;  /* 0x0000000d08004986 */ /* 0x000fe2000c101906 */
[----:B------:R-:W-:-:S02]  /*164b0*/  IADD3 R29, R25, c[0x0][0x198], RZ ;  /* 0x00006600191d7a10 */ /* 0x000fc40007ffe0ff */
[----:B------:R-:W-:Y:S02]  /*164c0*/  ISETP.LT.AND P2, PT, R50, c[0x0][0x17c], !P0 ;  /* 0x00005f0032007a0c */ /* 0x000fe40004741270 */
[----:B--2---:R-:W-:Y:S02]  /*164d0*/  ISETP.LT.AND P1, PT, R16, c[0x0][0x17c], !P0 ;  /* 0x00005f0010007a0c */ /* 0x004fe40004721270 */
[----:B------:R-:W-:-:S04]  /*164e0*/  LEA R16, P6, R17, R0, 0x2 ;  /* 0x0000000011107211 */ /* 0x000fc800078c10ff */
[----:B------:R-:W-:-:S05]  /*164f0*/  LEA.HI.X.SX32 R17, R17, R52, 0x2, P6 ;  /* 0x0000003411117211 */ /* 0x000fca00030f16ff */
[----:B------:R1:W-:Y:S01]  /*16500*/  @P3 STG.E [R16.64], R20 ;  /* 0x0000001410003986 */ /* 0x0003e2000c101906 */
[----:B----4-:R-:W-:-:S03]  /*16510*/  ISETP.LT.AND P3, PT, R30, c[0x0][0x17c], !P0 ;  /* 0x00005f001e007a0c */ /* 0x010fc60004761270 */
[----:B------:R-:W2:Y:S01]  /*16520*/  LDL.LU R30, [R1+0x510] ;  /* 0x00051000011e7983 */ /* 0x000ea20000300800 */
[----:B------:R-:W-:-:S03]  /*16530*/  LEA R4, P6, R25, R0, 0x2 ;  /* 0x0000000019047211 */ /* 0x000fc600078c10ff */
[----:B-1----:R-:W4:Y:S01]  /*16540*/  LDL.LU R16, [R1+0x50c] ;  /* 0x00050c0001107983 */ /* 0x002f220000300800 */
[----:B------:R-:W-:Y:S02]  /*16550*/  LEA.HI.X.SX32 R5, R25, R52, 0x2, P6 ;  /* 0x0000003419057211 */ /* 0x000fe400030f16ff */
[C---:B------:R-:W-:Y:S02]  /*16560*/  LEA R6, P6, R29.reuse, R0, 0x2 ;  /* 0x000000001d067211 */ /* 0x040fe400078c10ff */
[C---:B------:R-:W-:Y:S02]  /*16570*/  IADD3 R25, R29.reuse, c[0x0][0x198], RZ ;  /* 0x000066001d197a10 */ /* 0x040fe40007ffe0ff */
[----:B------:R-:W-:Y:S02]  /*16580*/  LEA.HI.X.SX32 R7, R29, R52, 0x2, P6 ;  /* 0x000000341d077211 */ /* 0x000fe400030f16ff */
[----:B------:R-:W2:Y:S04]  /*16590*/  LDL.LU R29, [R1+0x508] ;  /* 0x00050800011d7983 */ /* 0x000ea80000300800 */
[----:B------:R-:W2:Y:S01]  /*165a0*/  LDL.LU R20, [R1+0x504] ;  /* 0x0005040001147983 */ /* 0x000ea20000300800 */
[----:B------:R-:W-:-:S02]  /*165b0*/  ISETP.LT.AND P5, PT, R48, c[0x0][0x17c], !P0 ;  /* 0x00005f0030007a0c */ /* 0x000fc400047a1270 */
[----:B------:R-:W-:Y:S02]  /*165c0*/  LEA R8, P6, R25, R0, 0x2 ;  /* 0x0000000019087211 */ /* 0x000fe400078c10ff */
[----:B------:R-:W-:Y:S02]  /*165d0*/  ISETP.LT.AND P4, PT, R35, c[0x0][0x17c], !P0 ;  /* 0x00005f0023007a0c */ /* 0x000fe40004781270 */
[C---:B------:R-:W-:Y:S02]  /*165e0*/  IADD3 R13, R25.reuse, c[0x0][0x198], RZ ;  /* 0x00006600190d7a10 */ /* 0x040fe40007ffe0ff */
[----:B------:R-:W-:Y:S02]  /*165f0*/  LEA.HI.X.SX32 R9, R25, R52, 0x2, P6 ;  /* 0x0000003419097211 */ /* 0x000fe400030f16ff */
[C---:B------:R-:W-:Y:S02]  /*16600*/  LEA R12, P6, R13.reuse, R0, 0x2 ;  /* 0x000000000d0c7211 */ /* 0x040fe400078c10ff */
[----:B------:R-:W-:-:S02]  /*16610*/  IADD3 R17, R13, c[0x0][0x198], RZ ;  /* 0x000066000d117a10 */ /* 0x000fc40007ffe0ff */
[----:B------:R-:W-:Y:S01]  /*16620*/  LEA.HI.X.SX32 R13, R13, R52, 0x2, P6 ;  /* 0x000000340d0d7211 */ /* 0x000fe200030f16ff */
[----:B------:R1:W-:Y:S04]  /*16630*/  @P2 STG.E [R4.64], R21 ;  /* 0x0000001504002986 */ /* 0x0003e8000c101906 */
[----:B------:R1:W-:Y:S04]  /*16640*/  @P1 STG.E [R6.64], R36 ;  /* 0x0000002406001986 */ /* 0x0003e8000c101906 */
[----:B------:R1:W-:Y:S04]  /*16650*/  @P5 STG.E [R8.64], R37 ;  /* 0x0000002508005986 */ /* 0x0003e8000c101906 */
[----:B------:R1:W-:Y:S01]  /*16660*/  @P4 STG.E [R12.64], R44 ;  /* 0x0000002c0c004986 */ /* 0x0003e2000c101906 */
[----:B------:R-:W-:-:S03]  /*16670*/  ISETP.LT.AND P4, PT, R24, c[0x0][0x17c], !P0 ;  /* 0x00005f0018007a0c */ /* 0x000fc60004781270 */
[----:B------:R-:W2:Y:S01]  /*16680*/  LDL.LU R24, [R1+0x500] ;  /* 0x0005000001187983 */ /* 0x000ea20000300800 */
[C---:B-1----:R-:W-:Y:S02]  /*16690*/  LEA R4, P6, R17.reuse, R0, 0x2 ;  /* 0x0000000011047211 */ /* 0x042fe400078c10ff */
[C---:B------:R-:W-:Y:S02]  /*166a0*/  IADD3 R21, R17.reuse, c[0x0][0x198], RZ ;  /* 0x0000660011157a10 */ /* 0x040fe40007ffe0ff */
[----:B------:R-:W-:Y:S02]  /*166b0*/  LEA.HI.X.SX32 R5, R17, R52, 0x2, P6 ;  /* 0x0000003411057211 */ /* 0x000fe400030f16ff */
[----:B------:R-:W-:Y:S02]  /*166c0*/  ISETP.LT.AND P2, PT, R34, c[0x0][0x17c], !P0 ;  /* 0x00005f0022007a0c */ /* 0x000fe40004741270 */
[----:B------:R-:W-:Y:S02]  /*166d0*/  LEA R6, P6, R21, R0, 0x2 ;  /* 0x0000000015067211 */ /* 0x000fe400078c10ff */
[----:B------:R-:W-:-:S02]  /*166e0*/  ISETP.LT.AND P1, PT, R33, c[0x0][0x17c], !P0 ;  /* 0x00005f0021007a0c */ /* 0x000fc40004721270 */
[C---:B------:R-:W-:Y:S02]  /*166f0*/  IADD3 R17, R21.reuse, c[0x0][0x198], RZ ;  /* 0x0000660015117a10 */ /* 0x040fe40007ffe0ff */
[----:B------:R-:W-:Y:S02]  /*16700*/  LEA.HI.X.SX32 R7, R21, R52, 0x2, P6 ;  /* 0x0000003415077211 */ /* 0x000fe400030f16ff */
[C---:B------:R-:W-:Y:S01]  /*16710*/  LEA R8, P6, R17.reuse, R0, 0x2 ;  /* 0x0000000011087211 */ /* 0x040fe200078c10ff */
[----:B------:R1:W-:Y:S03]  /*16720*/  @P3 STG.E [R4.64], R45 ;  /* 0x0000002d04003986 */ /* 0x0003e6000c101906 */
[C---:B------:R-:W-:Y:S01]  /*16730*/  LEA.HI.X.SX32 R9, R17.reuse, R52, 0x2, P6 ;  /* 0x0000003411097211 */ /* 0x040fe200030f16ff */
[----:B------:R1:W-:Y:S01]  /*16740*/  @P2 STG.E [R6.64], R10 ;  /* 0x0000000a06002986 */ /* 0x0003e2000c101906 */
[----:B------:R-:W-:-:S02]  /*16750*/  IADD3 R21, R17, c[0x0][0x198], RZ ;  /* 0x0000660011157a10 */ /* 0x000fc40007ffe0ff */
[----:B------:R-:W-:Y:S01]  /*16760*/  ISETP.LT.AND P5, PT, R32, c[0x0][0x17c], !P0 ;  /* 0x00005f0020007a0c */ /* 0x000fe200047a1270 */
[----:B------:R-:W-:Y:S01]  /*16770*/  @P1 STG.E [R8.64], R11 ;  /* 0x0000000b08001986 */ /* 0x000fe2000c101906 */
[C---:B------:R-:W-:Y:S02]  /*16780*/  LEA R12, P6, R21.reuse, R0, 0x2 ;  /* 0x00000000150c7211 */ /* 0x040fe400078c10ff */
[C---:B------:R-:W-:Y:S02]  /*16790*/  IADD3 R17, R21.reuse, c[0x0][0x198], RZ ;  /* 0x0000660015117a10 */ /* 0x040fe40007ffe0ff */
[----:B------:R-:W-:Y:S02]  /*167a0*/  LEA.HI.X.SX32 R13, R21, R52, 0x2, P6 ;  /* 0x00000034150d7211 */ /* 0x000fe400030f16ff */
[----:B-1----:R-:W-:-:S04]  /*167b0*/  LEA R4, P6, R17, R0, 0x2 ;  /* 0x0000000011047211 */ /* 0x002fc800078c10ff */
[C---:B------:R-:W-:Y:S01]  /*167c0*/  LEA.HI.X.SX32 R5, R17.reuse, R52, 0x2, P6 ;  /* 0x0000003411057211 */ /* 0x040fe200030f16ff */
[----:B------:R1:W-:Y:S04]  /*167d0*/  @P5 STG.E [R12.64], R18 ;  /* 0x000000120c005986 */ /* 0x0003e8000c101906 */
[----:B------:R-:W-:Y:S01]  /*167e0*/  @P4 STG.E [R4.64], R19 ;  /* 0x0000001304004986 */ /* 0x000fe2000c101906 */
[----:B------:R-:W-:-:S04]  /*167f0*/  IADD3 R21, R17, c[0x0][0x198], RZ ;  /* 0x0000660011157a10 */ /* 0x000fc80007ffe0ff */
[----:B------:R-:W-:-:S04]  /*16800*/  LEA R6, P6, R21, R0, 0x2 ;  /* 0x0000000015067211 */ /* 0x000fc800078c10ff */
[----:B------:R-:W-:Y:S02]  /*16810*/  LEA.HI.X.SX32 R7, R21, R52, 0x2, P6 ;  /* 0x0000003415077211 */ /* 0x000fe400030f16ff */
[----:B---3--:R-:W-:Y:S02]  /*16820*/  ISETP.LT.AND P3, PT, R28, c[0x0][0x17c], !P0 ;  /* 0x00005f001c007a0c */ /* 0x008fe40004761270 */
[----:B------:R-:W3:Y:S04]  /*16830*/  LDL.LU R28, [R1+0x4fc] ;  /* 0x0004fc00011c7983 */ /* 0x000ee80000300800 */
[----:B------:R-:W3:Y:S07]  /*16840*/  LDL.LU R25, [R1+0x4f8] ;  /* 0x0004f80001197983 */ /* 0x000eee0000300800 */
[----:B------:R1:W-:Y:S01]  /*16850*/  @P3 STG.E [R6.64], R26 ;  /* 0x0000001a06003986 */ /* 0x0003e2000c101906 */
[----:B----4-:R-:W-:-:S03]  /*16860*/  ISETP.LT.AND P1, PT, R16, c[0x0][0x17c], !P0 ;  /* 0x00005f0010007a0c */ /* 0x010fc60004721270 */
[----:B------:R-:W4:Y:S04]  /*16870*/  LDL.LU R16, [R1+0x4f4] ;  /* 0x0004f40001107983 */ /* 0x000f280000300800 */
[----:B-1----:R-:W4:Y:S01]  /*16880*/  LDL.LU R18, [R1+0x4f0] ;  /* 0x0004f00001127983 */ /* 0x002f220000300800 */
[----:B--2---:R-:W-:-:S03]  /*16890*/  ISETP.LT.AND P4, PT, R20, c[0x0][0x17c], !P0 ;  /* 0x00005f0014007a0c */ /* 0x004fc60004781270 */
[----:B------:R-:W2:Y:S01]  /*168a0*/  LDL.LU R20, [R1+0x4ec] ;  /* 0x0004ec0001147983 */ /* 0x000ea20000300800 */
[----:B------:R-:W-:-:S03]  /*168b0*/  ISETP.LT.AND P3, PT, R24, c[0x0][0x17c], !P0 ;  /* 0x00005f0018007a0c */ /* 0x000fc60004761270 */
[----:B------:R-:W2:Y:S01]  /*168c0*/  LDL.LU R24, [R1+0x4e8] ;  /* 0x0004e80001187983 */ /* 0x000ea20000300800 */
[----:B------:R-:W-:Y:S02]  /*168d0*/  IADD3 R17, R21, c[0x0][0x198], RZ ;  /* 0x0000660015117a10 */ /* 0x000fe40007ffe0ff */
[----:B------:R-:W-:Y:S01]  /*168e0*/  ISETP.LT.AND P2, PT, R30, c[0x0][0x17c], !P0 ;  /* 0x00005f001e007a0c */ /* 0x000fe20004741270 */
[----:B------:R-:W2:Y:S01]  /*168f0*/  LDL.LU R26, [R1+0x4e4] ;  /* 0x0004e400011a7983 */ /* 0x000ea20000300800 */
[C---:B------:R-:W-:Y:S02]  /*16900*/  LEA R8, P6, R17.reuse, R0, 0x2 ;  /* 0x0000000011087211 */ /* 0x040fe400078c10ff */
[C---:B------:R-:W-:Y:S02]  /*16910*/  IADD3 R11, R17.reuse, c[0x0][0x198], RZ ;  /* 0x00006600110b7a10 */ /* 0x040fe40007ffe0ff */
[----:B------:R-:W-:Y:S02]  /*16920*/  LEA.HI.X.SX32 R9, R17, R52, 0x2, P6 ;  /* 0x0000003411097211 */ /* 0x000fe400030f16ff */
[----:B------:R-:W-:-:S02]  /*16930*/  LEA R10, P6, R11, R0, 0x2 ;  /* 0x000000000b0a7211 */ /* 0x000fc400078c10ff */
[C---:B------:R-:W-:Y:S02]  /*16940*/  IADD3 R13, R11.reuse, c[0x0][0x198], RZ ;  /* 0x000066000b0d7a10 */ /* 0x040fe40007ffe0ff */
[----:B------:R-:W-:Y:S02]  /*16950*/  LEA.HI.X.SX32 R11, R11, R52, 0x2, P6 ;  /* 0x000000340b0b7211 */ /* 0x000fe400030f16ff */
[----:B------:R-:W-:Y:S02]  /*16960*/  ISETP.LT.AND P5, PT, R29, c[0x0][0x17c], !P0 ;  /* 0x00005f001d007a0c */ /* 0x000fe400047a1270 */
[C---:B------:R-:W-:Y:S02]  /*16970*/  LEA R4, P6, R13.reuse, R0, 0x2 ;  /* 0x000000000d047211 */ /* 0x040fe400078c10ff */
[C---:B------:R-:W-:Y:S02]  /*16980*/  IADD3 R17, R13.reuse, c[0x0][0x198], RZ ;  /* 0x000066000d117a10 */ /* 0x040fe40007ffe0ff */
[----:B------:R-:W-:-:S02]  /*16990*/  LEA.HI.X.SX32 R5, R13, R52, 0x2, P6 ;  /* 0x000000340d057211 */ /* 0x000fc400030f16ff */
[C---:B------:R-:W-:Y:S01]  /*169a0*/  LEA R12, P6, R17.reuse, R0, 0x2 ;  /* 0x00000000110c7211 */ /* 0x040fe200078c10ff */
[----:B------:R1:W-:Y:S01]  /*169b0*/  @P2 STG.E [R8.64], R27 ;  /* 0x0000001b08002986 */ /* 0x0003e2000c101906 */
[C---:B------:R-:W-:Y:S02]  /*169c0*/  IADD3 R7, R17.reuse, c[0x0][0x198], RZ ;  /* 0x0000660011077a10 */ /* 0x040fe40007ffe0ff */
[----:B------:R-:W-:Y:S01]  /*169d0*/  LEA.HI.X.SX32 R13, R17, R52, 0x2, P6 ;  /* 0x00000034110d7211 */ /* 0x000fe200030f16ff */
[----:B------:R1:W-:Y:S01]  /*169e0*/  @P1 STG.E [R10.64], R42 ;  /* 0x0000002a0a001986 */ /* 0x0003e2000c101906 */
[----:B------:R-:W-:-:S03]  /*169f0*/  IADD3 R17, R7, c[0x0][0x198], RZ ;  /* 0x0000660007117a10 */ /* 0x000fc60007ffe0ff */
[----:B------:R-:W-:Y:S04]  /*16a00*/  @P5 STG.E [R4.64], R43 ;  /* 0x0000002b04005986 */ /* 0x000fe8000c101906 */
[----:B------:R1:W-:Y:S02]  /*16a10*/  @P4 STG.E [R12.64], R14 ;  /* 0x0000000e0c004986 */ /* 0x0003e4000c101906 */
[----:B-1----:R-:W-:-:S04]  /*16a20*/  LEA R8, P6, R7, R0, 0x2 ;  /* 0x0000000007087211 */ /* 0x002fc800078c10ff */
[----:B------:R-:W-:Y:S02]  /*16a30*/  LEA.HI.X.SX32 R9, R7, R52, 0x2, P6 ;  /* 0x0000003407097211 */ /* 0x000fe400030f16ff */
[----:B------:R-:W-:-:S03]  /*16a40*/  IADD3 R7, R17, c[0x0][0x198], RZ ;  /* 0x0000660011077a10 */ /* 0x000fc60007ffe0ff */
[----:B------:R-:W-:Y:S01]  /*16a50*/  @P3 STG.E [R8.64], R15 ;  /* 0x0000000f08003986 */ /* 0x000fe2000c101906 */
[----:B------:R-:W-:-:S04]  /*16a60*/  IADD3 R11, R7, c[0x0][0x198], RZ ;  /* 0x00006600070b7a10 */ /* 0x000fc80007ffe0ff */
[----:B------:R-:W-:Y:S02]  /*16a70*/  IADD3 R13, R11, c[0x0][0x198], RZ ;  /* 0x000066000b0d7a10 */ /* 0x000fe40007ffe0ff */
[----:B---3--:R-:W-:Y:S02]  /*16a80*/  ISETP.LT.AND P2, PT, R28, c[0x0][0x17c], !P0 ;  /* 0x00005f001c007a0c */ /* 0x008fe40004741270 */
[----:B------:R-:W3:Y:S04]  /*16a90*/  LDL.LU R28, [R1+0x4e0] ;  /* 0x0004e000011c7983 */ /* 0x000ee80000300800 */
[----:B------:R-:W3:Y:S01]  /*16aa0*/  LDL.LU R12, [R1+0x4dc] ;  /* 0x0004dc00010c7983 */ /* 0x000ee20000300800 */
[----:B------:R-:W-:-:S03]  /*16ab0*/  ISETP.LT.AND P1, PT, R25, c[0x0][0x17c], !P0 ;  /* 0x00005f0019007a0c */ /* 0x000fc60004721270 */
[----:B------:R-:W3:Y:S01]  /*16ac0*/  LDL.LU R30, [R1+0x4d8] ;  /* 0x0004d800011e7983 */ /* 0x000ee20000300800 */
[----:B----4-:R-:W-:Y:S02]  /*16ad0*/  ISETP.LT.AND P5, PT, R16, c[0x0][0x17c], !P0 ;  /* 0x00005f0010007a0c */ /* 0x010fe400047a1270 */
[----:B------:R-:W-:-:S04]  /*16ae0*/  LEA R16, P6, R17, R0, 0x2 ;  /* 0x0000000011107211 */ /* 0x000fc800078c10ff */
[----:B------:R-:W-:Y:S02]  /*16af0*/  LEA.HI.X.SX32 R17, R17, R52, 0x2, P6 ;  /* 0x0000003411117211 */ /* 0x000fe400030f16ff */
[----:B------:R-:W-:-:S03]  /*16b00*/  ISETP.LT.AND P4, PT, R18, c[0x0][0x17c], !P0 ;  /* 0x00005f0012007a0c */ /* 0x000fc60004781270 */
[----:B------:R1:W-:Y:S01]  /*16b10*/  @P2 STG.E [R16.64], R22 ;  /* 0x0000001610002986 */ /* 0x0003e2000c101906 */
[C---:B------:R-:W-:Y:S02]  /*16b20*/  LEA R18, P6, R7.reuse, R0, 0x2 ;  /* 0x0000000007127211 */ /* 0x040fe400078c10ff */
[----:B--2---:R-:W-:Y:S02]  /*16b30*/  ISETP.LT.AND P3, PT, R20, c[0x0][0x17c], !P0 ;  /* 0x00005f0014007a0c */ /* 0x004fe40004761270 */
[----:B------:R-:W-:Y:S01]  /*16b40*/  LEA.HI.X.SX32 R19, R7, R52, 0x2, P6 ;  /* 0x0000003407137211 */ /* 0x000fe200030f16ff */
[----:B-1----:R-:W2:Y:S01]  /*16b50*/  LDL.LU R16, [R1+0x4d4] ;  /* 0x0004d40001107983 */ /* 0x002ea20000300800 */
[----:B------:R-:W-:-:S03]  /*16b60*/  LEA R20, P6, R11, R0, 0x2 ;  /* 0x000000000b147211 */ /* 0x000fc600078c10ff */
[----:B------:R-:W4:Y:S01]  /*16b70*/  LDL.LU R32, [R1+0x4d0] ;  /* 0x0004d00001207983 */ /* 0x000f220000300800 */
[----:B------:R-:W-:-:S03]  /*16b80*/  LEA.HI.X.SX32 R21, R11, R52, 0x2, P6 ;  /* 0x000000340b157211 */ /* 0x000fc600030f16ff */
[----:B------:R-:W-:Y:S04]  /*16b90*/  @P1 STG.E [R18.64], R23 ;  /* 0x0000001712001986 */ /* 0x000fe8000c101906 */
[----:B------:R1:W-:Y:S01]  /*16ba0*/  @P5 STG.E [R20.64], R38 ;  /* 0x0000002614005986 */ /* 0x0003e2000c101906 */
[----:B------:R-:W-:-:S03]  /*16bb0*/  IADD3 R15, R13, c[0x0][0x198], RZ ;  /* 0x000066000d0f7a10 */ /* 0x000fc60007ffe0ff */
[----:B------:R-:W3:Y:S04]  /*16bc0*/  LDS.128 R4, [R2] ;  /* 0x0000000002047984 */ /* 0x000ee80000000c00 */
[----:B------:R-:W3:Y:S04]  /*16bd0*/  LDS.128 R8, [R61] ;  /* 0x000000003d087984 */ /* 0x000ee80000000c00 */
[----:B-1----:R-:W4:Y:S04]  /*16be0*/  LDL.LU R20, [R1+0x4cc] ;  /* 0x0004cc0001147983 */ /* 0x002f280000300800 */
[----:B------:R-:W4:Y:S04]  /*16bf0*/  LDL.LU R37, [R1+0x4c8] ;  /* 0x0004c80001257983 */ /* 0x000f280000300800 */
[----:B------:R-:W4:Y:S01]  /*16c00*/  LDL.LU R40, [R1+0x4c4] ;  /* 0x0004c40001287983 */ /* 0x000f220000300800 */
[----:B------:R-:W-:-:S03]  /*16c10*/  ISETP.LT.AND P2, PT, R24, c[0x0][0x17c], !P0 ;  /* 0x00005f0018007a0c */ /* 0x000fc60004741270 */
[----:B------:R-:W4:Y:S01]  /*16c20*/  LDL.LU R34, [R1+0x4c0] ;  /* 0x0004c00001227983 */ /* 0x000f220000300800 */
[----:B------:R-:W-:-:S04]  /*16c30*/  LEA R24, P6, R13, R0, 0x2 ;  /* 0x000000000d187211 */ /* 0x000fc800078c10ff */
[----:B------:R-:W-:-:S05]  /*16c40*/  LEA.HI.X.SX32 R25, R13, R52, 0x2, P6 ;  /* 0x000000340d197211 */ /* 0x000fca00030f16ff */
[----:B------:R1:W-:Y:S04]  /*16c50*/  @P4 STG.E [R24.64], R39 ;  /* 0x0000002718004986 */ /* 0x0003e8000c101906 */
[----:B-1----:R-:W4:Y:S04]  /*16c60*/  LDL.LU R39, [R1+0x4bc] ;  /* 0x0004bc0001277983 */ /* 0x002f280000300800 */
[----:B------:R-:W4:Y:S04]  /*16c70*/  LDL.LU R38, [R1+0x4b8] ;  /* 0x0004b80001267983 */ /* 0x000f280000300800 */
[----:B------:R-:W4:Y:S01]  /*16c80*/  LDL.LU R36, [R1+0x4b4] ;  /* 0x0004b40001247983 */ /* 0x000f220000300800 */
[----:B------:R-:W-:-:S02]  /*16c90*/  ISETP.LT.AND P1, PT, R26, c[0x0][0x17c], !P0 ;  /* 0x00005f001a007a0c */ /* 0x000fc40004721270 */
[C---:B------:R-:W-:Y:S01]  /*16ca0*/  LEA R26, P6, R15.reuse, R0, 0x2 ;  /* 0x000000000f1a7211 */ /* 0x040fe200078c10ff */
[----:B------:R-:W4:Y:S01]  /*16cb0*/  LDL.LU R41, [R1+0x4b0] ;  /* 0x0004b00001297983 */ /* 0x000f220000300800 */
[C---:B------:R-:W-:Y:S02]  /*16cc0*/  IADD3 R13, R15.reuse, c[0x0][0x198], RZ ;  /* 0x000066000f0d7a10 */ /* 0x040fe40007ffe0ff */
[----:B------:R-:W-:Y:S02]  /*16cd0*/  LEA.HI.X.SX32 R27, R15, R52, 0x2, P6 ;  /* 0x000000340f1b7211 */ /* 0x000fe400030f16ff */
[C---:B------:R-:W-:Y:S02]  /*16ce0*/  LEA R22, P6, R13.reuse, R0, 0x2 ;  /* 0x000000000d167211 */ /* 0x040fe400078c10ff */
[C---:B------:R-:W-:Y:S02]  /*16cf0*/  IADD3 R17, R13.reuse, c[0x0][0x198], RZ ;  /* 0x000066000d117a10 */ /* 0x040fe40007ffe0ff */
[----:B------:R-:W-:-:S02]  /*16d00*/  LEA.HI.X.SX32 R23, R13, R52, 0x2, P6 ;  /* 0x000000340d177211 */ /* 0x000fc400030f16ff */
[----:B------:R-:W-:Y:S01]  /*16d10*/  IADD3 R19, R17, c[0x0][0x198], RZ ;  /* 0x0000660011137a10 */ /* 0x000fe20007ffe0ff */
[----:B------:R1:W-:Y:S03]  /*16d20*/  @P3 STG.E [R26.64], R46 ;  /* 0x0000002e1a003986 */ /* 0x0003e6000c101906 */
[----:B------:R-:W-:Y:S01]  /*16d30*/  IADD3 R21, R19, c[0x0][0x198], RZ ;  /* 0x0000660013157a10 */ /* 0x000fe20007ffe0ff */
[----:B------:R-:W-:Y:S03]  /*16d40*/  @P2 STG.E [R22.64], R47 ;  /* 0x0000002f16002986 */ /* 0x000fe6000c101906 */
[----:B-1----:R-:W-:-:S04]  /*16d50*/  IADD3 R27, R21, c[0x0][0x198], RZ ;  /* 0x00006600151b7a10 */ /* 0x002fc80007ffe0ff */
[----:B------:R-:W-:Y:S02]  /*16d60*/  IADD3 R35, R27, c[0x0][0x198], RZ ;  /* 0x000066001b237a10 */ /* 0x000fe40007ffe0ff */
[----:B---3--:R-:W-:Y:S02]  /*16d70*/  ISETP.LT.AND P4, PT, R12, c[0x0][0x17c], !P0 ;  /* 0x00005f000c007a0c */ /* 0x008fe40004781270 */
[----:B------:R-:W1:Y:S01]  /*16d80*/  LDS.128 R12, [R60] ;  /* 0x000000003c0c7984 */ /* 0x000e620000000c00 */
[----:B------:R-:W-:Y:S02]  /*16d90*/  ISETP.LT.AND P5, PT, R28, c[0x0][0x17c], !P0 ;  /* 0x00005f001c007a0c */ /* 0x000fe400047a1270 */
[----:B------:R-:W-:-:S04]  /*16da0*/  LEA R28, P6, R17, R0, 0x2 ;  /* 0x00000000111c7211 */ /* 0x000fc800078c10ff */
[----:B------:R-:W-:Y:S02]  /*16db0*/  LEA.HI.X.SX32 R29, R17, R52, 0x2, P6 ;  /* 0x00000034111d7211 */ /* 0x000fe400030f16ff */
[----:B------:R-:W-:-:S04]  /*16dc0*/  LEA R24, P6, R19, R0, 0x2 ;  /* 0x0000000013187211 */ /* 0x000fc800078c10ff */
[----:B------:R-:W-:Y:S02]  /*16dd0*/  LEA.HI.X.SX32 R25, R19, R52, 0x2, P6 ;  /* 0x0000003413197211 */ /* 0x000fe400030f16ff */
[----:B------:R-:W-:Y:S02]  /*16de0*/  ISETP.LT.AND P3, PT, R30, c[0x0][0x17c], !P0 ;  /* 0x00005f001e007a0c */ /* 0x000fe40004761270 */
[C---:B------:R-:W-:Y:S01]  /*16df0*/  LEA R30, P6, R21.reuse, R0, 0x2 ;  /* 0x00000000151e7211 */ /* 0x040fe200078c10ff */
[----:B------:R3:W-:Y:S03]  /*16e00*/  @P1 STG.E [R28.64], R4 ;  /* 0x000000041c001986 */ /* 0x0007e6000c101906 */
[----:B------:R-:W-:Y:S01]  /*16e10*/  LEA.HI.X.SX32 R31, R21, R52, 0x2, P6 ;  /* 0x00000034151f7211 */ /* 0x000fe200030f16ff */
[----:B------:R-:W-:Y:S04]  /*16e20*/  @P5 STG.E [R24.64], R5 ;  /* 0x0000000518005986 */ /* 0x000fe8000c101906 */
[----:B------:R-:W-:Y:S01]  /*16e30*/  @P4 STG.E [R30.64], R8 ;  /* 0x000000081e004986 */ /* 0x000fe2000c101906 */
[----:B--2---:R-:W-:-:S03]  /*16e40*/  ISETP.LT.AND P2, PT, R16, c[0x0][0x17c], !P0 ;  /* 0x00005f0010007a0c */ /* 0x004fc60004741270 */
[----:B------:R-:W2:Y:S01]  /*16e50*/  LDS.128 R16, [R3] ;  /* 0x0000000003107984 */ /* 0x000ea20000000c00 */
[----:B----4-:R-:W-:Y:S02]  /*16e60*/  ISETP.LT.AND P1, PT, R32, c[0x0][0x17c], !P0 ;  /* 0x00005f0020007a0c */ /* 0x010fe40004721270 */
[----:B------:R-:W-:-:S04]  /*16e70*/  LEA R32, P6, R27, R0, 0x2 ;  /* 0x000000001b207211 */ /* 0x000fc800078c10ff */
[----:B------:R-:W-:Y:S02]  /*16e80*/  LEA.HI.X.SX32 R33, R27, R52, 0x2, P6 ;  /* 0x000000341b217211 */ /* 0x000fe400030f16ff */
[C---:B---3--:R-:W-:Y:S01]  /*16e90*/  LEA R28, P6, R35.reuse, R0, 0x2 ;  /* 0x00000000231c7211 */ /* 0x048fe200078c10ff */
[----:B------:R-:W-:Y:S03]  /*16ea0*/  LDS.128 R24, [R61+0x800] ;  /* 0x000800003d187984 */ /* 0x000fe60000000c00 */
[----:B------:R-:W-:Y:S01]  /*16eb0*/  LEA.HI.X.SX32 R29, R35, R52, 0x2, P6 ;  /* 0x00000034231d7211 */ /* 0x000fe200030f16ff */
[----:B------:R-:W-:Y:S01]  /*16ec0*/  @P3 STG.E [R32.64], R9 ;  /* 0x0000000920003986 */ /* 0x000fe2000c101906 */
[----:B------:R-:W-:-:S03]  /*16ed0*/  ISETP.LT.AND P5, PT, R20, c[0x0][0x17c], !P0 ;  /* 0x00005f0014007a0c */ /* 0x000fc600047a1270 */
[----:B------:R-:W-:Y:S01]  /*16ee0*/  LDS.128 R60, [R60+0x800] ;  /* 0x000800003c3c7984 */ /* 0x000fe20000000c00 */
[----:B------:R-:W-:-:S03]  /*16ef0*/  ISETP.LT.AND P4, PT, R37, c[0x0][0x17c], !P0 ;  /* 0x00005f0025007a0c */ /* 0x000fc60004781270 */
[----:B------:R3:W4:Y:S01]  /*16f00*/  LDS.128 R20, [R2+0x800] ;  /* 0x0008000002147984 */ /* 0x0007220000000c00 */
[----:B------:R-:W-:-:S04]  /*16f10*/  IADD3 R37, R35, c[0x0][0x198], RZ ;  /* 0x0000660023257a10 */ /* 0x000fc80007ffe0ff */
[C---:B------:R-:W-:Y:S01]  /*16f20*/  LEA R4, P6, R37.reuse, R0, 0x2 ;  /* 0x0000000025047211 */ /* 0x040fe200078c10ff */
[----:B---3--:R-:W3:Y:S01]  /*16f30*/  LDL.LU R2, [R1+0x4ac] ;  /* 0x0004ac0001027983 */ /* 0x008ee20000300800 */
[C---:B------:R-:W-:Y:S02]  /*16f40*/  IADD3 R35, R37.reuse, c[0x0][0x198], RZ ;  /* 0x0000660025237a10 */ /* 0x040fe40007ffe0ff */
[----:B------:R-:W-:Y:S01]  /*16f50*/  LEA.HI.X.SX32 R5, R37, R52, 0x2, P6 ;  /* 0x0000003425057211 */ /* 0x000fe200030f16ff */
[----:B-1----:R-:W-:Y:S01]  /*16f60*/  @P2 STG.E [R28.64], R12 ;  /* 0x0000000c1c002986 */ /* 0x002fe2000c101906 */
[----:B------:R-:W-:Y:S02]  /*16f70*/  ISETP.LT.AND P2, PT, R34, c[0x0][0x17c], !P0 ;  /* 0x00005f0022007a0c */ /* 0x000fe40004741270 */
[C---:B------:R-:W-:Y:S02]  /*16f80*/  LEA R34, P6, R35.reuse, R0, 0x2 ;  /* 0x0000000023227211 */ /* 0x040fe400078c10ff */
[----:B------:R-:W-:-:S02]  /*16f90*/  IADD3 R31, R35, c[0x0][0x198], RZ ;  /* 0x00006600231f7a10 */ /* 0x000fc40007ffe0ff */
[----:B------:R-:W-:Y:S02]  /*16fa0*/  ISETP.LT.AND P3, PT, R40, c[0x0][0x17c], !P0 ;  /* 0x00005f0028007a0c */ /* 0x000fe40004761270 */
[----:B------:R-:W-:Y:S01]  /*16fb0*/  LEA.HI.X.SX32 R35, R35, R52, 0x2, P6 ;  /* 0x0000003423237211 */ /* 0x000fe200030f16ff */
[----:B------:R-:W3:Y:S01]  /*16fc0*/  LDL.LU R40, [R1+0x4a8] ;  /* 0x0004a80001287983 */ /* 0x000ee20000300800 */
[----:B------:R-:W-:-:S04]  /*16fd0*/  LEA R8, P6, R31, R0, 0x2 ;  /* 0x000000001f087211 */ /* 0x000fc800078c10ff */
[----:B------:R-:W-:Y:S01]  /*16fe0*/  LEA.HI.X.SX32 R9, R31, R52, 0x2, P6 ;  /* 0x000000341f097211 */ /* 0x000fe200030f16ff */
[----:B------:R-:W-:Y:S01]  /*16ff0*/  @P1 STG.E [R4.64], R13 ;  /* 0x0000000d04001986 */ /* 0x000fe2000c101906 */
[----:B------:R-:W-:-:S03]  /*17000*/  ISETP.LT.AND P1, PT, R39, c[0x0][0x17c], !P0 ;  /* 0x00005f0027007a0c */ /* 0x000fc60004721270 */
[----:B--2---:R1:W-:Y:S01]  /*17010*/  @P5 STG.E [R34.64], R16 ;  /* 0x0000001022005986 */ /* 0x0043e2000c101906 */
[----:B------:R-:W-:-:S03]  /*17020*/  ISETP.LT.AND P5, PT, R38, c[0x0][0x17c], !P0 ;  /* 0x00005f0026007a0c */ /* 0x000fc600047a1270 */
[----:B------:R-:W2:Y:S04]  /*17030*/  LDL.LU R39, [R1+0x4a4] ;  /* 0x0004a40001277983 */ /* 0x000ea80000300800 */
[----:B------:R1:W-:Y:S01]  /*17040*/  @P4 STG.E [R8.64], R17 ;  /* 0x0000001108004986 */ /* 0x0003e2000c101906 */
[----:B------:R-:W-:-:S03]  /*17050*/  ISETP.LT.AND P4, PT, R36, c[0x0][0x17c], !P0 ;  /* 0x00005f0024007a0c */ /* 0x000fc60004781270 */
[----:B------:R-:W2:Y:S04]  /*17060*/  LDL.LU R38, [R1+0x4a0] ;  /* 0x0004a00001267983 */ /* 0x000ea80000300800 */
[----:B------:R-:W2:Y:S04]  /*17070*/  LDL.LU R36, [R1+0x49c] ;  /* 0x00049c0001247983 */ /* 0x000ea80000300800 */
[----:B-1----:R-:W2:Y:S04]  /*17080*/  LDL.LU R34, [R1+0x498] ;  /* 0x0004980001227983 */ /* 0x002ea80000300800 */
[----:B------:R-:W2:Y:S01]  /*17090*/  LDL.LU R16, [R1+0x494] ;  /* 0x0004940001107983 */ /* 0x000ea20000300800 */
[----:B------:R-:W-:-:S03]  /*170a0*/  IADD3 R33, R31, c[0x0][0x198], RZ ;  /* 0x000066001f217a10 */ /* 0x000fc60007ffe0ff */
[----:B------:R1:W3:Y:S01]  /*170b0*/  LDS.128 R28, [R3+0x800] ;  /* 0x00080000031c7984 */ /* 0x0002e20000000c00 */
[C---:B------:R-:W-:Y:S02]  /*170c0*/  LEA R32, P6, R33.reuse, R0, 0x2 ;  /* 0x0000000021207211 */ /* 0x040fe400078c10ff */
[C---:B------:R-:W-:Y:S02]  /*170d0*/  IADD3 R37, R33.reuse, c[0x0][0x198], RZ ;  /* 0x0000660021257a10 */ /* 0x040fe40007ffe0ff */
[----:B------:R-:W-:Y:S02]  /*170e0*/  LEA.HI.X.SX32 R33, R33, R52, 0x2, P6 ;  /* 0x0000003421217211 */ /* 0x000fe400030f16ff */
[C---:B------:R-:W-:Y:S02]  /*170f0*/  LEA R4, P6, R37.reuse, R0, 0x2 ;  /* 0x0000000025047211 */ /* 0x040fe400078c10ff */
[C---:B------:R-:W-:Y:S02]  /*17100*/  IADD3 R13, R37.reuse, c[0x0][0x198], RZ ;  /* 0x00006600250d7a10 */ /* 0x040fe40007ffe0ff */
[----:B------:R-:W-:-:S02]  /*17110*/  LEA.HI.X.SX32 R5, R37, R52, 0x2, P6 ;  /* 0x0000003425057211 */ /* 0x000fc400030f16ff */
[C---:B------:R-:W-:Y:S02]  /*17120*/  LEA R12, P6, R13.reuse, R0, 0x2 ;  /* 0x000000000d0c7211 */ /* 0x040fe400078c10ff */
[C---:B------:R-:W-:Y:S02]  /*17130*/  IADD3 R35, R13.reuse, c[0x0][0x198], RZ ;  /* 0x000066000d237a10 */ /* 0x040fe40007ffe0ff */
[----:B------:R-:W-:Y:S02]  /*17140*/  LEA.HI.X.SX32 R13, R13, R52, 0x2, P6 ;  /* 0x000000340d0d7211 */ /* 0x000fe400030f16ff */
[C---:B------:R-:W-:Y:S01]  /*17150*/  LEA R8, P6, R35.reuse, R0, 0x2 ;  /* 0x0000000023087211 */ /* 0x040fe200078c10ff */
[----:B----4-:R-:W-:Y:S01]  /*17160*/  @P3 STG.E [R32.64], R20 ;  /* 0x0000001420003986 */ /* 0x010fe2000c101906 */
[C---:B-1----:R-:W-:Y:S02]  /*17170*/  IADD3 R3, R35.reuse, c[0x0][0x198], RZ ;  /* 0x0000660023037a10 */ /* 0x042fe40007ffe0ff */
[----:B------:R-:W-:Y:S01]  /*17180*/  LEA.HI.X.SX32 R9, R35, R52, 0x2, P6 ;  /* 0x0000003423097211 */ /* 0x000fe200030f16ff */
[----:B------:R1:W-:Y:S01]  /*17190*/  @P2 STG.E [R4.64], R21 ;  /* 0x0000001504002986 */ /* 0x0003e2000c101906 */
[----:B------:R-:W-:-:S02]  /*171a0*/  IADD3 R17, R3, c[0x0][0x198], RZ ;  /* 0x0000660003117a10 */ /* 0x000fc40007ffe0ff */
[----:B------:R-:W-:Y:S01]  /*171b0*/  ISETP.LT.AND P3, PT, R41, c[0x0][0x17c], !P0 ;  /* 0x00005f0029007a0c */ /* 0x000fe20004761270 */
[----:B------:R4:W-:Y:S01]  /*171c0*/  @P1 STG.E [R12.64], R24 ;  /* 0x000000180c001986 */ /* 0x0009e2000c101906 */
[----:B-1----:R-:W-:-:S03]  /*171d0*/  IADD3 R21, R17, c[0x0][0x198], RZ ;  /* 0x0000660011157a10 */ /* 0x002fc60007ffe0ff */
[----:B------:R1:W-:Y:S04]  /*171e0*/  @P5 STG.E [R8.64], R25 ;  /* 0x0000001908005986 */ /* 0x0003e8000c101906 */
[----:B----4-:R-:W4:Y:S04]  /*171f0*/  LDL.LU R24, [R1+0x490] ;  /* 0x0004900001187983 */ /* 0x010f280000300800 */
[----:B------:R-:W4:Y:S04]  /*17200*/  LDL.LU R20, [R1+0x48c] ;  /* 0x00048c0001147983 */ /* 0x000f280000300800 */
[----:B------:R-:W4:Y:S04]  /*17210*/  LDL.LU R33, [R1+0x488] ;  /* 0x0004880001217983 */ /* 0x000f280000300800 */
[----:B------:R-:W4:Y:S04]  /*17220*/  LDL.LU R32, [R1+0x484] ;  /* 0x0004840001207983 */ /* 0x000f280000300800 */
[----:B-1----:R-:W4:Y:S01]  /*17230*/  LDL.LU R25, [R1+0x480] ;  /* 0x0004800001197983 */ /* 0x002f220000300800 */
[----:B---3--:R-:W-:-:S02]  /*17240*/  ISETP.LT.AND P2, PT, R2, c[0x0][0x17c], !P0 ;  /* 0x00005f0002007a0c */ /* 0x008fc40004741270 */
[----:B------:R-:W-:-:S04]  /*17250*/  LEA R2, P6, R3, R0, 0x2 ;  /* 0x0000000003027211 */ /* 0x000fc800078c10ff */
[----:B------:R-:W-:Y:S02]  /*17260*/  LEA.HI.X.SX32 R3, R3, R52, 0x2, P6 ;  /* 0x0000003403037211 */ /* 0x000fe400030f16ff */
[----:B------:R-:W-:-:S04]  /*17270*/  LEA R4, P6, R17, R0, 0x2 ;  /* 0x0000000011047211 */ /* 0x000fc800078c10ff */
[----:B------:R-:W-:Y:S02]  /*17280*/  LEA.HI.X.SX32 R5, R17, R52, 0x2, P6 ;  /* 0x0000003411057211 */ /* 0x000fe400030f16ff */
[C---:B------:R-:W-:Y:S02]  /*17290*/  LEA R12, P6, R21.reuse, R0, 0x2 ;  /* 0x00000000150c7211 */ /* 0x040fe400078c10ff */
[----:B------:R-:W-:Y:S02]  /*172a0*/  ISETP.LT.AND P1, PT, R40, c[0x0][0x17c], !P0 ;  /* 0x00005f0028007a0c */ /* 0x000fe40004721270 */
[C---:B------:R-:W-:Y:S02]  /*172b0*/  IADD3 R17, R21.reuse, c[0x0][0x198], RZ ;  /* 0x0000660015117a10 */ /* 0x040fe40007ffe0ff */
[----:B------:R-:W-:Y:S02]  /*172c0*/  LEA.HI.X.SX32 R13, R21, R52, 0x2, P6 ;  /* 0x00000034150d7211 */ /* 0x000fe400030f16ff */
[C---:B------:R-:W-:Y:S01]  /*172d0*/  LEA R8, P6, R17.reuse, R0, 0x2 ;  /* 0x0000000011087211 */ /* 0x040fe200078c10ff */
[----:B------:R1:W-:Y:S03]  /*172e0*/  @P4 STG.E [R2.64], R60 ;  /* 0x0000003c02004986 */ /* 0x0003e6000c101906 */
[----:B------:R-:W-:Y:S01]  /*172f0*/  LEA.HI.X.SX32 R9, R17, R52, 0x2, P6 ;  /* 0x0000003411097211 */ /* 0x000fe200030f16ff */
[----:B------:R3:W-:Y:S04]  /*17300*/  @P3 STG.E [R4.64], R61 ;  /* 0x0000003d04003986 */ /* 0x0007e8000c101906 */
[----:B------:R1:W-:Y:S04]  /*17310*/  @P2 STG.E [R12.64], R28 ;  /* 0x0000001c0c002986 */ /* 0x0003e8000c101906 */
[----:B------:R1:W-:Y:S01]  /*17320*/  @P1 STG.E [R8.64], R29 ;  /* 0x0000001d08001986 */ /* 0x0003e2000c101906 */
[----:B--2---:R-:W-:-:S03]  /*17330*/  ISETP.LT.AND P1, PT, R16, c[0x0][0x17c], !P0 ;  /* 0x00005f0010007a0c */ /* 0x004fc60004721270 */
[----:B------:R-:W2:Y:S01]  /*17340*/  LDL.LU R16, [R1+0x47c] ;  /* 0x00047c0001107983 */ /* 0x000ea20000300800 */
[----:B------:R-:W-:-:S04]  /*17350*/  IADD3 R21, R17, c[0x0][0x198], RZ ;  /* 0x0000660011157a10 */ /* 0x000fc80007ffe0ff */
[C---:B-1----:R-:W-:Y:S02]  /*17360*/  LEA R2, P6, R21.reuse, R0, 0x2 ;  /* 0x0000000015027211 */ /* 0x042fe400078c10ff */
[C---:B------:R-:W-:Y:S02]  /*17370*/  IADD3 R17, R21.reuse, c[0x0][0x198], RZ ;  /* 0x0000660015117a10 */ /* 0x040fe40007ffe0ff */
[----:B------:R-:W-:Y:S02]  /*17380*/  LEA.HI.X.SX32 R3, R21, R52, 0x2, P6 ;  /* 0x0000003415037211 */ /* 0x000fe400030f16ff */
[----:B---3--:R-:W-:Y:S02]  /*17390*/  LEA R4, P6, R17, R0, 0x2 ;  /* 0x0000000011047211 */ /* 0x008fe400078c10ff */
[----:B------:R-:W-:Y:S02]  /*173a0*/  ISETP.LT.AND P5, PT, R39, c[0x0][0x17c], !P0 ;  /* 0x00005f0027007a0c */ /* 0x000fe400047a1270 */
[----:B------:R-:W-:-:S02]  /*173b0*/  IADD3 R21, R17, c[0x0][0x198], RZ ;  /* 0x0000660011157a10 */ /* 0x000fc40007ffe0ff */
[----:B------:R-:W-:Y:S02]  /*173c0*/  LEA.HI.X.SX32 R5, R17, R52, 0x2, P6 ;  /* 0x0000003411057211 */ /* 0x000fe400030f16ff */
[C---:B------:R-:W-:Y:S02]  /*173d0*/  LEA R12, P6, R21.reuse, R0, 0x2 ;  /* 0x00000000150c7211 */ /* 0x040fe400078c10ff */
[----:B------:R-:W-:Y:S02]  /*173e0*/  ISETP.LT.AND P4, PT, R38, c[0x0][0x17c], !P0 ;  /* 0x00005f0026007a0c */ /* 0x000fe40004781270 */
[C---:B------:R-:W-:Y:S02]  /*173f0*/  IADD3 R17, R21.reuse, c[0x0][0x198], RZ ;  /* 0x0000660015117a10 */ /* 0x040fe40007ffe0ff */
[----:B------:R-:W-:Y:S02]  /*17400*/  LEA.HI.X.SX32 R13, R21, R52, 0x2, P6 ;  /* 0x00000034150d7211 */ /* 0x000fe400030f16ff */
[----:B------:R-:W-:-:S02]  /*17410*/  LEA R8, P6, R17, R0, 0x2 ;  /* 0x0000000011087211 */ /* 0x000fc400078c10ff */
[C---:B------:R-:W-:Y:S01]  /*17420*/  IADD3 R21, R17.reuse, c[0x0][0x198], RZ ;  /* 0x0000660011157a10 */ /* 0x040fe20007ffe0ff */
[----:B------:R1:W-:Y:S01]  /*17430*/  @P5 STG.E [R2.64], R6 ;  /* 0x0000000602005986 */ /* 0x0003e2000c101906 */
[----:B------:R-:W-:Y:S02]  /*17440*/  ISETP.LT.AND P3, PT, R36, c[0x0][0x17c], !P0 ;  /* 0x00005f0024007a0c */ /* 0x000fe40004761270 */
[----:B------:R-:W-:Y:S02]  /*17450*/  ISETP.LT.AND P2, PT, R34, c[0x0][0x17c], !P0 ;  /* 0x00005f0022007a0c */ /* 0x000fe40004741270 */
[----:B------:R-:W-:Y:S02]  /*17460*/  LEA.HI.X.SX32 R9, R17, R52, 0x2, P6 ;  /* 0x0000003411097211 */ /* 0x000fe400030f16ff */
[C---:B------:R-:W-:Y:S01]  /*17470*/  IADD3 R17, R21.reuse, c[0x0][0x198], RZ ;  /* 0x0000660015117a10 */ /* 0x040fe20007ffe0ff */
[----:B------:R3:W-:Y:S01]  /*17480*/  @P4 STG.E [R4.64], R7 ;  /* 0x0000000704004986 */ /* 0x0007e2000c101906 */
[----:B-1----:R-:W-:-:S02]  /*17490*/  LEA R2, P6, R21, R0, 0x2 ;  /* 0x0000000015027211 */ /* 0x002fc400078c10ff */
[----:B----4-:R-:W-:Y:S02]  /*174a0*/  ISETP.LT.AND P5, PT, R24, c[0x0][0x17c], !P0 ;  /* 0x00005f0018007a0c */ /* 0x010fe400047a1270 */
[----:B------:R-:W-:Y:S01]  /*174b0*/  LEA.HI.X.SX32 R3, R21, R52, 0x2, P6 ;  /* 0x0000003415037211 */ /* 0x000fe200030f16ff */
[----:B------:R1:W-:Y:S01]  /*174c0*/  @P3 STG.E [R12.64], R10 ;  /* 0x0000000a0c003986 */ /* 0x0003e2000c101906 */
[----:B---3--:R-:W-:-:S03]  /*174d0*/  LEA R4, P6, R17, R0, 0x2 ;  /* 0x0000000011047211 */ /* 0x008fc600078c10ff */
[----:B------:R-:W3:Y:S01]  /*174e0*/  LDL.LU R24, [R1+0x478] ;  /* 0x0004780001187983 */ /* 0x000ee20000300800 */
[----:B------:R-:W-:-:S03]  /*174f0*/  LEA.HI.X.SX32 R5, R17, R52, 0x2, P6 ;  /* 0x0000003411057211 */ /* 0x000fc600030f16ff */
[----:B------:R-:W-:Y:S01]  /*17500*/  @P2 STG.E [R8.64], R11 ;  /* 0x0000000b08002986 */ /* 0x000fe2000c101906 */
[----:B------:R-:W-:-:S03]  /*17510*/  ISETP.LT.AND P4, PT, R20, c[0x0][0x17c], !P0 ;  /* 0x00005f0014007a0c */ /* 0x000fc60004781270 */
[----:B------:R-:W4:Y:S04]  /*17520*/  LDL.LU R20, [R1+0x474] ;  /* 0x0004740001147983 */ /* 0x000f280000300800 */
[----:B------:R2:W-:Y:S04]  /*17530*/  @P1 STG.E [R2.64], R14 ;  /* 0x0000000e02001986 */ /* 0x0005e8000c101906 */
[----:B-1----:R-:W4:Y:S04]  /*17540*/  LDL.LU R10, [R1+0x470] ;  /* 0x00047000010a7983 */ /* 0x002f280000300800 */
[----:B------:R1:W-:Y:S01]  /*17550*/  @P5 STG.E [R4.64], R15 ;  /* 0x0000000f04005986 */ /* 0x0003e2000c101906 */
[----:B--2---:R-:W-:-:S03]  /*17560*/  ISETP.LT.AND P5, PT, R16, c[0x0][0x17c], !P0 ;  /* 0x00005f0010007a0c */ /* 0x004fc600047a1270 */
[----:B------:R-:W2:Y:S04]  /*17570*/  LDL.LU R16, [R1+0x46c] ;  /* 0x00046c0001107983 */ /* 0x000ea80000300800 */
[----:B------:R-:W2:Y:S01]  /*17580*/  LDL.LU R14, [R1+0x468] ;  /* 0x00046800010e7983 */ /* 0x000ea20000300800 */
[----:B------:R-:W-:-:S04]  /*17590*/  IADD3 R7, R17, c[0x0][0x198], RZ ;  /* 0x0000660011077a10 */ /* 0x000fc80007ffe0ff */
[C---:B------:R-:W-:Y:S02]  /*175a0*/  LEA R6, P6, R7.reuse, R0, 0x2 ;  /* 0x0000000007067211 */ /* 0x040fe400078c10ff */
[C---:B------:R-:W-:Y:S02]  /*175b0*/  IADD3 R13, R7.reuse, c[0x0][0x198], RZ ;  /* 0x00006600070d7a10 */ /* 0x040fe40007ffe0ff */
[----:B------:R-:W-:Y:S02]  /*175c0*/  LEA.HI.X.SX32 R7, R7, R52, 0x2, P6 ;  /* 0x0000003407077211 */ /* 0x000fe400030f16ff */
[C---:B------:R-:W-:Y:S02]  /*175d0*/  LEA R8, P6, R13.reuse, R0, 0x2 ;  /* 0x000000000d087211 */ /* 0x040fe400078c10ff */
[C---:B------:R-:W-:Y:S02]  /*175e0*/  IADD3 R11, R13.reuse, c[0x0][0x198], RZ ;  /* 0x000066000d0b7a10 */ /* 0x040fe40007ffe0ff */
[----:B------:R-:W-:-:S02]  /*175f0*/  LEA.HI.X.SX32 R9, R13, R52, 0x2, P6 ;  /* 0x000000340d097211 */ /* 0x000fc400030f16ff */
[----:B------:R-:W-:Y:S02]  /*17600*/  ISETP.LT.AND P3, PT, R33, c[0x0][0x17c], !P0 ;  /* 0x00005f0021007a0c */ /* 0x000fe40004761270 */
[C---:B------:R-:W-:Y:S02]  /*17610*/  LEA R2, P6, R11.reuse, R0, 0x2 ;  /* 0x000000000b027211 */ /* 0x040fe400078c10ff */
[----:B------:R-:W-:Y:S02]  /*17620*/  ISETP.LT.AND P2, PT, R32, c[0x0][0x17c], !P0 ;  /* 0x00005f0020007a0c */ /* 0x000fe40004741270 */
[----:B------:R-:W-:Y:S02]  /*17630*/  IADD3 R13, R11, c[0x0][0x198], RZ ;  /* 0x000066000b0d7a10 */ /* 0x000fe40007ffe0ff */
[----:B------:R-:W-:Y:S02]  /*17640*/  ISETP.LT.AND P1, PT, R25, c[0x0][0x17c], !P0 ;  /* 0x00005f0019007a0c */ /* 0x000fe40004721270 */
[----:B------:R-:W-:-:S02]  /*17650*/  LEA.HI.X.SX32 R3, R11, R52, 0x2, P6 ;  /* 0x000000340b037211 */ /* 0x000fc400030f16ff */
[C---:B------:R-:W-:Y:S02]  /*17660*/  IADD3 R11, R13.reuse, c[0x0][0x198], RZ ;  /* 0x000066000d0b7a10 */ /* 0x040fe40007ffe0ff */
[----:B-1----:R-:W-:Y:S02]  /*17670*/  LEA R4, P6, R13, R0, 0x2 ;  /* 0x000000000d047211 */ /* 0x002fe400078c10ff */
[----:B------:R-:W-:Y:S02]  /*17680*/  IADD3 R15, R11, c[0x0][0x198], RZ ;  /* 0x000066000b0f7a10 */ /* 0x000fe40007ffe0ff */
[----:B------:R-:W-:Y:S01]  /*17690*/  LEA.HI.X.SX32 R5, R13, R52, 0x2, P6 ;  /* 0x000000340d057211 */ /* 0x000fe200030f16ff */
[----:B------:R-:W-:Y:S01]  /*176a0*/  @P4 STG.E [R6.64], R18 ;  /* 0x0000001206004986 */ /* 0x000fe2000c101906 */
[----:B------:R-:W-:-:S03]  /*176b0*/  IADD3 R13, R15, c[0x0][0x198], RZ ;  /* 0x000066000f0d7a10 */ /* 0x000fc60007ffe0ff */
[----:B------:R1:W-:Y:S01]  /*176c0*/  @P3 STG.E [R8.64], R19 ;  /* 0x0000001308003986 */ /* 0x0003e2000c101906 */
[----:B------:R-:W-:-:S03]  /*176d0*/  IADD3 R17, R13, c[0x0][0x198], RZ ;  /* 0x000066000d117a10 */ /* 0x000fc60007ffe0ff */
[----:B------:R3:W-:Y:S04]  /*176e0*/  @P2 STG.E [R2.64], R22 ;  /* 0x0000001602002986 */ /* 0x0007e8000c101906 */
[----:B------:R4:W-:Y:S01]  /*176f0*/  @P1 STG.E [R4.64], R23 ;  /* 0x0000001704001986 */ /* 0x0009e2000c101906 */
[-C--:B-1----:R-:W-:Y:S02]  /*17700*/  LEA R8, P1, R15, R0.reuse, 0x2 ;  /* 0x000000000f087211 */ /* 0x082fe400078210ff */
[----:B------:R-:W-:Y:S02]  /*17710*/  LEA R6, P6, R11, R0, 0x2 ;  /* 0x000000000b067211 */ /* 0x000fe400078c10ff */
[----:B------:R-:W-:Y:S02]  /*17720*/  LEA.HI.X.SX32 R9, R15, R52, 0x2, P1 ;  /* 0x000000340f097211 */ /* 0x000fe400008f16ff */
[----:B---3--:R-:W-:-:S02]  /*17730*/  LEA R2, P1, R17, R0, 0x2 ;  /* 0x0000000011027211 */ /* 0x008fc400078210ff */
[----:B------:R-:W-:Y:S02]  /*17740*/  ISETP.LT.AND P4, PT, R24, c[0x0][0x17c], !P0 ;  /* 0x00005f0018007a0c */ /* 0x000fe40004781270 */
[----:B----4-:R-:W-:Y:S02]  /*17750*/  ISETP.LT.AND P3, PT, R20, c[0x0][0x17c], !P0 ;  /* 0x00005f0014007a0c */ /* 0x010fe40004761270 */
[----:B------:R-:W-:Y:S02]  /*17760*/  ISETP.LT.AND P2, PT, R10, c[0x0][0x17c], !P0 ;  /* 0x00005f000a007a0c */ /* 0x000fe40004741270 */
[----:B------:R-:W-:Y:S02]  /*17770*/  LEA.HI.X.SX32 R7, R11, R52, 0x2, P6 ;  /* 0x000000340b077211 */ /* 0x000fe400030f16ff */
[----:B------:R-:W-:Y:S02]  /*17780*/  LEA R10, P6, R13, R0, 0x2 ;  /* 0x000000000d0a7211 */ /* 0x000fe400078c10ff */
[----:B------:R-:W-:-:S02]  /*17790*/  LEA.HI.X.SX32 R3, R17, R52, 0x2, P1 ;  /* 0x0000003411037211 */ /* 0x000fc400008f16ff */
[----:B------:R-:W-:Y:S02]  /*177a0*/  IADD3 R19, R17, c[0x0][0x198], RZ ;  /* 0x0000660011137a10 */ /* 0x000fe40007ffe0ff */
[----:B------:R-:W-:Y:S02]  /*177b0*/  LEA.HI.X.SX32 R11, R13, R52, 0x2, P6 ;  /* 0x000000340d0b7211 */ /* 0x000fe400030f16ff */
[C---:B------:R-:W-:Y:S01]  /*177c0*/  LEA R12, P6, R19.reuse, R0, 0x2 ;  /* 0x00000000130c7211 */ /* 0x040fe200078c10ff */
[----:B------:R1:W-:Y:S01]  /*177d0*/  @P5 STG.E [R6.64], R26 ;  /* 0x0000001a06005986 */ /* 0x0003e2000c101906 */
[C---:B------:R-:W-:Y:S02]  /*177e0*/  IADD3 R15, R19.reuse, c[0x0][0x198], RZ ;  /* 0x00006600130f7a10 */ /* 0x040fe40007ffe0ff */
[----:B------:R-:W-:Y:S01]  /*177f0*/  LEA.HI.X.SX32 R13, R19, R52, 0x2, P6 ;  /* 0x00000034130d7211 */ /* 0x000fe200030f16ff */
[----:B------:R1:W-:Y:S01]  /*17800*/  @P4 STG.E [R8.64], R27 ;  /* 0x0000001b08004986 */ /* 0x0003e2000c101906 */
[----:B------:R-:W-:-:S03]  /*17810*/  LEA R4, P6, R15, R0, 0x2 ;  /* 0x000000000f047211 */ /* 0x000fc600078c10ff */
[----:B------:R1:W-:Y:S04]  /*17820*/  @P3 STG.E [R10.64], R62 ;  /* 0x0000003e0a003986 */ /* 0x0003e8000c101906 */
[----:B------:R1:W-:Y:S01]  /*17830*/  @P2 STG.E [R2.64], R63 ;  /* 0x0000003f02002986 */ /* 0x0003e2000c101906 */
[----:B------:R-:W-:Y:S02]  /*17840*/  LEA.HI.X.SX32 R5, R15, R52, 0x2, P6 ;  /* 0x000000340f057211 */ /* 0x000fe400030f16ff */
[----:B--2---:R-:W-:Y:S02]  /*17850*/  ISETP.LT.AND P1, PT, R16, c[0x0][0x17c], !P0 ;  /* 0x00005f0010007a0c */ /* 0x004fe40004721270 */
[----:B------:R-:W-:-:S11]  /*17860*/  ISETP.LT.AND P0, PT, R14, c[0x0][0x17c], !P0 ;  /* 0x00005f000e007a0c */ /* 0x000fd60004701270 */
[----:B------:R1:W-:Y:S02]  /*17870*/  @P1 STG.E [R12.64], R30 ;  /* 0x0000001e0c001986 */ /* 0x0003e4000c101906 */
[----:B------:R-:W-:Y:S05]  /*17880*/  @!P0 EXIT ;  /* 0x000000000000894d */ /* 0x000fea0003800000 */
[----:B------:R-:W-:Y:S01]  /*17890*/  STG.E [R4.64], R31 ;  /* 0x0000001f04007986 */ /* 0x000fe2000c101906 */
[----:B------:R-:W-:Y:S05]  /*178a0*/  EXIT ;  /* 0x000000000000794d */ /* 0x000fea0003800000 */
.L_x_2:
[----:B------:R-:W-:-:S00]  /*178b0*/  BRA `(.L_x_2) ;  /* 0xfffffff000007947 */ /* 0x000fc0000383ffff */
[----:B------:R-:W-:-:S00]  /*178c0*/  NOP ;  /* 0x0000000000007918 */ /* 0x000fc00000000000 */
        /* <DEDUP_REMOVED lines=11> */
.L_x_3:


//--------------------- .nv.shared.matmul_kernel  --------------------------
	.section	.nv.shared.matmul_kernel,"aw",@nobits
	.sectionflags	@""
	.align	16
